def attn_fwd(
    Q,
    K,
    V,
    Out,
    Lse,
    sm_scale,
    stride_qz,
    stride_qh,
    stride_qm,
    stride_qk,
    stride_kz,
    stride_kh,
    stride_kn,
    stride_kk,
    stride_vz,
    stride_vh,
    stride_vn,
    stride_vk,
    stride_oz,
    stride_oh,
    stride_om,
    stride_ok,
    seqlen_q,
    seqlen_k,
    BLOCK_M: tl.constexpr,
    BLOCK_N: tl.constexpr,
    HEAD_DIM: tl.constexpr,
    CAUSAL: tl.constexpr,
):
    start_m = tl.program_id(0)
    off_hz = tl.program_id(1)
    q_off = off_hz * stride_qh
    k_off = off_hz * stride_kh
    v_off = off_hz * stride_vh
    offs_m = start_m * BLOCK_M + tl.arange(0, BLOCK_M)
    offs_d = tl.arange(0, HEAD_DIM)
    offs_n = tl.arange(0, BLOCK_N)
    q_ptrs = Q + q_off + offs_m[:, None] * stride_qm + offs_d[None, :] * stride_qk
    k_ptrs = K + k_off + offs_d[:, None] * stride_kk + offs_n[None, :] * stride_kn
    v_ptrs = V + v_off + offs_n[:, None] * stride_vn + offs_d[None, :] * stride_vk
    m_i = tl.full([BLOCK_M], float("-inf"), dtype=tl.float32)
    l_i = tl.zeros([BLOCK_M], dtype=tl.float32) + 1.0
    acc = tl.zeros([BLOCK_M, HEAD_DIM], dtype=tl.float32)
    q = tl.load(q_ptrs)
    acc, l_i, m_i = _attn_fwd_inner(
        acc,
        l_i,
        m_i,
        q,
        k_ptrs,
        v_ptrs,
        sm_scale,
        stride_kn,
        stride_vn,
        start_m,
        seqlen_k,
        BLOCK_M,
        BLOCK_N,
        HEAD_DIM,
        CAUSAL,
    )
    acc = acc / l_i[:, None]
    lse = m_i + tl.math.log2(l_i) / 1.4426950408889634
    o_ptrs = (
        Out
        + off_hz * stride_oh
        + offs_m[:, None] * stride_om
        + offs_d[None, :] * stride_ok
    )
    tl.store(o_ptrs, acc.to(Out.dtype.element_ty))
    tl.store(Lse + off_hz * seqlen_q + offs_m, lse)

# config = {"BLOCK_M": 256, "BLOCK_N": 128, "HEAD_DIM": 128, "arch": "sm_80", "causal": true, "dtype": "fp16", "num_stages": 2, "num_warps": 16}
# arch = sm_80


// ===== COMPILED SASS (sm_80) =====

	.target	sm_80

	.elftype	@"ET_EXEC"


//--------------------- .note.nv.tkinfo           --------------------------
	.section	.note.nv.tkinfo,"",@"SHT_NOTE"
	.sectionflags	@"SHF_NOTE_NV_TKINFO"
	.tkinfo
        /*0018*/ 	.word	0x00000002
        /*0030*/ 	.string	""
        /*0030*/ 	.string	"ptxas"
        /*0030*/ 	.string	"Cuda compilation tools, release 13.0, V13.0.88"
        /*0030*/ 	.string	"Build cuda_13.0.r13.0/compiler.36424714_0"
        /*0030*/ 	.string	"-v  -suppress-debug-info  -lineinfo  -arch sm_80 "



//--------------------- .note.nv.cuinfo           --------------------------
	.section	.note.nv.cuinfo,"",@"SHT_NOTE"
	.sectionflags	@"SHF_NOTE_NV_CUINFO"
        /*0018*/ 	.short	0x0002
        /*001a*/ 	.short	0x0050
        /*001c*/ 	.short	0x0082
	.zero		2


//--------------------- .nv.info                  --------------------------
	.section	.nv.info,"",@"SHT_CUDA_INFO"
	.align	4


	//----- nvinfo : EIATTR_REGCOUNT
	.align		4
        /*0000*/ 	.byte	0x04, 0x2f
        /*0002*/ 	.short	(.L_2 - .L_1)
	.align		4
.L_1:
        /*0004*/ 	.word	index@(attn_fwd)
        /*0008*/ 	.word	0x00000020


	//----- nvinfo : EIATTR_FRAME_SIZE
	.align		4
.L_2:
        /*000c*/ 	.byte	0x04, 0x11
        /*000e*/ 	.short	(.L_4 - .L_3)
	.align		4
.L_3:
        /*0010*/ 	.word	index@(attn_fwd)
        /*0014*/ 	.word	0x00001720


	//----- nvinfo : EIATTR_MIN_STACK_SIZE
	.align		4
.L_4:
        /*0018*/ 	.byte	0x04, 0x12
        /*001a*/ 	.short	(.L_6 - .L_5)
	.align		4
.L_5:
        /*001c*/ 	.word	index@(attn_fwd)
        /*0020*/ 	.word	0x00001720
.L_6:


//--------------------- .nv.info.attn_fwd         --------------------------
	.section	.nv.info.attn_fwd,"",@"SHT_CUDA_INFO"
	.sectionflags	@""
	.align	4


	//----- nvinfo : EIATTR_CUDA_API_VERSION
	.align		4
        /*0000*/ 	.byte	0x04, 0x37
        /*0002*/ 	.short	(.L_8 - .L_7)
.L_7:
        /*0004*/ 	.word	0x00000082


	//----- nvinfo : EIATTR_SW2861232_WAR
	.align		4
.L_8:
        /*0008*/ 	.byte	0x01, 0x35
	.zero		2


	//----- nvinfo : EIATTR_PARAM_CBANK
	.align		4
        /*000c*/ 	.byte	0x04, 0x0a
        /*000e*/ 	.short	(.L_10 - .L_9)
	.align		4
.L_9:
        /*0010*/ 	.word	index@(.nv.constant0.attn_fwd)
        /*0014*/ 	.short	0x0160
        /*0016*/ 	.short	0x0088


	//----- nvinfo : EIATTR_CBANK_PARAM_SIZE
	.align		4
.L_10:
        /*0018*/ 	.byte	0x03, 0x19
        /*001a*/ 	.short	0x0088


	//----- nvinfo : EIATTR_KPARAM_INFO
	.align		4
        /*001c*/ 	.byte	0x04, 0x17
        /*001e*/ 	.short	(.L_12 - .L_11)
.L_11:
        /*0020*/ 	.word	0x00000000
        /*0024*/ 	.short	0x0019
        /*0026*/ 	.short	0x0080
        /*0028*/ 	.byte	0x00, 0xf4, 0x21, 0x00


	//----- nvinfo : EIATTR_KPARAM_INFO
	.align		4
.L_12:
        /*002c*/ 	.byte	0x04, 0x17
        /*002e*/ 	.short	(.L_14 - .L_13)
.L_13:
        /*0030*/ 	.word	0x00000000
        /*0034*/ 	.short	0x0018
        /*0036*/ 	.short	0x0078
        /*0038*/ 	.byte	0x00, 0xf4, 0x21, 0x00


	//----- nvinfo : EIATTR_KPARAM_INFO
	.align		4
.L_14:
        /*003c*/ 	.byte	0x04, 0x17
        /*003e*/ 	.short	(.L_16 - .L_15)
.L_15:
        /*0040*/ 	.word	0x00000000
        /*0044*/ 	.short	0x0017
        /*0046*/ 	.short	0x0070
        /*0048*/ 	.byte	0x00, 0xf0, 0x11, 0x00


	//----- nvinfo : EIATTR_KPARAM_INFO
	.align		4
.L_16:
        /*004c*/ 	.byte	0x04, 0x17
        /*004e*/ 	.short	(.L_18 - .L_17)
.L_17:
        /*0050*/ 	.word	0x00000000
        /*0054*/ 	.short	0x0016
        /*0056*/ 	.short	0x006c
        /*0058*/ 	.byte	0x00, 0xf0, 0x11, 0x00


	//----- nvinfo : EIATTR_KPARAM_INFO
	.align		4
.L_18:
        /*005c*/ 	.byte	0x04, 0x17
        /*005e*/ 	.short	(.L_20 - .L_19)
.L_19:
        /*0060*/ 	.word	0x00000000
        /*0064*/ 	.short	0x0015
        /*0066*/ 	.short	0x0068
        /*0068*/ 	.byte	0x00, 0xf0, 0x11, 0x00


	//----- nvinfo : EIATTR_KPARAM_INFO
	.align		4
.L_20:
        /*006c*/ 	.byte	0x04, 0x17
        /*006e*/ 	.short	(.L_22 - .L_21)
.L_21:
        /*0070*/ 	.word	0x00000000
        /*0074*/ 	.short	0x0014
        /*0076*/ 	.short	0x0064
        /*0078*/ 	.byte	0x00, 0xf0, 0x11, 0x00


	//----- nvinfo : EIATTR_KPARAM_INFO
	.align		4
.L_22:
        /*007c*/ 	.byte	0x04, 0x17
        /*007e*/ 	.short	(.L_24 - .L_23)
.L_23:
        /*0080*/ 	.word	0x00000000
        /*0084*/ 	.short	0x0013
        /*0086*/ 	.short	0x0060
        /*0088*/ 	.byte	0x00, 0xf0, 0x11, 0x00


	//----- nvinfo : EIATTR_KPARAM_INFO
	.align		4
.L_24:
        /*008c*/ 	.byte	0x04, 0x17
        /*008e*/ 	.short	(.L_26 - .L_25)
.L_25:
        /*0090*/ 	.word	0x00000000
        /*0094*/ 	.short	0x0012
        /*0096*/ 	.short	0x005c
        /*0098*/ 	.byte	0x00, 0xf0, 0x11, 0x00


	//----- nvinfo : EIATTR_KPARAM_INFO
	.align		4
.L_26:
        /*009c*/ 	.byte	0x04, 0x17
        /*009e*/ 	.short	(.L_28 - .L_27)
.L_27:
        /*00a0*/ 	.word	0x00000000
        /*00a4*/ 	.short	0x0011
        /*00a6*/ 	.short	0x0058
        /*00a8*/ 	.byte	0x00, 0xf0, 0x11, 0x00


	//----- nvinfo : EIATTR_KPARAM_INFO
	.align		4
.L_28:
        /*00ac*/ 	.byte	0x04, 0x17
        /*00ae*/ 	.short	(.L_30 - .L_29)
.L_29:
        /*00b0*/ 	.word	0x00000000
        /*00b4*/ 	.short	0x0010
        /*00b6*/ 	.short	0x0054
        /*00b8*/ 	.byte	0x00, 0xf0, 0x11, 0x00


	//----- nvinfo : EIATTR_KPARAM_INFO
	.align		4
.L_30:
        /*00bc*/ 	.byte	0x04, 0x17
        /*00be*/ 	.short	(.L_32 - .L_31)
.L_31:
        /*00c0*/ 	.word	0x00000000
        /*00c4*/ 	.short	0x000f
        /*00c6*/ 	.short	0x0050
        /*00c8*/ 	.byte	0x00, 0xf0, 0x11, 0x00


	//----- nvinfo : EIATTR_KPARAM_INFO
	.align		4
.L_32:
        /*00cc*/ 	.byte	0x04, 0x17
        /*00ce*/ 	.short	(.L_34 - .L_33)
.L_33:
        /*00d0*/ 	.word	0x00000000
        /*00d4*/ 	.short	0x000e
        /*00d6*/ 	.short	0x004c
        /*00d8*/ 	.byte	0x00, 0xf0, 0x11, 0x00


	//----- nvinfo : EIATTR_KPARAM_INFO
	.align		4
.L_34:
        /*00dc*/ 	.byte	0x04, 0x17
        /*00de*/ 	.short	(.L_36 - .L_35)
.L_35:
        /*00e0*/ 	.word	0x00000000
        /*00e4*/ 	.short	0x000d
        /*00e6*/ 	.short	0x0048
        /*00e8*/ 	.byte	0x00, 0xf0, 0x11, 0x00


	//----- nvinfo : EIATTR_KPARAM_INFO
	.align		4
.L_36:
        /*00ec*/ 	.byte	0x04, 0x17
        /*00ee*/ 	.short	(.L_38 - .L_37)
.L_37:
        /*00f0*/ 	.word	0x00000000
        /*00f4*/ 	.short	0x000c
        /*00f6*/ 	.short	0x0044
        /*00f8*/ 	.byte	0x00, 0xf0, 0x11, 0x00


	//----- nvinfo : EIATTR_KPARAM_INFO
	.align		4
.L_38:
        /*00fc*/ 	.byte	0x04, 0x17
        /*00fe*/ 	.short	(.L_40 - .L_39)
.L_39:
        /*0100*/ 	.word	0x00000000
        /*0104*/ 	.short	0x000b
        /*0106*/ 	.short	0x0040
        /*0108*/ 	.byte	0x00, 0xf0, 0x11, 0x00


	//----- nvinfo : EIATTR_KPARAM_INFO
	.align		4
.L_40:
        /*010c*/ 	.byte	0x04, 0x17
        /*010e*/ 	.short	(.L_42 - .L_41)
.L_41:
        /*0110*/ 	.word	0x00000000
        /*0114*/ 	.short	0x000a
        /*0116*/ 	.short	0x003c
        /*0118*/ 	.byte	0x00, 0xf0, 0x11, 0x00


	//----- nvinfo : EIATTR_KPARAM_INFO
	.align		4
.L_42:
        /*011c*/ 	.byte	0x04, 0x17
        /*011e*/ 	.short	(.L_44 - .L_43)
.L_43:
        /*0120*/ 	.word	0x00000000
        /*0124*/ 	.short	0x0009
        /*0126*/ 	.short	0x0038
        /*0128*/ 	.byte	0x00, 0xf0, 0x11, 0x00


	//----- nvinfo : EIATTR_KPARAM_INFO
	.align		4
.L_44:
        /*012c*/ 	.byte	0x04, 0x17
        /*012e*/ 	.short	(.L_46 - .L_45)
.L_45:
        /*0130*/ 	.word	0x00000000
        /*0134*/ 	.short	0x0008
        /*0136*/ 	.short	0x0034
        /*0138*/ 	.byte	0x00, 0xf0, 0x11, 0x00


	//----- nvinfo : EIATTR_KPARAM_INFO
	.align		4
.L_46:
        /*013c*/ 	.byte	0x04, 0x17
        /*013e*/ 	.short	(.L_48 - .L_47)
.L_47:
        /*0140*/ 	.word	0x00000000
        /*0144*/ 	.short	0x0007
        /*0146*/ 	.short	0x0030
        /*0148*/ 	.byte	0x00, 0xf0, 0x11, 0x00


	//----- nvinfo : EIATTR_KPARAM_INFO
	.align		4
.L_48:
        /*014c*/ 	.byte	0x04, 0x17
        /*014e*/ 	.short	(.L_50 - .L_49)
.L_49:
        /*0150*/ 	.word	0x00000000
        /*0154*/ 	.short	0x0006
        /*0156*/ 	.short	0x002c
        /*0158*/ 	.byte	0x00, 0xf0, 0x11, 0x00


	//----- nvinfo : EIATTR_KPARAM_INFO
	.align		4
.L_50:
        /*015c*/ 	.byte	0x04, 0x17
        /*015e*/ 	.short	(.L_52 - .L_51)
.L_51:
        /*0160*/ 	.word	0x00000000
        /*0164*/ 	.short	0x0005
        /*0166*/ 	.short	0x0028
        /*0168*/ 	.byte	0x00, 0xf0, 0x11, 0x00


	//----- nvinfo : EIATTR_KPARAM_INFO
	.align		4
.L_52:
        /*016c*/ 	.byte	0x04, 0x17
        /*016e*/ 	.short	(.L_54 - .L_53)
.L_53:
        /*0170*/ 	.word	0x00000000
        /*0174*/ 	.short	0x0004
        /*0176*/ 	.short	0x0020
        /*0178*/ 	.byte	0x00, 0xf4, 0x21, 0x00


	//----- nvinfo : EIATTR_KPARAM_INFO
	.align		4
.L_54:
        /*017c*/ 	.byte	0x04, 0x17
        /*017e*/ 	.short	(.L_56 - .L_55)
.L_55:
        /*0180*/ 	.word	0x00000000
        /*0184*/ 	.short	0x0003
        /*0186*/ 	.short	0x0018
        /*0188*/ 	.byte	0x00, 0xf4, 0x21, 0x00


	//----- nvinfo : EIATTR_KPARAM_INFO
	.align		4
.L_56:
        /*018c*/ 	.byte	0x04, 0x17
        /*018e*/ 	.short	(.L_58 - .L_57)
.L_57:
        /*0190*/ 	.word	0x00000000
        /*0194*/ 	.short	0x0002
        /*0196*/ 	.short	0x0010
        /*0198*/ 	.byte	0x00, 0xf4, 0x21, 0x00


	//----- nvinfo : EIATTR_KPARAM_INFO
	.align		4
.L_58:
        /*019c*/ 	.byte	0x04, 0x17
        /*019e*/ 	.short	(.L_60 - .L_59)
.L_59:
        /*01a0*/ 	.word	0x00000000
        /*01a4*/ 	.short	0x0001
        /*01a6*/ 	.short	0x0008
        /*01a8*/ 	.byte	0x00, 0xf4, 0x21, 0x00


	//----- nvinfo : EIATTR_KPARAM_INFO
	.align		4
.L_60:
        /*01ac*/ 	.byte	0x04, 0x17
        /*01ae*/ 	.short	(.L_62 - .L_61)
.L_61:
        /*01b0*/ 	.word	0x00000000
        /*01b4*/ 	.short	0x0000
        /*01b6*/ 	.short	0x0000
        /*01b8*/ 	.byte	0x00, 0xf4, 0x21, 0x00


	//----- nvinfo : EIATTR_MAXREG_COUNT
	.align		4
.L_62:
        /*01bc*/ 	.byte	0x03, 0x1b
        /*01be*/ 	.short	0x0080


	//----- nvinfo : EIATTR_NUM_BARRIERS
	.align		4
        /*01c0*/ 	.byte	0x02, 0x4c
        /*01c2*/ 	.byte	0x01
	.zero		1


	//----- nvinfo : EIATTR_ANNOTATIONS
	.align		4
        /*01c4*/ 	.byte	0x04, 0x55
        /*01c6*/ 	.short	(.L_64 - .L_63)


	//   ....[0]....
.L_63:
        /*01c8*/ 	.word	0x00000001
        /*01cc*/ 	.byte	0xc0, 0x03, 0x00, 0x00, 0x01, 0x00, 0x00, 0x00, 0xd0, 0x03, 0x00, 0x00, 0x01, 0x00, 0x00, 0x00
        /* <DEDUP_REMOVED lines=1956> */
        /*7c1c*/ 	.byte	0xd0, 0xcd, 0x01, 0x00, 0x01, 0x00, 0x00, 0x00, 0xe0, 0xcd, 0x01, 0x00


	//----- nvinfo : EIATTR_MERCURY_ISA_VERSION
	.align		4
.L_64:
        /*7c28*/ 	.byte	0x03, 0x5f
        /*7c2a*/ 	.short	0x0000


	//----- nvinfo : EIATTR_COOP_GROUP_MASK_REGIDS
	.align		4
        /*7c2c*/ 	.byte	0x04, 0x29
        /*7c2e*/ 	.short	(.L_66 - .L_65)


	//   ....[0]....
.L_65:
        /*7c30*/ 	.word	0xffffffff


	//   ....[1]....
        /*7c34*/ 	.word	0xffffffff


	//   ....[2]....
        /*7c38*/ 	.word	0xffffffff


	//   ....[3]....
        /*7c3c*/ 	.word	0xffffffff


	//   ....[4]....
        /*7c40*/ 	.word	0xffffffff


	//   ....[5]....
        /*7c44*/ 	.word	0xffffffff


	//   ....[6]....
        /*7c48*/ 	.word	0xffffffff


	//   ....[7]....
        /*7c4c*/ 	.word	0xffffffff


	//----- nvinfo : EIATTR_COOP_GROUP_INSTR_OFFSETS
	.align		4
.L_66:
        /*7c50*/ 	.byte	0x04, 0x28
        /*7c52*/ 	.short	(.L_68 - .L_67)


	//   ....[0]....
.L_67:
        /*7c54*/ 	.word	0x0000e6e0


	//   ....[1]....
        /*7c58*/ 	.word	0x0000e700


	//   ....[2]....
        /*7c5c*/ 	.word	0x0000e720


	//   ....[3]....
        /*7c60*/ 	.word	0x0000e7c0


	//   ....[4]....
        /*7c64*/ 	.word	0x00018160


	//   ....[5]....
        /*7c68*/ 	.word	0x00018170


	//   ....[6]....
        /*7c6c*/ 	.word	0x00018310


	//   ....[7]....
        /*7c70*/ 	.word	0x00018320


	//----- nvinfo : EIATTR_EXIT_INSTR_OFFSETS
	.align		4
.L_68:
        /*7c74*/ 	.byte	0x04, 0x1c
        /*7c76*/ 	.short	(.L_70 - .L_69)


	//   ....[0]....
.L_69:
        /*7c78*/ 	.word	0x0001cf30


	//   ....[1]....
        /*7c7c*/ 	.word	0x0001d080


	//----- nvinfo : EIATTR_REQNTID
	.align		4
.L_70:
        /*7c80*/ 	.byte	0x04, 0x10
        /*7c82*/ 	.short	(.L_72 - .L_71)
.L_71:
        /*7c84*/ 	.word	0x00000200
        /*7c88*/ 	.word	0x00000001
        /*7c8c*/ 	.word	0x00000001
.L_72:


//--------------------- .nv.callgraph             --------------------------
	.section	.nv.callgraph,"",@"SHT_CUDA_CALLGRAPH"
	.align	4
	.sectionentsize	8
	.align		4
        /*0000*/ 	.word	0x00000000
	.align		4
        /*0004*/ 	.word	0xffffffff
	.align		4
        /*0008*/ 	.word	0x00000000
	.align		4
        /*000c*/ 	.word	0xfffffffe
	.align		4
        /*0010*/ 	.word	0x00000000
	.align		4
        /*0014*/ 	.word	0xfffffffd
	.align		4
        /*0018*/ 	.word	0x00000000
	.align		4
        /*001c*/ 	.word	0xfffffffc


//--------------------- .nv.rel.action            --------------------------
	.section	.nv.rel.action,"",@"SHT_CUDA_RELOCINFO"
	.align	8
	.sectionentsize	8
        /*0000*/ 	.byte	0x73, 0x00, 0x00, 0x00, 0x00, 0x00, 0x00, 0x00, 0x00, 0x00, 0x00, 0x11, 0x25, 0x00, 0x05, 0x36


//--------------------- .nv.constant4             --------------------------
	.section	.nv.constant4,"a",@progbits
	.align	8
	.align		8
.nv.constant4:
        /*0000*/ 	.dword	_$_str


//--------------------- .nv.constant0.attn_fwd    --------------------------
	.section	.nv.constant0.attn_fwd,"a",@progbits
	.sectionflags	@""
	.align	4
.nv.constant0.attn_fwd:
	.zero		488


//--------------------- .text.attn_fwd            --------------------------
	.section	.text.attn_fwd,"ax",@progbits
	.sectioninfo	@"SHI_REGISTERS=32"
	.align	128
        .global         attn_fwd
        .type           attn_fwd,@function
        .size           attn_fwd,(.L_x_4 - attn_fwd)
        .other          attn_fwd,@"STO_CUDA_ENTRY STV_DEFAULT"
attn_fwd:
.text.attn_fwd:
[----:B------:R-:W-:Y:S02]  /*0000*/  IMAD.MOV.U32 R1, RZ, RZ, c[0x0][0x28] ;  /* 0x00000a00ff017624 */ /* 0x000fe400078e00ff */
[----:B------:R-:W0:Y:S01]  /*0010*/  S2R R3, SR_CTAID.X ;  /* 0x0000000000037919 */ /* 0x000e220000002500 */
[----:B------:R-:W-:Y:S01]  /*0020*/  IMAD.MOV.U32 R4, RZ, RZ, c[0x0][0x198] ;  /* 0x00006600ff047624 */ /* 0x000fe200078e00ff */
[----:B------:R-:W-:Y:S01]  /*0030*/  ULDC.64 UR6, c[0x0][0x118] ;  /* 0x0000460000067ab9 */ /* 0x000fe20000000a00 */
[----:B------:R-:W-:Y:S01]  /*0040*/  IADD3 R1, R1, -0x1720, RZ ;  /* 0xffffe8e001017810 */ /* 0x000fe20007ffe0ff */
[----:B------:R-:W0:Y:S04]  /*0050*/  S2R R2, SR_TID.X ;  /* 0x0000000000027919 */ /* 0x000e280000002100 */
[----:B------:R-:W1:Y:S01]  /*0060*/  S2R R0, SR_CTAID.Y ;  /* 0x0000000000007919 */ /* 0x000e620000002600 */
[----:B0-----:R-:W-:Y:S02]  /*0070*/  PRMT R3, R2, 0x6540, R3 ;  /* 0x0000654002037816 */ /* 0x001fe40000000003 */
[----:B------:R-:W-:Y:S01]  /*0080*/  SHF.R.U32.HI R2, RZ, 0x8, R2 ;  /* 0x00000008ff027819 */ /* 0x000fe20000011602 */
[----:B-1----:R-:W-:-:S02]  /*0090*/  IMAD R0, R0, c[0x0][0x190], RZ ;  /* 0x0000640000007a24 */ /* 0x002fc400078e02ff */
[----:B------:R-:W-:Y:S01]  /*00a0*/  IMAD R3, R3, c[0x0][0x194], RZ ;  /* 0x0000650003037a24 */ /* 0x000fe200078e02ff */
[----:B------:R-:W-:Y:S01]  /*00b0*/  SGXT.U32 R6, R2, 0x1 ;  /* 0x000000010206781a */ /* 0x000fe20000000000 */
[C---:B------:R-:W-:Y:S02]  /*00c0*/  IMAD.SHL.U32 R2, R0.reuse, 0x2, RZ ;  /* 0x0000000200027824 */ /* 0x040fe400078e00ff */
[----:B------:R-:W-:Y:S01]  /*00d0*/  IMAD.HI R0, R0, 0x2, RZ ;  /* 0x0000000200007827 */ /* 0x000fe200078e02ff */
[----:B------:R-:W-:-:S03]  /*00e0*/  SHF.L.U32 R5, R3, 0x1, RZ ;  /* 0x0000000103057819 */ /* 0x000fc600000006ff */
[----:B------:R-:W-:Y:S01]  /*00f0*/  IMAD R7, R6, c[0x0][0x198], RZ ;  /* 0x0000660006077a24 */ /* 0x000fe200078e02ff */
[----:B------:R-:W-:Y:S01]  /*0100*/  IADD3 R2, P0, P1, R5, c[0x0][0x160], R2 ;  /* 0x0000580005027a10 */ /* 0x000fe2000791e002 */
[----:B------:R-:W-:-:S04]  /*0110*/  IMAD.HI R3, R3, 0x2, RZ ;  /* 0x0000000203037827 */ /* 0x000fc800078e02ff */
[C---:B------:R-:W-:Y:S01]  /*0120*/  IMAD R5, R4.reuse, 0x2, R7 ;  /* 0x0000000204057824 */ /* 0x040fe200078e0207 */
[----:B------:R-:W-:Y:S02]  /*0130*/  IADD3.X R0, R3, c[0x0][0x164], R0, P0, P1 ;  /* 0x0000590003007a10 */ /* 0x000fe400007e2400 */
[-C--:B------:R-:W-:Y:S01]  /*0140*/  LEA R16, P0, R7, R2.reuse, 0x1 ;  /* 0x0000000207107211 */ /* 0x080fe200078008ff */
[C---:B------:R-:W-:Y:S01]  /*0150*/  IMAD R3, R4.reuse, 0x2, R5 ;  /* 0x0000000204037824 */ /* 0x040fe200078e0205 */
[----:B------:R-:W-:Y:S02]  /*0160*/  LEA R8, P1, R5, R2, 0x1 ;  /* 0x0000000205087211 */ /* 0x000fe400078208ff */
[----:B------:R-:W-:Y:S02]  /*0170*/  LEA.HI.X.SX32 R17, R7, R0, 0x1, P0 ;  /* 0x0000000007117211 */ /* 0x000fe400000f0eff */
[----:B------:R-:W-:Y:S02]  /*0180*/  LEA R14, P0, R3, R2, 0x1 ;  /* 0x00000002030e7211 */ /* 0x000fe400078008ff */
[-C--:B------:R-:W-:Y:S01]  /*0190*/  LEA.HI.X.SX32 R9, R5, R0.reuse, 0x1, P1 ;  /* 0x0000000005097211 */ /* 0x080fe200008f0eff */
[----:B------:R0:W2:Y:S01]  /*01a0*/  LDG.E.U16 R20, [R16.64] ;  /* 0x0000000610147981 */ /* 0x0000a2000c1e1500 */
[----:B------:R-:W-:Y:S01]  /*01b0*/  LEA.HI.X.SX32 R15, R3, R0, 0x1, P0 ;  /* 0x00000000030f7211 */ /* 0x000fe200000f0eff */
[----:B------:R-:W-:-:S02]  /*01c0*/  IMAD R5, R4, 0x2, R3 ;  /* 0x0000000204057824 */ /* 0x000fc400078e0203 */
[----:B------:R1:W3:Y:S04]  /*01d0*/  LDG.E.U16 R19, [R8.64] ;  /* 0x0000000608137981 */ /* 0x0002e8000c1e1500 */
[----:B------:R4:W5:Y:S01]  /*01e0*/  LDG.E.U16 R14, [R14.64] ;  /* 0x000000060e0e7981 */ /* 0x000962000c1e1500 */
[C---:B------:R-:W-:Y:S02]  /*01f0*/  LEA R3, R4.reuse, R5, 0x1 ;  /* 0x0000000504037211 */ /* 0x040fe400078e08ff */
[-C--:B------:R-:W-:Y:S02]  /*0200*/  LEA R12, P0, R5, R2.reuse, 0x1 ;  /* 0x00000002050c7211 */ /* 0x080fe400078008ff */
[----:B------:R-:W-:Y:S01]  /*0210*/  LEA R10, P1, R3, R2, 0x1 ;  /* 0x00000002030a7211 */ /* 0x000fe200078208ff */
[----:B------:R-:W-:Y:S01]  /*0220*/  IMAD R7, R4, 0x2, R3 ;  /* 0x0000000204077824 */ /* 0x000fe200078e0203 */
[----:B------:R-:W-:-:S02]  /*0230*/  LEA.HI.X.SX32 R13, R5, R0, 0x1, P0 ;  /* 0x00000000050d7211 */ /* 0x000fc400000f0eff */
[----:B------:R-:W-:Y:S01]  /*0240*/  LEA.HI.X.SX32 R11, R3, R0, 0x1, P1 ;  /* 0x00000000030b7211 */ /* 0x000fe200008f0eff */
[C---:B------:R-:W-:Y:S01]  /*0250*/  IMAD R3, R4.reuse, 0x2, R7 ;  /* 0x0000000204037824 */ /* 0x040fe200078e0207 */
[C---:B------:R-:W-:Y:S01]  /*0260*/  LEA R6, P0, R7.reuse, R2, 0x1 ;  /* 0x0000000207067211 */ /* 0x040fe200078008ff */
[----:B------:R0:W5:Y:S02]  /*0270*/  LDG.E.U16 R12, [R12.64] ;  /* 0x000000060c0c7981 */ /* 0x000164000c1e1500 */
[----:B------:R-:W-:Y:S01]  /*0280*/  IMAD R5, R4, 0x2, R3 ;  /* 0x0000000204057824 */ /* 0x000fe200078e0203 */
[----:B------:R-:W-:Y:S01]  /*0290*/  LEA.HI.X.SX32 R7, R7, R0, 0x1, P0 ;  /* 0x0000000007077211 */ /* 0x000fe200000f0eff */
[----:B------:R4:W5:Y:S01]  /*02a0*/  LDG.E.U16 R18, [R10.64] ;  /* 0x000000060a127981 */ /* 0x000962000c1e1500 */
[----:B-1----:R-:W-:-:S04]  /*02b0*/  LEA R8, P0, R3, R2, 0x1 ;  /* 0x0000000203087211 */ /* 0x002fc800078008ff */
[----:B------:R-:W-:Y:S01]  /*02c0*/  LEA.HI.X.SX32 R9, R3, R0, 0x1, P0 ;  /* 0x0000000003097211 */ /* 0x000fe200000f0eff */
[----:B0-----:R0:W5:Y:S01]  /*02d0*/  LDG.E.U16 R13, [R6.64] ;  /* 0x00000006060d7981 */ /* 0x001162000c1e1500 */
[----:B------:R-:W-:-:S03]  /*02e0*/  LEA R3, R4, R5, 0x1 ;  /* 0x0000000504037211 */ /* 0x000fc600078e08ff */
[----:B------:R1:W5:Y:S01]  /*02f0*/  LDG.E.U16 R16, [R8.64] ;  /* 0x0000000608107981 */ /* 0x000362000c1e1500 */
[-C--:B----4-:R-:W-:Y:S01]  /*0300*/  LEA R10, P1, R3, R2.reuse, 0x1 ;  /* 0x00000002030a7211 */ /* 0x090fe200078208ff */
[C---:B------:R-:W-:Y:S01]  /*0310*/  IMAD R15, R4.reuse, 0x2, R3 ;  /* 0x00000002040f7824 */ /* 0x040fe200078e0203 */
[----:B0-----:R-:W-:Y:S02]  /*0320*/  LEA R6, P0, R5, R2, 0x1 ;  /* 0x0000000205067211 */ /* 0x001fe400078008ff */
[-C--:B------:R-:W-:Y:S02]  /*0330*/  LEA.HI.X.SX32 R11, R3, R0.reuse, 0x1, P1 ;  /* 0x00000000030b7211 */ /* 0x080fe400008f0eff */
[----:B------:R-:W-:Y:S02]  /*0340*/  LEA.HI.X.SX32 R7, R5, R0, 0x1, P0 ;  /* 0x0000000005077211 */ /* 0x000fe400000f0eff */
[----:B-1----:R-:W-:Y:S01]  /*0350*/  LEA R8, P0, R15, R2, 0x1 ;  /* 0x000000020f087211 */ /* 0x002fe200078008ff */
[----:B------:R-:W-:-:S02]  /*0360*/  IMAD R5, R4, 0x2, R15 ;  /* 0x0000000204057824 */ /* 0x000fc400078e020f */
[----:B------:R0:W4:Y:S01]  /*0370*/  LDG.E.U16 R17, [R6.64] ;  /* 0x0000000606117981 */ /* 0x000122000c1e1500 */
[----:B------:R-:W-:-:S03]  /*0380*/  LEA.HI.X.SX32 R9, R15, R0, 0x1, P0 ;  /* 0x000000000f097211 */ /* 0x000fc600000f0eff */
[----:B------:R1:W4:Y:S01]  /*0390*/  LDG.E.U16 R15, [R10.64] ;  /* 0x000000060a0f7981 */ /* 0x000322000c1e1500 */
[----:B0-----:R-:W-:-:S04]  /*03a0*/  LEA R6, P0, R5, R2, 0x1 ;  /* 0x0000000205067211 */ /* 0x001fc800078008ff */
[----:B------:R-:W-:Y:S01]  /*03b0*/  LEA.HI.X.SX32 R7, R5, R0, 0x1, P0 ;  /* 0x0000000005077211 */ /* 0x000fe200000f0eff */
[----:B--2---:R-:W-:Y:S04]  /*03c0*/  STL [R1+0x60], R20 ;  /* 0x0000601401007387 */ /* 0x004fe80000100800 */
[----:B---3--:R0:W-:Y:S04]  /*03d0*/  STL [R1+0x8c], R19 ;  /* 0x00008c1301007387 */ /* 0x0081e80000100800 */
[----:B-----5:R2:W-:Y:S04]  /*03e0*/  STL [R1+0xac], R14 ;  /* 0x0000ac0e01007387 */ /* 0x0205e80000100800 */
[----:B0-----:R0:W3:Y:S04]  /*03f0*/  LDG.E.U16 R19, [R8.64] ;  /* 0x0000000608137981 */ /* 0x0010e8000c1e1500 */
[----:B--2---:R2:W5:Y:S01]  /*0400*/  LDG.E.U16 R14, [R6.64] ;  /* 0x00000006060e7981 */ /* 0x004562000c1e1500 */
[----:B------:R-:W-:-:S05]  /*0410*/  IMAD R3, R4, 0x2, R5 ;  /* 0x0000000204037824 */ /* 0x000fca00078e0205 */
[----:B-1----:R-:W-:Y:S02]  /*0420*/  LEA R11, R4, R3, 0x1 ;  /* 0x00000003040b7211 */ /* 0x002fe400078e08ff */
[----:B0-----:R-:W-:-:S03]  /*0430*/  LEA R8, P0, R3, R2, 0x1 ;  /* 0x0000000203087211 */ /* 0x001fc600078008ff */
[C---:B------:R-:W-:Y:S01]  /*0440*/  IMAD R5, R4.reuse, 0x2, R11 ;  /* 0x0000000204057824 */ /* 0x040fe200078e020b */
[----:B------:R-:W-:Y:S02]  /*0450*/  LEA.HI.X.SX32 R9, R3, R0, 0x1, P0 ;  /* 0x0000000003097211 */ /* 0x000fe400000f0eff */
[-C--:B------:R-:W-:Y:S01]  /*0460*/  LEA R10, P1, R11, R2.reuse, 0x1 ;  /* 0x000000020b0a7211 */ /* 0x080fe200078208ff */
[C---:B------:R-:W-:Y:S01]  /*0470*/  IMAD R3, R4.reuse, 0x2, R5 ;  /* 0x0000000204037824 */ /* 0x040fe200078e0205 */
[----:B--2---:R-:W-:Y:S02]  /*0480*/  LEA R6, P0, R5, R2, 0x1 ;  /* 0x0000000205067211 */ /* 0x004fe400078008ff */
[-C--:B------:R-:W-:Y:S02]  /*0490*/  LEA.HI.X.SX32 R11, R11, R0.reuse, 0x1, P1 ;  /* 0x000000000b0b7211 */ /* 0x080fe400008f0eff */
[----:B------:R-:W-:Y:S01]  /*04a0*/  LEA.HI.X.SX32 R7, R5, R0, 0x1, P0 ;  /* 0x0000000005077211 */ /* 0x000fe200000f0eff */
[----:B------:R-:W-:Y:S01]  /*04b0*/  IMAD R5, R4, 0x2, R3 ;  /* 0x0000000204057824 */ /* 0x000fe200078e0203 */
[----:B------:R0:W-:Y:S04]  /*04c0*/  STL [R1+0xa8], R12 ;  /* 0x0000a80c01007387 */ /* 0x0001e80000100800 */
[----:B------:R1:W-:Y:S04]  /*04d0*/  STL [R1+0x58], R18 ;  /* 0x0000581201007387 */ /* 0x0003e80000100800 */
[----:B0-----:R0:W2:Y:S04]  /*04e0*/  LDG.E.U16 R12, [R8.64] ;  /* 0x00000006080c7981 */ /* 0x0010a8000c1e1500 */
[----:B-1----:R1:W2:Y:S01]  /*04f0*/  LDG.E.U16 R18, [R10.64] ;  /* 0x000000060a127981 */ /* 0x0022a2000c1e1500 */
[----:B0-----:R-:W-:-:S03]  /*0500*/  LEA R8, P0, R3, R2, 0x1 ;  /* 0x0000000203087211 */ /* 0x001fc600078008ff */
[----:B------:R0:W-:Y:S01]  /*0510*/  STL [R1+0x88], R13 ;  /* 0x0000880d01007387 */ /* 0x0001e20000100800 */
[----:B-1----:R-:W-:Y:S02]  /*0520*/  LEA R11, R4, R5, 0x1 ;  /* 0x00000005040b7211 */ /* 0x002fe400078e08ff */
[----:B------:R-:W-:-:S03]  /*0530*/  LEA.HI.X.SX32 R9, R3, R0, 0x1, P0 ;  /* 0x0000000003097211 */ /* 0x000fc600000f0eff */
[----:B------:R-:W-:Y:S01]  /*0540*/  IMAD R3, R4, 0x2, R11 ;  /* 0x0000000204037824 */ /* 0x000fe200078e020b */
[----:B0-----:R0:W2:Y:S01]  /*0550*/  LDG.E.U16 R13, [R6.64] ;  /* 0x00000006060d7981 */ /* 0x0010a2000c1e1500 */
[----:B------:R-:W-:-:S03]  /*0560*/  LEA R10, P1, R11, R2, 0x1 ;  /* 0x000000020b0a7211 */ /* 0x000fc600078208ff */
[----:B------:R1:W-:Y:S01]  /*0570*/  STL [R1+0xa4], R16 ;  /* 0x0000a41001007387 */ /* 0x0003e20000100800 */
[----:B0-----:R-:W-:-:S04]  /*0580*/  LEA R6, P0, R5, R2, 0x1 ;  /* 0x0000000205067211 */ /* 0x001fc800078008ff */
[-C--:B------:R-:W-:Y:S01]  /*0590*/  LEA.HI.X.SX32 R7, R5, R0.reuse, 0x1, P0 ;  /* 0x0000000005077211 */ /* 0x080fe200000f0eff */
[----:B-1----:R0:W2:Y:S01]  /*05a0*/  LDG.E.U16 R16, [R8.64] ;  /* 0x0000000608107981 */ /* 0x0020a2000c1e1500 */
[----:B------:R-:W-:Y:S01]  /*05b0*/  LEA.HI.X.SX32 R11, R11, R0, 0x1, P1 ;  /* 0x000000000b0b7211 */ /* 0x000fe200008f0eff */
[----:B------:R-:W-:Y:S02]  /*05c0*/  IMAD R5, R4, 0x2, R3 ;  /* 0x0000000204057824 */ /* 0x000fe400078e0203 */
[----:B----4-:R1:W-:Y:S01]  /*05d0*/  STL [R1+0xa0], R17 ;  /* 0x0000a01101007387 */ /* 0x0103e20000100800 */
[----:B0-----:R-:W-:-:S03]  /*05e0*/  LEA R8, P0, R3, R2, 0x1 ;  /* 0x0000000203087211 */ /* 0x001fc600078008ff */
[----:B------:R0:W-:Y:S01]  /*05f0*/  STL [R1+0x4c], R15 ;  /* 0x00004c0f01007387 */ /* 0x0001e20000100800 */
[----:B------:R-:W-:-:S03]  /*0600*/  LEA.HI.X.SX32 R9, R3, R0, 0x1, P0 ;  /* 0x0000000003097211 */ /* 0x000fc600000f0eff */
[----:B-1----:R1:W4:Y:S01]  /*0610*/  LDG.E.U16 R17, [R6.64] ;  /* 0x0000000606117981 */ /* 0x002322000c1e1500 */
[----:B------:R-:W-:-:S03]  /*0620*/  IMAD R3, R4, 0x2, R5 ;  /* 0x0000000204037824 */ /* 0x000fc600078e0205 */
[----:B------:R1:W4:Y:S04]  /*0630*/  LDG.E.U16 R20, [R8.64] ;  /* 0x0000000608147981 */ /* 0x000328000c1e1500 */
[----:B0-----:R0:W4:Y:S01]  /*0640*/  LDG.E.U16 R15, [R10.64] ;  /* 0x000000060a0f7981 */ /* 0x001122000c1e1500 */
[----:B-1----:R-:W-:-:S04]  /*0650*/  LEA R6, P0, R5, R2, 0x1 ;  /* 0x0000000205067211 */ /* 0x002fc800078008ff */
[----:B------:R-:W-:Y:S02]  /*0660*/  LEA.HI.X.SX32 R7, R5, R0, 0x1, P0 ;  /* 0x0000000005077211 */ /* 0x000fe400000f0eff */
[----:B------:R-:W-:-:S04]  /*0670*/  LEA R8, P0, R3, R2, 0x1 ;  /* 0x0000000203087211 */ /* 0x000fc800078008ff */
[----:B------:R-:W-:Y:S01]  /*0680*/  LEA.HI.X.SX32 R9, R3, R0, 0x1, P0 ;  /* 0x0000000003097211 */ /* 0x000fe200000f0eff */
[----:B---3--:R1:W-:Y:S04]  /*0690*/  STL [R1+0x80], R19 ;  /* 0x0000801301007387 */ /* 0x0083e80000100800 */
[----:B-----5:R3:W-:Y:S04]  /*06a0*/  STL [R1+0x9c], R14 ;  /* 0x00009c0e01007387 */ /* 0x0207e80000100800 */
[----:B-1----:R1:W5:Y:S04]  /*06b0*/  LDG.E.U16 R19, [R8.64] ;  /* 0x0000000608137981 */ /* 0x002368000c1e1500 */
[----:B---3--:R3:W5:Y:S01]  /*06c0*/  LDG.E.U16 R14, [R6.64] ;  /* 0x00000006060e7981 */ /* 0x008762000c1e1500 */
[----:B0-----:R-:W-:-:S05]  /*06d0*/  LEA R11, R4, R3, 0x1 ;  /* 0x00000003040b7211 */ /* 0x001fca00078e08ff */
[----:B------:R-:W-:-:S04]  /*06e0*/  IMAD R5, R4, 0x2, R11 ;  /* 0x0000000204057824 */ /* 0x000fc800078e020b */
[C---:B------:R-:W-:Y:S01]  /*06f0*/  IMAD R3, R4.reuse, 0x2, R5 ;  /* 0x0000000204037824 */ /* 0x040fe200078e0205 */
[-C--:B---3--:R-:W-:Y:S02]  /*0700*/  LEA R6, P0, R5, R2.reuse, 0x1 ;  /* 0x0000000205067211 */ /* 0x088fe400078008ff */
[----:B------:R-:W-:Y:S02]  /*0710*/  LEA R10, P1, R11, R2, 0x1 ;  /* 0x000000020b0a7211 */ /* 0x000fe400078208ff */
[-C--:B------:R-:W-:Y:S01]  /*0720*/  LEA.HI.X.SX32 R7, R5, R0.reuse, 0x1, P0 ;  /* 0x0000000005077211 */ /* 0x080fe200000f0eff */
[----:B--2---:R0:W-:Y:S01]  /*0730*/  STL [R1+0x98], R12 ;  /* 0x0000980c01007387 */ /* 0x0041e20000100800 */
[----:B------:R-:W-:Y:S02]  /*0740*/  LEA.HI.X.SX32 R11, R11, R0, 0x1, P1 ;  /* 0x000000000b0b7211 */ /* 0x000fe400008f0eff */
[C---:B-1----:R-:W-:Y:S01]  /*0750*/  LEA R8, P0, R3.reuse, R2, 0x1 ;  /* 0x0000000203087211 */ /* 0x042fe200078008ff */
[C---:B0-----:R-:W-:Y:S01]  /*0760*/  IMAD R12, R4.reuse, 0x2, R3 ;  /* 0x00000002040c7824 */ /* 0x041fe200078e0203 */
[----:B------:R0:W-:Y:S04]  /*0770*/  STL [R1+0x44], R18 ;  /* 0x0000441201007387 */ /* 0x0001e80000100800 */
[----:B------:R-:W-:Y:S01]  /*0780*/  LEA R5, R4, R12, 0x1 ;  /* 0x0000000c04057211 */ /* 0x000fe200078e08ff */
[----:B------:R1:W2:Y:S01]  /*0790*/  LDG.E.U16 R21, [R10.64] ;  /* 0x000000060a157981 */ /* 0x0002a2000c1e1500 */
[----:B------:R-:W-:-:S03]  /*07a0*/  LEA.HI.X.SX32 R9, R3, R0, 0x1, P0 ;  /* 0x0000000003097211 */ /* 0x000fc600000f0eff */
[----:B------:R3:W-:Y:S04]  /*07b0*/  STL [R1+0x78], R13 ;  /* 0x0000780d01007387 */ /* 0x0007e80000100800 */
[----:B0-----:R0:W2:Y:S01]  /*07c0*/  LDG.E.U16 R18, [R6.64] ;  /* 0x0000000606127981 */ /* 0x0010a2000c1e1500 */
[CC--:B-1----:R-:W-:Y:S01]  /*07d0*/  LEA R10, P1, R5.reuse, R2.reuse, 0x1 ;  /* 0x00000002050a7211 */ /* 0x0c2fe200078208ff */
[----:B---3--:R-:W-:Y:S01]  /*07e0*/  IMAD R13, R4, 0x2, R5 ;  /* 0x00000002040d7824 */ /* 0x008fe200078e0205 */
[----:B0-----:R-:W-:Y:S01]  /*07f0*/  LEA R6, P0, R12, R2, 0x1 ;  /* 0x000000020c067211 */ /* 0x001fe200078008ff */
[----:B------:R0:W-:Y:S02]  /*0800*/  STL [R1+0x94], R16 ;  /* 0x0000941001007387 */ /* 0x0001e40000100800 */
[----:B------:R-:W-:Y:S01]  /*0810*/  IMAD R3, R4, 0x2, R13 ;  /* 0x0000000204037824 */ /* 0x000fe200078e020d */
[----:B------:R-:W-:-:S02]  /*0820*/  LEA.HI.X.SX32 R11, R5, R0, 0x1, P1 ;  /* 0x00000000050b7211 */ /* 0x000fc400008f0eff */
[----:B------:R-:W-:Y:S01]  /*0830*/  LEA.HI.X.SX32 R7, R12, R0, 0x1, P0 ;  /* 0x000000000c077211 */ /* 0x000fe200000f0eff */
[----:B0-----:R0:W3:Y:S01]  /*0840*/  LDG.E.U16 R16, [R8.64] ;  /* 0x0000000608107981 */ /* 0x0010e2000c1e1500 */
[----:B------:R-:W-:-:S03]  /*0850*/  IMAD R12, R4, 0x2, R3 ;  /* 0x00000002040c7824 */ /* 0x000fc600078e0203 */
[----:B----4-:R1:W-:Y:S01]  /*0860*/  STL [R1+0x90], R17 ;  /* 0x0000901101007387 */ /* 0x0103e20000100800 */
[----:B0-----:R-:W-:-:S03]  /*0870*/  LEA R8, P0, R13, R2, 0x1 ;  /* 0x000000020d087211 */ /* 0x001fc600078008ff */
[----:B------:R-:W-:Y:S01]  /*0880*/  STL [R1+0x40], R15 ;  /* 0x0000400f01007387 */ /* 0x000fe20000100800 */
[----:B------:R-:W-:-:S03]  /*0890*/  LEA.HI.X.SX32 R9, R13, R0, 0x1, P0 ;  /* 0x000000000d097211 */ /* 0x000fc600000f0eff */
[----:B-1----:R0:W4:Y:S04]  /*08a0*/  LDG.E.U16 R17, [R6.64] ;  /* 0x0000000606117981 */ /* 0x002128000c1e1500 */
[----:B------:R1:W-:Y:S04]  /*08b0*/  STL [R1+0x74], R20 ;  /* 0x0000741401007387 */ /* 0x0003e80000100800 */
[----:B------:R5:W4:Y:S01]  /*08c0*/  LDG.E.U16 R23, [R8.64] ;  /* 0x0000000608177981 */ /* 0x000b22000c1e1500 */
[----:B0-----:R-:W-:-:S03]  /*08d0*/  LEA R6, P0, R3, R2, 0x1 ;  /* 0x0000000203067211 */ /* 0x001fc600078008ff */
[----:B-1----:R0:W4:Y:S01]  /*08e0*/  LDG.E.U16 R20, [R10.64] ;  /* 0x000000060a147981 */ /* 0x002122000c1e1500 */
[----:B------:R-:W-:-:S05]  /*08f0*/  LEA.HI.X.SX32 R7, R3, R0, 0x1, P0 ;  /* 0x0000000003077211 */ /* 0x000fca00000f0eff */
[----:B------:R1:W4:Y:S01]  /*0900*/  LDG.E.U16 R25, [R6.64] ;  /* 0x0000000606197981 */ /* 0x000322000c1e1500 */
[----:B0-----:R-:W-:-:S04]  /*0910*/  LEA R10, P0, R12, R2, 0x1 ;  /* 0x000000020c0a7211 */ /* 0x001fc800078008ff */
[----:B------:R-:W-:Y:S01]  /*0920*/  LEA.HI.X.SX32 R11, R12, R0, 0x1, P0 ;  /* 0x000000000c0b7211 */ /* 0x000fe200000f0eff */
[----:B-----5:R-:W-:Y:S04]  /*0930*/  STL [R1+0x84], R14 ;  /* 0x0000840e01007387 */ /* 0x020fe80000100800 */
[----:B------:R0:W-:Y:S04]  /*0940*/  STL [R1+0x7c], R19 ;  /* 0x00007c1301007387 */ /* 0x0001e80000100800 */
[----:B0-----:R0:W5:Y:S01]  /*0950*/  LDG.E.U16 R19, [R10.64] ;  /* 0x000000060a137981 */ /* 0x001162000c1e1500 */
[----:B------:R-:W-:-:S05]  /*0960*/  LEA R5, R4, R12, 0x1 ;  /* 0x0000000c04057211 */ /* 0x000fca00078e08ff */
[----:B------:R-:W-:-:S04]  /*0970*/  IMAD R15, R4, 0x2, R5 ;  /* 0x00000002040f7824 */ /* 0x000fc800078e0205 */
[C---:B------:R-:W-:Y:S01]  /*0980*/  IMAD R13, R4.reuse, 0x2, R15 ;  /* 0x00000002040d7824 */ /* 0x040fe200078e020f */
[-C--:B------:R-:W-:Y:S02]  /*0990*/  LEA R8, P1, R5, R2.reuse, 0x1 ;  /* 0x0000000205087211 */ /* 0x080fe400078208ff */
[----:B-1----:R-:W-:Y:S01]  /*09a0*/  LEA R6, P0, R15, R2, 0x1 ;  /* 0x000000020f067211 */ /* 0x002fe200078008ff */
[C---:B------:R-:W-:Y:S01]  /*09b0*/  IMAD R3, R4.reuse, 0x2, R13 ;  /* 0x0000000204037824 */ /* 0x040fe200078e020d */
[-C--:B------:R-:W-:Y:S02]  /*09c0*/  LEA.HI.X.SX32 R9, R5, R0.reuse, 0x1, P1 ;  /* 0x0000000005097211 */ /* 0x080fe400008f0eff */
[----:B------:R-:W-:Y:S02]  /*09d0*/  LEA.HI.X.SX32 R7, R15, R0, 0x1, P0 ;  /* 0x000000000f077211 */ /* 0x000fe400000f0eff */
[C---:B------:R-:W-:Y:S02]  /*09e0*/  LEA R14, R4.reuse, R3, 0x1 ;  /* 0x00000003040e7211 */ /* 0x040fe400078e08ff */
[C---:B0-----:R-:W-:Y:S01]  /*09f0*/  LEA R10, P0, R13.reuse, R2, 0x1 ;  /* 0x000000020d0a7211 */ /* 0x041fe200078008ff */
[----:B------:R0:W5:Y:S02]  /*0a00*/  LDG.E.U16 R22, [R6.64] ;  /* 0x0000000606167981 */ /* 0x000164000c1e1500 */
[C---:B------:R-:W-:Y:S01]  /*0a10*/  IMAD R5, R4.reuse, 0x2, R14 ;  /* 0x0000000204057824 */ /* 0x040fe200078e020e */
[----:B------:R-:W-:Y:S01]  /*0a20*/  LEA.HI.X.SX32 R11, R13, R0, 0x1, P0 ;  /* 0x000000000d0b7211 */ /* 0x000fe200000f0eff */
[----:B--2---:R1:W-:Y:S02]  /*0a30*/  STL [R1+0x34], R21 ;  /* 0x0000341501007387 */ /* 0x0043e40000100800 */
[----:B------:R-:W-:-:S02]  /*0a40*/  IMAD R12, R4, 0x2, R5 ;  /* 0x00000002040c7824 */ /* 0x000fc400078e0205 */
[----:B-1----:R1:W2:Y:S04]  /*0a50*/  LDG.E.U16 R21, [R8.64] ;  /* 0x0000000608157981 */ /* 0x0022a8000c1e1500 */
[----:B------:R0:W-:Y:S01]  /*0a60*/  STL [R1+0x70], R18 ;  /* 0x0000701201007387 */ /* 0x0001e20000100800 */
[----:B-1----:R-:W-:-:S04]  /*0a70*/  LEA R8, P0, R3, R2, 0x1 ;  /* 0x0000000203087211 */ /* 0x002fc800078008ff */
[----:B------:R-:W-:Y:S01]  /*0a80*/  LEA.HI.X.SX32 R9, R3, R0, 0x1, P0 ;  /* 0x0000000003097211 */ /* 0x000fe200000f0eff */
[----:B0-----:R0:W2:Y:S04]  /*0a90*/  LDG.E.U16 R18, [R10.64] ;  /* 0x000000060a127981 */ /* 0x0010a8000c1e1500 */
[----:B---3--:R-:W-:Y:S01]  /*0aa0*/  STL [R1+0x6c], R16 ;  /* 0x00006c1001007387 */ /* 0x008fe20000100800 */
[----:B------:R-:W-:Y:S01]  /*0ab0*/  IMAD R15, R4, 0x2, R12 ;  /* 0x00000002040f7824 */ /* 0x000fe200078e020c */
[----:B0-----:R-:W-:-:S04]  /*0ac0*/  LEA R10, P0, R5, R2, 0x1 ;  /* 0x00000002050a7211 */ /* 0x001fc800078008ff */
[----:B------:R-:W-:Y:S01]  /*0ad0*/  LEA.HI.X.SX32 R11, R5, R0, 0x1, P0 ;  /* 0x00000000050b7211 */ /* 0x000fe200000f0eff */
[----:B----4-:R-:W-:Y:S01]  /*0ae0*/  STL [R1+0x68], R17 ;  /* 0x0000681101007387 */ /* 0x010fe20000100800 */
[----:B------:R-:W-:-:S04]  /*0af0*/  LEA R6, P1, R14, R2, 0x1 ;  /* 0x000000020e067211 */ /* 0x000fc800078208ff */
[----:B------:R-:W-:-:S05]  /*0b00*/  LEA.HI.X.SX32 R7, R14, R0, 0x1, P1 ;  /* 0x000000000e077211 */ /* 0x000fca00008f0eff */
[----:B------:R0:W3:Y:S04]  /*0b10*/  LDG.E.U16 R24, [R6.64] ;  /* 0x0000000606187981 */ /* 0x0000e8000c1e1500 */
[----:B------:R1:W-:Y:S04]  /*0b20*/  STL [R1+0x30], R20 ;  /* 0x0000301401007387 */ /* 0x0003e80000100800 */
[----:B------:R4:W-:Y:S04]  /*0b30*/  STL [R1+0x64], R23 ;  /* 0x0000641701007387 */ /* 0x0009e80000100800 */
[----:B-1----:R1:W3:Y:S04]  /*0b40*/  LDG.E.U16 R20, [R8.64] ;  /* 0x0000000608147981 */ /* 0x0022e8000c1e1500 */
[----:B----4-:R4:W3:Y:S01]  /*0b50*/  LDG.E.U16 R23, [R10.64] ;  /* 0x000000060a177981 */ /* 0x0108e2000c1e1500 */
[----:B-1----:R-:W-:-:S04]  /*0b60*/  LEA R8, P0, R12, R2, 0x1 ;  /* 0x000000020c087211 */ /* 0x002fc800078008ff */
[----:B------:R-:W-:Y:S02]  /*0b70*/  LEA.HI.X.SX32 R9, R12, R0, 0x1, P0 ;  /* 0x000000000c097211 */ /* 0x000fe400000f0eff */
[C---:B----4-:R-:W-:Y:S01]  /*0b80*/  LEA R10, P0, R15.reuse, R2, 0x1 ;  /* 0x000000020f0a7211 */ /* 0x050fe200078008ff */
[----:B------:R-:W-:Y:S03]  /*0b90*/  STL [R1+0x5c], R25 ;  /* 0x00005c1901007387 */ /* 0x000fe60000100800 */
[----:B------:R-:W-:-:S05]  /*0ba0*/  LEA.HI.X.SX32 R11, R15, R0, 0x1, P0 ;  /* 0x000000000f0b7211 */ /* 0x000fca00000f0eff */
[----:B------:R1:W4:Y:S04]  /*0bb0*/  LDG.E.U16 R29, [R10.64] ;  /* 0x000000060a1d7981 */ /* 0x000328000c1e1500 */
[----:B-----5:R5:W-:Y:S04]  /*0bc0*/  STL [R1+0x54], R19 ;  /* 0x0000541301007387 */ /* 0x020be80000100800 */
[----:B-----5:R5:W4:Y:S01]  /*0bd0*/  LDG.E.U16 R19, [R8.64] ;  /* 0x0000000608137981 */ /* 0x020b22000c1e1500 */
[----:B------:R-:W-:-:S05]  /*0be0*/  LEA R13, R4, R15, 0x1 ;  /* 0x0000000f040d7211 */ /* 0x000fca00078e08ff */
[----:B------:R-:W-:-:S04]  /*0bf0*/  IMAD R16, R4, 0x2, R13 ;  /* 0x0000000204107824 */ /* 0x000fc800078e020d */
[----:B------:R-:W-:Y:S01]  /*0c00*/  IMAD R3, R4, 0x2, R16 ;  /* 0x0000000204037824 */ /* 0x000fe200078e0210 */
[----:B-----5:R-:W-:-:S03]  /*0c10*/  LEA R8, P0, R16, R2, 0x1 ;  /* 0x0000000210087211 */ /* 0x020fc600078008ff */
[----:B------:R-:W-:Y:S01]  /*0c20*/  IMAD R17, R4, 0x2, R3 ;  /* 0x0000000204117824 */ /* 0x000fe200078e0203 */
[----:B------:R-:W-:Y:S02]  /*0c30*/  LEA.HI.X.SX32 R9, R16, R0, 0x1, P0 ;  /* 0x0000000010097211 */ /* 0x000fe400000f0eff */
[C---:B-1----:R-:W-:Y:S02]  /*0c40*/  LEA R10, P0, R3.reuse, R2, 0x1 ;  /* 0x00000002030a7211 */ /* 0x042fe400078008ff */
[----:B------:R-:W-:Y:S01]  /*0c50*/  LEA R5, R4, R17, 0x1 ;  /* 0x0000001104057211 */ /* 0x000fe200078e08ff */
[----:B------:R1:W5:Y:S01]  /*0c60*/  LDG.E.U16 R28, [R8.64] ;  /* 0x00000006081c7981 */ /* 0x000362000c1e1500 */
[----:B------:R-:W-:-:S03]  /*0c70*/  LEA.HI.X.SX32 R11, R3, R0, 0x1, P0 ;  /* 0x00000000030b7211 */ /* 0x000fc600000f0eff */
[C---:B0-----:R-:W-:Y:S01]  /*0c80*/  IMAD R6, R4.reuse, 0x2, R5 ;  /* 0x0000000204067824 */ /* 0x041fe200078e0205 */
[-C--:B------:R-:W-:Y:S01]  /*0c90*/  LEA R12, P1, R13, R2.reuse, 0x1 ;  /* 0x000000020d0c7211 */ /* 0x080fe200078208ff */
[----:B------:R0:W5:Y:S02]  /*0ca0*/  LDG.E.U16 R27, [R10.64] ;  /* 0x000000060a1b7981 */ /* 0x000164000c1e1500 */
[C---:B------:R-:W-:Y:S01]  /*0cb0*/  IMAD R14, R4.reuse, 0x2, R6 ;  /* 0x00000002040e7824 */ /* 0x040fe200078e0206 */
[----:B-1----:R-:W-:Y:S02]  /*0cc0*/  LEA R8, P0, R17, R2, 0x1 ;  /* 0x0000000211087211 */ /* 0x002fe400078008ff */
[-C--:B------:R-:W-:Y:S02]  /*0cd0*/  LEA.HI.X.SX32 R13, R13, R0.reuse, 0x1, P1 ;  /* 0x000000000d0d7211 */ /* 0x080fe400008f0eff */
[----:B------:R-:W-:Y:S01]  /*0ce0*/  LEA.HI.X.SX32 R9, R17, R0, 0x1, P0 ;  /* 0x0000000011097211 */ /* 0x000fe200000f0eff */
[----:B------:R-:W-:Y:S01]  /*0cf0*/  IMAD R7, R4, 0x2, R14 ;  /* 0x0000000204077824 */ /* 0x000fe200078e020e */
[C---:B0-----:R-:W-:Y:S01]  /*0d00*/  LEA R10, P0, R6.reuse, R2, 0x1 ;  /* 0x00000002060a7211 */ /* 0x041fe200078008ff */
[----:B--2---:R-:W-:Y:S03]  /*0d10*/  STL [R1+0x2c], R21 ;  /* 0x00002c1501007387 */ /* 0x004fe60000100800 */
[----:B------:R-:W-:Y:S01]  /*0d20*/  LEA.HI.X.SX32 R11, R6, R0, 0x1, P0 ;  /* 0x00000000060b7211 */ /* 0x000fe200000f0eff */
[----:B------:R0:W-:Y:S01]  /*0d30*/  STL [R1+0x50], R22 ;  /* 0x0000501601007387 */ /* 0x0001e20000100800 */
[----:B------:R-:W-:-:S03]  /*0d40*/  LEA R15, R4, R7, 0x1 ;  /* 0x00000007040f7211 */ /* 0x000fc600078e08ff */
[----:B------:R1:W2:Y:S04]  /*0d50*/  LDG.E.U16 R26, [R8.64] ;  /* 0x00000006081a7981 */ /* 0x0002a8000c1e1500 */
[----:B0-----:R0:W2:Y:S01]  /*0d60*/  LDG.E.U16 R22, [R12.64] ;  /* 0x000000060c167981 */ /* 0x0010a2000c1e1500 */
[CC--:B-1----:R-:W-:Y:S02]  /*0d70*/  LEA R8, P0, R14.reuse, R2.reuse, 0x1 ;  /* 0x000000020e087211 */ /* 0x0c2fe400078008ff */
[C---:B0-----:R-:W-:Y:S02]  /*0d80*/  LEA R12, P1, R5.reuse, R2, 0x1 ;  /* 0x00000002050c7211 */ /* 0x041fe400078208ff */
[-C--:B------:R-:W-:Y:S02]  /*0d90*/  LEA.HI.X.SX32 R9, R14, R0.reuse, 0x1, P0 ;  /* 0x000000000e097211 */ /* 0x080fe400000f0eff */
[----:B------:R-:W-:-:S02]  /*0da0*/  LEA.HI.X.SX32 R13, R5, R0, 0x1, P1 ;  /* 0x00000000050d7211 */ /* 0x000fc400008f0eff */
[C---:B------:R-:W-:Y:S01]  /*0db0*/  LEA R14, P1, R15.reuse, R2, 0x1 ;  /* 0x000000020f0e7211 */ /* 0x040fe200078208ff */
[C---:B------:R-:W-:Y:S01]  /*0dc0*/  IMAD R21, R4.reuse, 0x2, R15 ;  /* 0x0000000204157824 */ /* 0x040fe200078e020f */
[----:B------:R-:W-:Y:S02]  /*0dd0*/  STL [R1+0x48], R18 ;  /* 0x0000481201007387 */ /* 0x000fe40000100800 */
[----:B------:R-:W-:Y:S02]  /*0de0*/  LEA.HI.X.SX32 R15, R15, R0, 0x1, P1 ;  /* 0x000000000f0f7211 */ /* 0x000fe400008f0eff */
[----:B------:R0:W5:Y:S04]  /*0df0*/  LDG.E.U16 R25, [R12.64] ;  /* 0x000000060c197981 */ /* 0x000168000c1e1500 */
[----:B---3--:R-:W-:Y:S04]  /*0e00*/  STL [R1+0x3c], R20 ;  /* 0x00003c1401007387 */ /* 0x008fe80000100800 */
[----:B------:R1:W-:Y:S04]  /*0e10*/  STL [R1+0x28], R24 ;  /* 0x0000281801007387 */ /* 0x0003e80000100800 */
[----:B------:R3:W-:Y:S01]  /*0e20*/  STL [R1+0x38], R23 ;  /* 0x0000381701007387 */ /* 0x0007e20000100800 */
[----:B0-----:R-:W-:Y:S01]  /*0e30*/  LEA R12, P0, R7, R2, 0x1 ;  /* 0x00000002070c7211 */ /* 0x001fe200078008ff */
[----:B------:R-:W-:-:S02]  /*0e40*/  IMAD R16, R4, 0x2, R21 ;  /* 0x0000000204107824 */ /* 0x000fc400078e0215 */
[----:B-1----:R0:W5:Y:S04]  /*0e50*/  LDG.E.U16 R24, [R10.64] ;  /* 0x000000060a187981 */ /* 0x002168000c1e1500 */
[----:B---3--:R1:W3:Y:S04]  /*0e60*/  LDG.E.U16 R23, [R8.64] ;  /* 0x0000000608177981 */ /* 0x0082e8000c1e1500 */
[----:B----4-:R-:W-:Y:S04]  /*0e70*/  STL [R1+0x24], R19 ;  /* 0x0000241301007387 */ /* 0x010fe80000100800 */
[----:B------:R4:W-:Y:S04]  /*0e80*/  STL [R1+0x20], R29 ;  /* 0x0000201d01007387 */ /* 0x0009e80000100800 */
[----:B----4-:R-:W4:Y:S04]  /*0e90*/  LDG.E.U16 R29, [R14.64] ;  /* 0x000000060e1d7981 */ /* 0x010f28000c1e1500 */
[----:B--2---:R-:W-:Y:S04]  /*0ea0*/  STL [R1+0x1c], R22 ;  /* 0x00001c1601007387 */ /* 0x004fe80000100800 */
[----:B-----5:R-:W-:Y:S04]  /*0eb0*/  STL [R1+0x18], R28 ;  /* 0x0000181c01007387 */ /* 0x020fe80000100800 */
[----:B----4-:R2:W-:Y:S04]  /*0ec0*/  STL [R1+0x644], R29 ;  /* 0x0006441d01007387 */ /* 0x0105e80000100800 */
[----:B--2---:R-:W2:Y:S04]  /*0ed0*/  LDL.LU R29, [R1+0x2c] ;  /* 0x00002c00011d7983 */ /* 0x004ea80000300800 */
[----:B--2---:R2:W-:Y:S04]  /*0ee0*/  STL [R1+0x648], R29 ;  /* 0x0006481d01007387 */ /* 0x0045e80000100800 */
[----:B--2---:R-:W2:Y:S04]  /*0ef0*/  LDL.LU R29, [R1+0x30] ;  /* 0x00003000011d7983 */ /* 0x004ea80000300800 */
[----:B------:R-:W-:Y:S01]  /*0f00*/  STL [R1+0x14], R27 ;  /* 0x0000141b01007387 */ /* 0x000fe20000100800 */
[----:B------:R-:W-:-:S02]  /*0f10*/  LEA.HI.X.SX32 R13, R7, R0, 0x1, P0 ;  /* 0x00000000070d7211 */ /* 0x000fc400000f0eff */
[----:B0-----:R-:W-:-:S03]  /*0f20*/  LEA R10, P0, R21, R2, 0x1 ;  /* 0x00000002150a7211 */ /* 0x001fc600078008ff */
[----:B------:R0:W4:Y:S04]  /*0f30*/  LDG.E.U16 R22, [R12.64] ;  /* 0x000000060c167981 */ /* 0x000128000c1e1500 */
[----:B--2---:R2:W-:Y:S04]  /*0f40*/  STL [R1+0x64c], R29 ;  /* 0x00064c1d01007387 */ /* 0x0045e80000100800 */
[----:B--2---:R-:W2:Y:S01]  /*0f50*/  LDL.LU R29, [R1+0x34] ;  /* 0x00003400011d7983 */ /* 0x004ea20000300800 */
[----:B------:R-:W-:Y:S02]  /*0f60*/  LEA.HI.X.SX32 R11, R21, R0, 0x1, P0 ;  /* 0x00000000150b7211 */ /* 0x000fe400000f0eff */
[----:B0-----:R-:W-:Y:S01]  /*0f70*/  LEA R12, P0, R16, R2, 0x1 ;  /* 0x00000002100c7211 */ /* 0x001fe200078008ff */
[----:B------:R-:W-:-:S02]  /*0f80*/  IMAD R3, R4, 0x2, R16 ;  /* 0x0000000204037824 */ /* 0x000fc400078e0210 */
[----:B------:R0:W5:Y:S01]  /*0f90*/  LDG.E.U16 R28, [R10.64] ;  /* 0x000000060a1c7981 */ /* 0x000162000c1e1500 */
[----:B------:R-:W-:-:S05]  /*0fa0*/  LEA.HI.X.SX32 R13, R16, R0, 0x1, P0 ;  /* 0x00000000100d7211 */ /* 0x000fca00000f0eff */
[----:B------:R0:W3:Y:S01]  /*0fb0*/  LDG.E.U16 R27, [R12.64] ;  /* 0x000000060c1b7981 */ /* 0x0000e2000c1e1500 */
[----:B------:R-:W-:-:S05]  /*0fc0*/  LEA R18, R4, R3, 0x1 ;  /* 0x0000000304127211 */ /* 0x000fca00078e08ff */
[----:B------:R-:W-:-:S04]  /*0fd0*/  IMAD R20, R4, 0x2, R18 ;  /* 0x0000000204147824 */ /* 0x000fc800078e0212 */
[----:B------:R-:W-:-:S04]  /*0fe0*/  IMAD R5, R4, 0x2, R20 ;  /* 0x0000000204057824 */ /* 0x000fc800078e0214 */
[----:B------:R-:W-:-:S05]  /*0ff0*/  IMAD R6, R4, 0x2, R5 ;  /* 0x0000000204067824 */ /* 0x000fca00078e0205 */
[C---:B------:R-:W-:Y:S01]  /*1000*/  LEA R17, R4.reuse, R6, 0x1 ;  /* 0x0000000604117211 */ /* 0x040fe200078e08ff */
[----:B--2---:R2:W-:Y:S04]  /*1010*/  STL [R1+0x650], R29 ;  /* 0x0006501d01007387 */ /* 0x0045e80000100800 */
[----:B--2---:R-:W2:Y:S01]  /*1020*/  LDL.LU R29, [R1+0x40] ;  /* 0x00004000011d7983 */ /* 0x004ea20000300800 */
[----:B------:R-:W-:-:S04]  /*1030*/  IMAD R19, R4, 0x2, R17 ;  /* 0x0000000204137824 */ /* 0x000fc800078e0211 */
[----:B------:R-:W-:-:S04]  /*1040*/  IMAD R7, R4, 0x2, R19 ;  /* 0x0000000204077824 */ /* 0x000fc800078e0213 */
[----:B-1----:R-:W-:-:S05]  /*1050*/  IMAD R8, R4, 0x2, R7 ;  /* 0x0000000204087824 */ /* 0x002fca00078e0207 */
[----:B------:R-:W-:-:S05]  /*1060*/  LEA R21, R4, R8, 0x1 ;  /* 0x0000000804157211 */ /* 0x000fca00078e08ff */
[----:B------:R-:W-:Y:S01]  /*1070*/  IMAD R9, R4, 0x2, R21 ;  /* 0x0000000204097824 */ /* 0x000fe200078e0215 */
[----:B------:R-:W-:-:S03]  /*1080*/  LEA R14, P0, R18, R2, 0x1 ;  /* 0x00000002120e7211 */ /* 0x000fc600078008ff */
[----:B0-----:R-:W-:Y:S01]  /*1090*/  IMAD R10, R4, 0x2, R9 ;  /* 0x00000002040a7824 */ /* 0x001fe200078e0209 */
[----:B------:R-:W-:-:S03]  /*10a0*/  LEA R16, P1, R17, R2, 0x1 ;  /* 0x0000000211107211 */ /* 0x000fc600078208ff */
[----:B------:R-:W-:Y:S01]  /*10b0*/  IMAD R11, R4, 0x2, R10 ;  /* 0x00000002040b7824 */ /* 0x000fe200078e020a */
[-C--:B------:R-:W-:Y:S01]  /*10c0*/  LEA.HI.X.SX32 R15, R18, R0.reuse, 0x1, P0 ;  /* 0x00000000120f7211 */ /* 0x080fe200000f0eff */
[----:B------:R0:W-:Y:S01]  /*10d0*/  STL [R1+0x10], R26 ;  /* 0x0000101a01007387 */ /* 0x0001e20000100800 */
[----:B------:R-:W-:Y:S02]  /*10e0*/  LEA.HI.X.SX32 R17, R17, R0, 0x1, P1 ;  /* 0x0000000011117211 */ /* 0x000fe400008f0eff */
[----:B------:R-:W-:Y:S02]  /*10f0*/  LEA R18, R4, R11, 0x1 ;  /* 0x0000000b04127211 */ /* 0x000fe400078e08ff */
[C---:B------:R-:W-:Y:S01]  /*1100*/  LEA R12, P0, R21.reuse, R2, 0x1 ;  /* 0x00000002150c7211 */ /* 0x040fe200078008ff */
[----:B0-----:R0:W4:Y:S03]  /*1110*/  LDG.E.U16 R26, [R14.64] ;  /* 0x000000060e1a7981 */ /* 0x001126000c1e1500 */
[----:B------:R-:W-:-:S05]  /*1120*/  LEA.HI.X.SX32 R13, R21, R0, 0x1, P0 ;  /* 0x00000000150d7211 */ /* 0x000fca00000f0eff */
[----:B------:R1:W4:Y:S01]  /*1130*/  LDG.E.U16 R21, [R12.64] ;  /* 0x000000060c157981 */ /* 0x000322000c1e1500 */
[----:B0-----:R-:W-:-:S04]  /*1140*/  LEA R14, P1, R18, R2, 0x1 ;  /* 0x00000002120e7211 */ /* 0x001fc800078208ff */
[----:B------:R-:W-:Y:S02]  /*1150*/  LEA.HI.X.SX32 R15, R18, R0, 0x1, P1 ;  /* 0x00000000120f7211 */ /* 0x000fe400008f0eff */
[----:B-1----:R-:W-:Y:S01]  /*1160*/  LEA R12, P1, R19, R2, 0x1 ;  /* 0x00000002130c7211 */ /* 0x002fe200078208ff */
[----:B------:R-:W-:-:S03]  /*1170*/  IMAD R18, R4, 0x2, R18 ;  /* 0x0000000204127824 */ /* 0x000fc600078e0212 */
[----:B------:R-:W-:Y:S01]  /*1180*/  LEA.HI.X.SX32 R13, R19, R0, 0x1, P1 ;  /* 0x00000000130d7211 */ /* 0x000fe200008f0eff */
[----:B--2---:R0:W-:Y:S04]  /*1190*/  STL [R1+0x654], R29 ;  /* 0x0006541d01007387 */ /* 0x0041e80000100800 */
[----:B0-----:R-:W2:Y:S04]  /*11a0*/  LDL.LU R29, [R1+0x60] ;  /* 0x00006000011d7983 */ /* 0x001ea80000300800 */
[----:B------:R-:W-:Y:S04]  /*11b0*/  STL [R1+0xc], R25 ;  /* 0x00000c1901007387 */ /* 0x000fe80000100800 */
[----:B------:R-:W-:Y:S04]  /*11c0*/  STL [R1+0x8], R24 ;  /* 0x0000081801007387 */ /* 0x000fe80000100800 */
[----:B---3--:R0:W-:Y:S04]  /*11d0*/  STL [R1+0x628], R27 ;  /* 0x0006281b01007387 */ /* 0x0081e80000100800 */
[----:B0-----:R-:W3:Y:S04]  /*11e0*/  LDL.LU R27, [R1+0x50] ;  /* 0x00005000011b7983 */ /* 0x001ee80000300800 */
[----:B------:R0:W-:Y:S04]  /*11f0*/  STL [R1+0x4], R23 ;  /* 0x0000041701007387 */ /* 0x0001e80000100800 */
[----:B0-----:R0:W3:Y:S02]  /*1200*/  LDG.E.U16 R23, [R16.64] ;  /* 0x0000000610177981 */ /* 0x0010e4000c1e1500 */
[----:B0-----:R-:W-:-:S04]  /*1210*/  LEA R16, P0, R20, R2, 0x1 ;  /* 0x0000000214107211 */ /* 0x001fc800078008ff */
[----:B------:R-:W-:Y:S02]  /*1220*/  LEA.HI.X.SX32 R17, R20, R0, 0x1, P0 ;  /* 0x0000000014117211 */ /* 0x000fe400000f0eff */
[----:B------:R0:W3:Y:S04]  /*1230*/  LDG.E.U16 R20, [R14.64] ;  /* 0x000000060e147981 */ /* 0x0000e8000c1e1500 */
[----:B------:R1:W3:Y:S01]  /*1240*/  LDG.E.U16 R19, [R16.64] ;  /* 0x0000000610137981 */ /* 0x0002e2000c1e1500 */
[----:B0-----:R-:W-:-:S04]  /*1250*/  LEA R14, P0, R9, R2, 0x1 ;  /* 0x00000002090e7211 */ /* 0x001fc800078008ff */
[----:B------:R-:W-:Y:S02]  /*1260*/  LEA.HI.X.SX32 R15, R9, R0, 0x1, P0 ;  /* 0x00000000090f7211 */ /* 0x000fe400000f0eff */
[C---:B-1----:R-:W-:Y:S01]  /*1270*/  LEA R16, P1, R18.reuse, R2, 0x1 ;  /* 0x0000000212107211 */ /* 0x042fe200078208ff */
[----:B------:R0:W3:Y:S03]  /*1280*/  LDG.E.U16 R9, [R12.64] ;  /* 0x000000060c097981 */ /* 0x0000e6000c1e1500 */
[----:B------:R-:W-:Y:S01]  /*1290*/  LEA.HI.X.SX32 R17, R18, R0, 0x1, P1 ;  /* 0x0000000012117211 */ /* 0x000fe200008f0eff */
[----:B----4-:R1:W-:Y:S01]  /*12a0*/  STL [R1], R22 ;  /* 0x0000001601007387 */ /* 0x0103e20000100800 */
[----:B------:R-:W-:Y:S01]  /*12b0*/  IMAD R25, R4, 0x2, R18 ;  /* 0x0000000204197824 */ /* 0x000fe200078e0212 */
[C---:B0-----:R-:W-:Y:S02]  /*12c0*/  LEA R12, P0, R5.reuse, R2, 0x1 ;  /* 0x00000002050c7211 */ /* 0x041fe400078008ff */
[----:B-1----:R0:W4:Y:S02]  /*12d0*/  LDG.E.U16 R22, [R14.64] ;  /* 0x000000060e167981 */ /* 0x002124000c1e1500 */
[----:B------:R-:W-:-:S02]  /*12e0*/  LEA.HI.X.SX32 R13, R5, R0, 0x1, P0 ;  /* 0x00000000050d7211 */ /* 0x000fc400000f0eff */
[----:B------:R1:W3:Y:S01]  /*12f0*/  LDG.E.U16 R5, [R16.64] ;  /* 0x0000000610057981 */ /* 0x0002e2000c1e1500 */
[----:B0-----:R-:W-:-:S04]  /*1300*/  LEA R14, P1, R7, R2, 0x1 ;  /* 0x00000002070e7211 */ /* 0x001fc800078208ff */
[----:B------:R-:W-:Y:S02]  /*1310*/  LEA.HI.X.SX32 R15, R7, R0, 0x1, P1 ;  /* 0x00000000070f7211 */ /* 0x000fe400008f0eff */
[C---:B-1----:R-:W-:Y:S01]  /*1320*/  LEA R16, P0, R10.reuse, R2, 0x1 ;  /* 0x000000020a107211 */ /* 0x042fe200078008ff */
[----:B------:R0:W3:Y:S03]  /*1330*/  LDG.E.U16 R7, [R12.64] ;  /* 0x000000060c077981 */ /* 0x0000e6000c1e1500 */
[----:B------:R-:W-:Y:S01]  /*1340*/  LEA.HI.X.SX32 R17, R10, R0, 0x1, P0 ;  /* 0x000000000a117211 */ /* 0x000fe200000f0eff */
[----:B------:R1:W4:Y:S01]  /*1350*/  LDG.E.U16 R18, [R14.64] ;  /* 0x000000060e127981 */ /* 0x000322000c1e1500 */
[----:B------:R-:W-:-:S03]  /*1360*/  IMAD R4, R4, 0x2, R25 ;  /* 0x0000000204047824 */ /* 0x000fc600078e0219 */
[----:B------:R5:W4:Y:S01]  /*1370*/  LDG.E.U16 R24, [R16.64] ;  /* 0x0000000610187981 */ /* 0x000b22000c1e1500 */
[-C--:B0-----:R-:W-:Y:S02]  /*1380*/  LEA R12, P1, R25, R2.reuse, 0x1 ;  /* 0x00000002190c7211 */ /* 0x081fe400078208ff */
[----:B-1----:R-:W-:Y:S02]  /*1390*/  LEA R14, P0, R3, R2, 0x1 ;  /* 0x00000002030e7211 */ /* 0x002fe400078008ff */
[-C--:B------:R-:W-:Y:S02]  /*13a0*/  LEA.HI.X.SX32 R13, R25, R0.reuse, 0x1, P1 ;  /* 0x00000000190d7211 */ /* 0x080fe400008f0eff */
[----:B------:R-:W-:Y:S02]  /*13b0*/  LEA.HI.X.SX32 R15, R3, R0, 0x1, P0 ;  /* 0x00000000030f7211 */ /* 0x000fe400000f0eff */
[C---:B-----5:R-:W-:Y:S01]  /*13c0*/  LEA R16, P0, R6.reuse, R2, 0x1 ;  /* 0x0000000206107211 */ /* 0x060fe200078008ff */
[----:B------:R0:W5:Y:S03]  /*13d0*/  LDG.E.U16 R25, [R12.64] ;  /* 0x000000060c197981 */ /* 0x000166000c1e1500 */
[----:B------:R-:W-:Y:S01]  /*13e0*/  LEA.HI.X.SX32 R17, R6, R0, 0x1, P0 ;  /* 0x0000000006117211 */ /* 0x000fe200000f0eff */
[----:B------:R1:W5:Y:S04]  /*13f0*/  LDG.E.U16 R14, [R14.64] ;  /* 0x000000060e0e7981 */ /* 0x000368000c1e1500 */
[----:B------:R2:W5:Y:S04]  /*1400*/  LDG.E.U16 R16, [R16.64] ;  /* 0x0000000610107981 */ /* 0x000568000c1e1500 */
[----:B-1----:R-:W1:Y:S01]  /*1410*/  S2R R15, SR_TID.X ;  /* 0x00000000000f7919 */ /* 0x002e620000002100 */
[----:B0-----:R-:W-:-:S02]  /*1420*/  LEA R12, P1, R8, R2, 0x1 ;  /* 0x00000002080c7211 */ /* 0x001fc400078208ff */
[C---:B------:R-:W-:Y:S02]  /*1430*/  LEA R10, P0, R11.reuse, R2, 0x1 ;  /* 0x000000020b0a7211 */ /* 0x040fe400078008ff */
[----:B------:R-:W-:Y:S02]  /*1440*/  LEA.HI.X.SX32 R13, R8, R0, 0x1, P1 ;  /* 0x00000000080d7211 */ /* 0x000fe400008f0eff */
[C---:B------:R-:W-:Y:S02]  /*1450*/  LEA R2, P1, R4.reuse, R2, 0x1 ;  /* 0x0000000204027211 */ /* 0x040fe400078208ff */
[-C--:B------:R-:W-:Y:S01]  /*1460*/  LEA.HI.X.SX32 R11, R11, R0.reuse, 0x1, P0 ;  /* 0x000000000b0b7211 */ /* 0x080fe200000f0eff */
[----:B------:R0:W5:Y:S01]  /*1470*/  LDG.E.U16 R12, [R12.64] ;  /* 0x000000060c0c7981 */ /* 0x000162000c1e1500 */
[----:B------:R-:W-:-:S03]  /*1480*/  LEA.HI.X.SX32 R3, R4, R0, 0x1, P1 ;  /* 0x0000000004037211 */ /* 0x000fc600008f0eff */
[----:B------:R0:W5:Y:S04]  /*1490*/  LDG.E.U16 R10, [R10.64] ;  /* 0x000000060a0a7981 */ /* 0x000168000c1e1500 */
[----:B------:R0:W5:Y:S01]  /*14a0*/  LDG.E.U16 R2, [R2.64] ;  /* 0x0000000602027981 */ /* 0x000162000c1e1500 */
[----:B-1----:R-:W-:Y:S02]  /*14b0*/  LOP3.LUT R0, R15, 0xff, RZ, 0xc0, !PT ;  /* 0x000000ff0f007812 */ /* 0x002fe400078ec0ff */
[----:B0-----:R-:W-:Y:S02]  /*14c0*/  SHF.R.S32.HI R3, RZ, 0x8, R15 ;  /* 0x00000008ff037819 */ /* 0x001fe4000001140f */
[----:B------:R-:W-:Y:S02]  /*14d0*/  SHF.L.U32 R0, R0, 0x1, RZ ;  /* 0x0000000100007819 */ /* 0x000fe400000006ff */
[----:B------:R-:W-:-:S04]  /*14e0*/  SGXT R3, R3, 0x1 ;  /* 0x000000010303781a */ /* 0x000fc80000000200 */
[----:B------:R-:W-:-:S05]  /*14f0*/  LOP3.LUT R0, R0, 0x210, R3, 0x78, !PT ;  /* 0x0000021000007812 */ /* 0x000fca00078e7803 */
[----:B--2---:R-:W-:Y:S04]  /*1500*/  STS.U16 [R0], R29 ;  /* 0x0000001d00007388 */ /* 0x004fe80000000400 */
[----:B---3--:R0:W-:Y:S04]  /*1510*/  STL [R1+0x62c], R7 ;  /* 0x00062c0701007387 */ /* 0x0081e80000100800 */
[----:B0-----:R-:W2:Y:S04]  /*1520*/  LDL.LU R7, [R1+0x64] ;  /* 0x0000640001077983 */ /* 0x001ea80000300800 */
[----:B----4-:R0:W-:Y:S04]  /*1530*/  STL [R1+0x630], R18 ;  /* 0x0006301201007387 */ /* 0x0101e80000100800 */
[----:B0-----:R-:W3:Y:S04]  /*1540*/  LDL.LU R18, [R1+0x70] ;  /* 0x0000700001127983 */ /* 0x001ee80000300800 */
[----:B------:R0:W-:Y:S04]  /*1550*/  STL [R1+0x634], R24 ;  /* 0x0006341801007387 */ /* 0x0001e80000100800 */
[----:B0-----:R-:W4:Y:S04]  /*1560*/  LDL.LU R24, [R1+0x74] ;  /* 0x0000740001187983 */ /* 0x001f280000300800 */
[----:B-----5:R0:W-:Y:S04]  /*1570*/  STL [R1+0x638], R25 ;  /* 0x0006381901007387 */ /* 0x0201e80000100800 */
[----:B0-----:R-:W5:Y:S04]  /*1580*/  LDL.LU R25, [R1+0x78] ;  /* 0x0000780001197983 */ /* 0x001f680000300800 */
[----:B------:R-:W2:Y:S04]  /*1590*/  LDL.LU R6, [R1+0x44] ;  /* 0x0000440001067983 */ /* 0x000ea80000300800 */
[----:B------:R0:W-:Y:S04]  /*15a0*/  STL [R1+0x63c], R14 ;  /* 0x00063c0e01007387 */ /* 0x0001e80000100800 */
[----:B0-----:R-:W3:Y:S04]  /*15b0*/  LDL.LU R14, [R1+0x80] ;  /* 0x00008000010e7983 */ /* 0x001ee80000300800 */
[----:B------:R-:W3:Y:S04]  /*15c0*/  LDL.LU R8, [R1+0x4c] ;  /* 0x00004c0001087983 */ /* 0x000ee80000300800 */
[----:B------:R-:W4:Y:S04]  /*15d0*/  LDL.LU R17, [R1+0x58] ;  /* 0x0000580001117983 */ /* 0x000f280000300800 */
[----:B------:R0:W-:Y:S04]  /*15e0*/  STL [R1+0x640], R16 ;  /* 0x0006401001007387 */ /* 0x0001e80000100800 */
[----:B0-----:R-:W5:Y:S04]  /*15f0*/  LDL.LU R16, [R1+0x88] ;  /* 0x0000880001107983 */ /* 0x001f680000300800 */
[----:B------:R-:W5:Y:S04]  /*1600*/  LDL.LU R4, [R1+0x8c] ;  /* 0x00008c0001047983 */ /* 0x000f680000300800 */
[----:B------:R-:W5:Y:S04]  /*1610*/  LDL.LU R13, [R1+0xc] ;  /* 0x00000c00010d7983 */ /* 0x000f680000300800 */
[----:B------:R-:W5:Y:S04]  /*1620*/  LDL.LU R11, [R1+0x1c] ;  /* 0x00001c00010b7983 */ /* 0x000f680000300800 */
[----:B------:R-:W5:Y:S04]  /*1630*/  LDL.LU R3, [R1+0x28] ;  /* 0x0000280001037983 */ /* 0x000f680000300800 */
[----:B------:R-:W5:Y:S04]  /*1640*/  LDL.LU R29, [R1+0x654] ;  /* 0x00065400011d7983 */ /* 0x000f680000300800 */
[----:B--2---:R-:W-:Y:S04]  /*1650*/  STS.U16 [R0+0x3000], R6 ;  /* 0x0030000600007388 */ /* 0x004fe80000000400 */
[----:B---3--:R-:W-:Y:S04]  /*1660*/  STS.U16 [R0+0x2000], R8 ;  /* 0x0020000800007388 */ /* 0x008fe80000000400 */
[----:B----4-:R0:W-:Y:S04]  /*1670*/  STS.U16 [R0+0x1000], R17 ;  /* 0x0010001100007388 */ /* 0x0101e80000000400 */
[----:B0-----:R-:W2:Y:S04]  /*1680*/  LDL.LU R17, [R1+0x38] ;  /* 0x0000380001117983 */ /* 0x001ea80000300800 */
[----:B------:R-:W3:Y:S04]  /*1690*/  LDL.LU R8, [R1+0x18] ;  /* 0x0000180001087983 */ /* 0x000ee80000300800 */
[----:B------:R-:W2:Y:S04]  /*16a0*/  LDL.LU R6, [R1+0x8] ;  /* 0x0000080001067983 */ /* 0x000ea80000300800 */
[----:B-----5:R0:W-:Y:S04]  /*16b0*/  STS.U16 [R0+0x4000], R29 ;  /* 0x0040001d00007388 */ /* 0x0201e80000000400 */
[----:B0-----:R-:W5:Y:S04]  /*16c0*/  LDL.LU R29, [R1+0x650] ;  /* 0x00065000011d7983 */ /* 0x001f680000300800 */
[----:B-----5:R0:W-:Y:S04]  /*16d0*/  STS.U16 [R0+0x5000], R29 ;  /* 0x0050001d00007388 */ /* 0x0201e80000000400 */
[----:B0-----:R-:W5:Y:S04]  /*16e0*/  LDL.LU R29, [R1+0x64c] ;  /* 0x00064c00011d7983 */ /* 0x001f680000300800 */
[----:B-----5:R0:W-:Y:S04]  /*16f0*/  STS.U16 [R0+0x6000], R29 ;  /* 0x0060001d00007388 */ /* 0x0201e80000000400 */
[----:B0-----:R-:W5:Y:S04]  /*1700*/  LDL.LU R29, [R1+0x648] ;  /* 0x00064800011d7983 */ /* 0x001f680000300800 */
[----:B------:R-:W-:Y:S04]  /*1710*/  STS.U16 [R0+0x8000], R3 ;  /* 0x0080000300007388 */ /* 0x000fe80000000400 */
[----:B-----5:R0:W-:Y:S04]  /*1720*/  STS.U16 [R0+0x7000], R29 ;  /* 0x0070001d00007388 */ /* 0x0201e80000000400 */
[----:B0-----:R-:W5:Y:S01]  /*1730*/  LDL.LU R29, [R1+0x644] ;  /* 0x00064400011d7983 */ /* 0x001f620000300800 */
[----:B------:R-:W-:-:S03]  /*1740*/  LOP3.LUT R3, R0, 0x20, RZ, 0x3c, !PT ;  /* 0x0000002000037812 */ /* 0x000fc600078e3cff */
[----:B------:R-:W-:Y:S04]  /*1750*/  STS.U16 [R0+0x9000], R11 ;  /* 0x0090000b00007388 */ /* 0x000fe80000000400 */
[----:B------:R-:W-:Y:S04]  /*1760*/  STS.U16 [R0+0xa000], R13 ;  /* 0x00a0000d00007388 */ /* 0x000fe80000000400 */
[----:B------:R-:W-:Y:S04]  /*1770*/  STS.U16 [R0+0xc000], R26 ;  /* 0x00c0001a00007388 */ /* 0x000fe80000000400 */
[----:B------:R-:W-:Y:S04]  /*1780*/  STS.U16 [R0+0xd000], R23 ;  /* 0x00d0001700007388 */ /* 0x000fe80000000400 */
[----:B------:R-:W-:Y:S04]  /*1790*/  STS.U16 [R0+0xe000], R21 ;  /* 0x00e0001500007388 */ /* 0x000fe80000000400 */
[----:B------:R-:W-:Y:S04]  /*17a0*/  STS.U16 [R0+0xf000], R20 ;  /* 0x00f0001400007388 */ /* 0x000fe80000000400 */
[----:B-----5:R-:W-:Y:S04]  /*17b0*/  STS.U16 [R0+0xb000], R29 ;  /* 0x00b0001d00007388 */ /* 0x020fe80000000400 */
[----:B------:R0:W-:Y:S04]  /*17c0*/  STS.U16 [R3+0x1400], R16 ;  /* 0x0014001003007388 */ /* 0x0001e80000000400 */
[----:B------:R1:W-:Y:S04]  /*17d0*/  STS.U16 [R3+0x2400], R14 ;  /* 0x0024000e03007388 */ /* 0x0003e80000000400 */
[----:B------:R5:W-:Y:S04]  /*17e0*/  STS.U16 [R3+0x3400], R25 ;  /* 0x0034001903007388 */ /* 0x000be80000000400 */
[----:B0-----:R-:W4:Y:S04]  /*17f0*/  LDL.LU R16, [R1+0xac] ;  /* 0x0000ac0001107983 */ /* 0x001f280000300800 */
[----:B-1----:R-:W4:Y:S04]  /*1800*/  LDL.LU R14, [R1+0xa4] ;  /* 0x0000a400010e7983 */ /* 0x002f280000300800 */
[----:B------:R0:W-:Y:S04]  /*1810*/  STS.U16 [R3+0x4400], R24 ;  /* 0x0044001803007388 */ /* 0x0001e80000000400 */
[----:B-----5:R-:W5:Y:S04]  /*1820*/  LDL.LU R25, [R1+0x9c] ;  /* 0x00009c0001197983 */ /* 0x020f680000300800 */
[----:B------:R1:W-:Y:S04]  /*1830*/  STS.U16 [R3+0x5400], R18 ;  /* 0x0054001203007388 */ /* 0x0003e80000000400 */
[----:B0-----:R-:W5:Y:S04]  /*1840*/  LDL.LU R24, [R1+0x94] ;  /* 0x0000940001187983 */ /* 0x001f680000300800 */
[----:B------:R0:W-:Y:S04]  /*1850*/  STS.U16 [R3+0x6400], R7 ;  /* 0x0064000703007388 */ /* 0x0001e80000000400 */
[----:B-1----:R-:W5:Y:S04]  /*1860*/  LDL.LU R18, [R1+0x84] ;  /* 0x0000840001127983 */ /* 0x002f680000300800 */
[----:B------:R1:W-:Y:S04]  /*1870*/  STS.U16 [R3+0x7400], R27 ;  /* 0x0074001b03007388 */ /* 0x0003e80000000400 */
[----:B0-----:R-:W5:Y:S04]  /*1880*/  LDL.LU R7, [R1+0x6c] ;  /* 0x00006c0001077983 */ /* 0x001f680000300800 */
[----:B-1----:R-:W5:Y:S04]  /*1890*/  LDL.LU R27, [R1+0x5c] ;  /* 0x00005c00011b7983 */ /* 0x002f680000300800 */
[----:B------:R-:W5:Y:S04]  /*18a0*/  LDL.LU R20, [R1+0xa0] ;  /* 0x0000a00001147983 */ /* 0x000f680000300800 */
[----:B------:R-:W5:Y:S04]  /*18b0*/  LDL.LU R21, [R1+0x98] ;  /* 0x0000980001157983 */ /* 0x000f680000300800 */
[----:B------:R-:W5:Y:S04]  /*18c0*/  LDL.LU R23, [R1+0x90] ;  /* 0x0000900001177983 */ /* 0x000f680000300800 */
[----:B------:R-:W5:Y:S04]  /*18d0*/  LDL.LU R26, [R1+0x7c] ;  /* 0x00007c00011a7983 */ /* 0x000f680000300800 */
[----:B------:R-:W5:Y:S04]  /*18e0*/  LDL.LU R29, [R1+0x68] ;  /* 0x00006800011d7983 */ /* 0x000f680000300800 */
[----:B------:R-:W5:Y:S04]  /*18f0*/  LDL.LU R11, [R1+0x54] ;  /* 0x00005400010b7983 */ /* 0x000f680000300800 */
[----:B--2---:R0:W-:Y:S04]  /*1900*/  STS.U16 [R3+0x8400], R17 ;  /* 0x0084001103007388 */ /* 0x0041e80000000400 */
[----:B------:R-:W2:Y:S04]  /*1910*/  LDL.LU R13, [R1+0x3c] ;  /* 0x00003c00010d7983 */ /* 0x000ea80000300800 */
[----:B---3--:R1:W-:Y:S04]  /*1920*/  STS.U16 [R3+0x9400], R8 ;  /* 0x0094000803007388 */ /* 0x0083e80000000400 */
[----:B0-----:R-:W3:Y:S04]  /*1930*/  LDL.LU R17, [R1+0x20] ;  /* 0x0000200001117983 */ /* 0x001ee80000300800 */
[----:B------:R0:W-:Y:S04]  /*1940*/  STS.U16 [R3+0x400], R4 ;  /* 0x0004000403007388 */ /* 0x0001e80000000400 */
[----:B------:R0:W-:Y:S04]  /*1950*/  STS.U16 [R3+0xa400], R6 ;  /* 0x00a4000603007388 */ /* 0x0001e80000000400 */
[----:B-1----:R-:W2:Y:S01]  /*1960*/  LDL.LU R8, [R1+0x10] ;  /* 0x0000100001087983 */ /* 0x002ea20000300800 */
[----:B0-----:R-:W-:-:S03]  /*1970*/  LOP3.LUT R4, R0, 0x40, RZ, 0x3c, !PT ;  /* 0x0000004000047812 */ /* 0x001fc600078e3cff */
[----:B------:R0:W-:Y:S04]  /*1980*/  STS.U16 [R3+0xb400], R28 ;  /* 0x00b4001c03007388 */ /* 0x0001e80000000400 */
[----:B------:R-:W2:Y:S04]  /*1990*/  LDL.LU R6, [R1] ;  /* 0x0000000001067983 */ /* 0x000ea80000300800 */
[----:B------:R1:W-:Y:S04]  /*19a0*/  STS.U16 [R3+0xd400], R9 ;  /* 0x00d4000903007388 */ /* 0x0003e80000000400 */
[----:B0-----:R-:W2:Y:S04]  /*19b0*/  LDL.LU R28, [R1+0xa8] ;  /* 0x0000a800011c7983 */ /* 0x001ea80000300800 */
[----:B------:R0:W-:Y:S04]  /*19c0*/  STS.U16 [R3+0xe400], R22 ;  /* 0x00e4001603007388 */ /* 0x0001e80000000400 */
[----:B-1----:R-:W2:Y:S04]  /*19d0*/  LDL.LU R9, [R1+0x4] ;  /* 0x0000040001097983 */ /* 0x002ea80000300800 */
[----:B------:R1:W-:Y:S04]  /*19e0*/  STS.U16 [R3+0xf400], R5 ;  /* 0x00f4000503007388 */ /* 0x0003e80000000400 */
[----:B0-----:R-:W3:Y:S04]  /*19f0*/  LDL.LU R22, [R1+0x14] ;  /* 0x0000140001167983 */ /* 0x001ee80000300800 */
[----:B------:R0:W-:Y:S04]  /*1a00*/  STS.U16 [R3+0xc400], R19 ;  /* 0x00c4001303007388 */ /* 0x0001e80000000400 */
[----:B-1----:R-:W3:Y:S04]  /*1a10*/  LDL.LU R5, [R1+0x48] ;  /* 0x0000480001057983 */ /* 0x002ee80000300800 */
[----:B0-----:R-:W3:Y:S04]  /*1a20*/  LDL.LU R3, [R1+0x24] ;  /* 0x0000240001037983 */ /* 0x001ee80000300800 */
[----:B----4-:R0:W-:Y:S04]  /*1a30*/  STS.U16 [R4+0x800], R16 ;  /* 0x0008001004007388 */ /* 0x0101e80000000400 */
[----:B------:R1:W-:Y:S04]  /*1a40*/  STS.U16 [R4+0x1800], R14 ;  /* 0x0018000e04007388 */ /* 0x0003e80000000400 */
[----:B0-----:R-:W4:Y:S04]  /*1a50*/  LDL.LU R16, [R1+0x640] ;  /* 0x0006400001107983 */ /* 0x001f280000300800 */
[----:B-1----:R-:W4:Y:S04]  /*1a60*/  LDL.LU R14, [R1+0x63c] ;  /* 0x00063c00010e7983 */ /* 0x002f280000300800 */
[----:B-----5:R0:W-:Y:S04]  /*1a70*/  STS.U16 [R4+0x2800], R25 ;  /* 0x0028001904007388 */ /* 0x0201e80000000400 */
[----:B------:R1:W-:Y:S04]  /*1a80*/  STS.U16 [R4+0x3800], R24 ;  /* 0x0038001804007388 */ /* 0x0003e80000000400 */
[----:B0-----:R-:W5:Y:S04]  /*1a90*/  LDL.LU R25, [R1+0x638] ;  /* 0x0006380001197983 */ /* 0x001f680000300800 */
[----:B-1----:R-:W4:Y:S04]  /*1aa0*/  LDL.LU R24, [R1+0x634] ;  /* 0x0006340001187983 */ /* 0x002f280000300800 */
[----:B------:R0:W-:Y:S04]  /*1ab0*/  STS.U16 [R4+0x4800], R18 ;  /* 0x0048001204007388 */ /* 0x0001e80000000400 */
[----:B------:R1:W-:Y:S04]  /*1ac0*/  STS.U16 [R4+0x5800], R7 ;  /* 0x0058000704007388 */ /* 0x0003e80000000400 */
[----:B------:R1:W-:Y:S04]  /*1ad0*/  STS.U16 [R4+0x6800], R27 ;  /* 0x0068001b04007388 */ /* 0x0003e80000000400 */
[----:B0-----:R-:W4:Y:S04]  /*1ae0*/  LDL.LU R18, [R1+0x630] ;  /* 0x0006300001127983 */ /* 0x001f280000300800 */
[----:B-1----:R-:W4:Y:S04]  /*1af0*/  LDL.LU R7, [R1+0x62c] ;  /* 0x00062c0001077983 */ /* 0x002f280000300800 */
[----:B------:R-:W4:Y:S04]  /*1b00*/  LDL.LU R27, [R1+0x628] ;  /* 0x00062800011b7983 */ /* 0x000f280000300800 */
[----:B--2---:R-:W-:Y:S04]  /*1b10*/  STS.U16 [R4+0xa800], R9 ;  /* 0x00a8000904007388 */ /* 0x004fe80000000400 */
[----:B---3--:R-:W-:Y:S04]  /*1b20*/  STS.U16 [R4+0x9800], R22 ;  /* 0x0098001604007388 */ /* 0x008fe80000000400 */
[----:B------:R-:W-:Y:S04]  /*1b30*/  STS.U16 [R4+0x7800], R5 ;  /* 0x0078000504007388 */ /* 0x000fe80000000400 */
[----:B------:R0:W-:Y:S02]  /*1b40*/  STS.U16 [R4+0x8800], R3 ;  /* 0x0088000304007388 */ /* 0x0001e40000000400 */
[----:B0-----:R-:W-:Y:S01]  /*1b50*/  LOP3.LUT R3, R0, 0x60, RZ, 0x3c, !PT ;  /* 0x0000006000037812 */ /* 0x001fe200078e3cff */
[----:B------:R-:W-:-:S05]  /*1b60*/  IMAD.MOV.U32 R0, RZ, RZ, -0x800000 ;  /* 0xff800000ff007424 */ /* 0x000fca00078e00ff */
[----:B------:R-:W-:Y:S04]  /*1b70*/  STL [R1+0x158], R0 ;  /* 0x0001580001007387 */ /* 0x000fe80000100800 */
[----:B-----5:R-:W-:Y:S04]  /*1b80*/  STS.U16 [R4+0xf800], R25 ;  /* 0x00f8001904007388 */ /* 0x020fe80000000400 */
[----:B----4-:R-:W-:Y:S04]  /*1b90*/  STS.U16 [R4+0xe800], R24 ;  /* 0x00e8001804007388 */ /* 0x010fe80000000400 */
[----:B------:R-:W-:Y:S04]  /*1ba0*/  STS.U16 [R4+0xd800], R18 ;  /* 0x00d8001204007388 */ /* 0x000fe80000000400 */
        /* <DEDUP_REMOVED lines=17> */
[----:B------:R0:W-:Y:S02]  /*1cc0*/  STS.U16 [R3+0xfc00], R2 ;  /* 0x00fc000203007388 */ /* 0x0001e40000000400 */
[----:B0-----:R-:W-:-:S02]  /*1cd0*/  IMAD.MOV.U32 R3, RZ, RZ, 0x3f800000 ;  /* 0x3f800000ff037424 */ /* 0x001fc400078e00ff */
[----:B------:R-:W-:-:S03]  /*1ce0*/  IMAD.MOV.U32 R2, RZ, RZ, 0x3f800000 ;  /* 0x3f800000ff027424 */ /* 0x000fc600078e00ff */
[----:B------:R-:W-:Y:S04]  /*1cf0*/  STL [R1+0x410], R3 ;  /* 0x0004100301007387 */ /* 0x000fe80000100800 */
[----:B------:R-:W-:Y:S04]  /*1d00*/  STL [R1+0x414], R2 ;  /* 0x0004140201007387 */ /* 0x000fe80000100800 */
[----:B------:R-:W-:Y:S04]  /*1d10*/  STL [R1+0x260], RZ ;  /* 0x000260ff01007387 */ /* 0x000fe80000100800 */
[----:B------:R0:W-:Y:S04]  /*1d20*/  STL [R1+0x154], R0 ;  /* 0x0001540001007387 */ /* 0x0001e80000100800 */
[----:B------:R1:W-:Y:S04]  /*1d30*/  STL [R1+0x264], RZ ;  /* 0x000264ff01007387 */ /* 0x0003e80000100800 */
        /* <DEDUP_REMOVED lines=35> */
[----:B------:R-:W0:Y:S04]  /*1f70*/  S2R R6, SR_CTAID.X ;  /* 0x0000000000067919 */ /* 0x000e280000002500 */
        /* <DEDUP_REMOVED lines=19> */
[----:B------:R1:W-:Y:S01]  /*20b0*/  STL [R1+0x340], RZ ;  /* 0x000340ff01007387 */ /* 0x0003e20000100800 */
[----:B0-----:R-:W-:-:S03]  /*20c0*/  SHF.L.U32 R0, R6, 0x8, RZ ;  /* 0x0000000806007819 */ /* 0x001fc600000006ff */
[----:B------:R1:W-:Y:S04]  /*20d0*/  STL [R1+0x344], RZ ;  /* 0x000344ff01007387 */ /* 0x0003e80000100800 */
[----:B------:R1:W-:Y:S04]  /*20e0*/  STL [R1+0x348], RZ ;  /* 0x000348ff01007387 */ /* 0x0003e80000100800 */
[----:B------:R1:W-:Y:S04]  /*20f0*/  STL [R1+0x34c], RZ ;  /* 0x00034cff01007387 */ /* 0x0003e80000100800 */
[----:B------:R1:W-:Y:S01]  /*2100*/  STL [R1+0x350], RZ ;  /* 0x000350ff01007387 */ /* 0x0003e20000100800 */
[----:B------:R-:W-:-:S03]  /*2110*/  IADD3 R2, R0, 0x100, RZ ;  /* 0x0000010000027810 */ /* 0x000fc60007ffe0ff */
[----:B------:R1:W-:Y:S04]  /*2120*/  STL [R1+0x354], RZ ;  /* 0x000354ff01007387 */ /* 0x0003e80000100800 */
[----:B------:R1:W-:Y:S04]  /*2130*/  STL [R1+0x358], RZ ;  /* 0x000358ff01007387 */ /* 0x0003e80000100800 */
[----:B------:R1:W-:Y:S01]  /*2140*/  STL [R1+0x35c], RZ ;  /* 0x00035cff01007387 */ /* 0x0003e20000100800 */
[----:B------:R-:W-:Y:S01]  /*2150*/  ISETP.GE.AND P0, PT, R2, 0x1, PT ;  /* 0x000000010200780c */ /* 0x000fe20003f06270 */
[C---:B------:R-:W-:Y:S01]  /*2160*/  IMAD.SHL.U32 R4, R15.reuse, 0x2, RZ ;  /* 0x000000020f047824 */ /* 0x040fe200078e00ff */
[----:B------:R-:W-:-:S02]  /*2170*/  LOP3.LUT R6, R15, 0x1ff, RZ, 0xc0, !PT ;  /* 0x000001ff0f067812 */ /* 0x000fc400078ec0ff */
[C---:B------:R-:W-:Y:S02]  /*2180*/  LOP3.LUT R2, R15.reuse, 0x1e0, RZ, 0xc0, !PT ;  /* 0x000001e00f027812 */ /* 0x040fe400078ec0ff */
[----:B------:R-:W-:-:S07]  /*2190*/  LOP3.LUT R3, R15, 0x1c, RZ, 0xc0, !PT ;  /* 0x0000001c0f037812 */ /* 0x000fce00078ec0ff */
[----:B------:R-:W-:Y:S05]  /*21a0*/  @!P0 BRA `(.L_x_0) ;  /* 0x0001636000008947 */ /* 0x000fea0003800000 */
[----:B-1----:R-:W-:Y:S01]  /*21b0*/  SHF.R.U32.HI R2, RZ, 0x1, R2 ;  /* 0x00000001ff027819 */ /* 0x002fe20000011602 */
[----:B------:R-:W0:Y:S01]  /*21c0*/  S2R R8, SR_CTAID.Y ;  /* 0x0000000000087919 */ /* 0x000e220000002600 */
[----:B------:R-:W-:Y:S02]  /*21d0*/  SHF.R.U32.HI R21, RZ, 0x7, R15 ;  /* 0x00000007ff157819 */ /* 0x000fe4000001160f */
[----:B------:R-:W-:Y:S02]  /*21e0*/  LEA.HI R3, R3, R2, RZ, 0x1e ;  /* 0x0000000203037211 */ /* 0x000fe400078ff0ff */
[----:B------:R-:W-:Y:S02]  /*21f0*/  SGXT.U32 R21, R21, 0x2 ;  /* 0x000000021515781a */ /* 0x000fe40000000000 */
[C---:B------:R-:W-:Y:S01]  /*2200*/  LOP3.LUT R2, R15.reuse, 0x180, RZ, 0xc0, !PT ;  /* 0x000001800f027812 */ /* 0x040fe200078ec0ff */
[----:B------:R-:W-:Y:S01]  /*2210*/  IMAD.IADD R0, R0, 0x1, R3 ;  /* 0x0000000100007824 */ /* 0x000fe200078e0203 */
[----:B------:R-:W-:-:S02]  /*2220*/  LOP3.LUT R5, R15, 0x7, RZ, 0xc0, !PT ;  /* 0x000000070f057812 */ /* 0x000fc400078ec0ff */
[----:B------:R-:W-:Y:S02]  /*2230*/  LOP3.LUT R4, R4, 0x10, RZ, 0xc0, !PT ;  /* 0x0000001004047812 */ /* 0x000fe400078ec0ff */
[----:B------:R1:W-:Y:S01]  /*2240*/  STL [R1+0x274], R0 ;  /* 0x0002740001007387 */ /* 0x0003e20000100800 */
[----:B------:R-:W-:Y:S02]  /*2250*/  MOV R9, c[0x0][0x1a4] ;  /* 0x0000690000097a02 */ /* 0x000fe40000000f00 */
[----:B------:R-:W-:Y:S01]  /*2260*/  SHF.R.U32.HI R3, RZ, 0x3, R2 ;  /* 0x00000003ff037819 */ /* 0x000fe20000011602 */
[----:B------:R-:W-:Y:S01]  /*2270*/  IMAD R2, R5, 0x210, RZ ;  /* 0x0000021005027824 */ /* 0x000fe200078e02ff */
[----:B------:R-:W-:Y:S02]  /*2280*/  LOP3.LUT R5, R4, 0x1e0, R15, 0xf8, !PT ;  /* 0x000001e004057812 */ /* 0x000fe400078ef80f */
[----:B------:R-:W-:Y:S01]  /*2290*/  LOP3.LUT R4, R15, 0x7f, RZ, 0xc0, !PT ;  /* 0x0000007f0f047812 */ /* 0x000fe200078ec0ff */
[----:B-1----:R-:W-:-:S02]  /*22a0*/  IMAD.SHL.U32 R0, R6, 0x2, RZ ;  /* 0x0000000206007824 */ /* 0x002fc400078e00ff */
[----:B------:R-:W-:Y:S02]  /*22b0*/  IMAD R6, R21, c[0x0][0x1a4], RZ ;  /* 0x0000690015067a24 */ /* 0x000fe400078e02ff */
[----:B------:R-:W-:Y:S01]  /*22c0*/  IMAD R10, R4, c[0x0][0x1a8], RZ ;  /* 0x00006a00040a7a24 */ /* 0x000fe200078e02ff */
[----:B------:R-:W-:Y:S01]  /*22d0*/  LOP3.LUT R0, R0, R3, RZ, 0x3c, !PT ;  /* 0x0000000300007212 */ /* 0x000fe200078e3cff */
[C---:B------:R-:W-:Y:S01]  /*22e0*/  IMAD R17, R9.reuse, 0x4, R6 ;  /* 0x0000000409117824 */ /* 0x040fe200078e0206 */
[----:B------:R-:W-:Y:S01]  /*22f0*/  LOP3.LUT R3, R2, R5, RZ, 0x3c, !PT ;  /* 0x0000000502037212 */ /* 0x000fe200078e3cff */
[----:B0-----:R-:W-:Y:S02]  /*2300*/  IMAD R7, R8, c[0x0][0x1b0], RZ ;  /* 0x00006c0008077a24 */ /* 0x001fe400078e02ff */
[----:B------:R-:W-:Y:S01]  /*2310*/  IMAD R16, R9, 0x4, R17 ;  /* 0x0000000409107824 */ /* 0x000fe200078e0211 */
[----:B------:R0:W-:Y:S01]  /*2320*/  STL [R1+0x278], R0 ;  /* 0x0002780001007387 */ /* 0x0001e20000100800 */
[----:B------:R-:W-:-:S02]  /*2330*/  IMAD R4, R4, c[0x0][0x1b4], RZ ;  /* 0x00006d0004047a24 */ /* 0x000fc400078e02ff */
[----:B------:R-:W-:Y:S02]  /*2340*/  IMAD R13, R9, 0x4, R16 ;  /* 0x00000004090d7824 */ /* 0x000fe400078e0210 */
[----:B------:R-:W-:Y:S02]  /*2350*/  IMAD.SHL.U32 R14, R7, 0x2, RZ ;  /* 0x00000002070e7824 */ /* 0x000fe400078e00ff */
[----:B------:R-:W-:Y:S02]  /*2360*/  IMAD R11, R8, c[0x0][0x1a0], RZ ;  /* 0x00006800080b7a24 */ /* 0x000fe400078e02ff */
[----:B------:R-:W-:Y:S01]  /*2370*/  IMAD.SHL.U32 R5, R15, 0x100, RZ ;  /* 0x000001000f057824 */ /* 0x000fe200078e00ff */
[----:B0-----:R-:W-:Y:S01]  /*2380*/  SHF.L.U32 R0, R4, 0x1, RZ ;  /* 0x0000000104007819 */ /* 0x001fe200000006ff */
[----:B------:R-:W-:Y:S01]  /*2390*/  IMAD R2, R9, 0x4, R13 ;  /* 0x0000000409027824 */ /* 0x000fe200078e020d */
[----:B------:R-:W-:Y:S01]  /*23a0*/  SHF.L.U32 R12, R11, 0x1, RZ ;  /* 0x000000010b0c7819 */ /* 0x000fe200000006ff */
[----:B------:R-:W-:Y:S01]  /*23b0*/  IMAD.SHL.U32 R8, R10, 0x2, RZ ;  /* 0x000000020a087824 */ /* 0x000fe200078e00ff */
[----:B------:R-:W-:Y:S01]  /*23c0*/  IADD3 R14, P2, P3, R0, c[0x0][0x170], R14 ;  /* 0x00005c00000e7a10 */ /* 0x000fe20007b5e00e */
[----:B------:R-:W-:Y:S01]  /*23d0*/  IMAD R0, R9, 0x4, R2 ;  /* 0x0000000409007824 */ /* 0x000fe200078e0202 */
[----:B------:R-:W-:Y:S01]  /*23e0*/  LOP3.LUT R5, R5, 0x1000, RZ, 0xc0, !PT ;  /* 0x0000100005057812 */ /* 0x000fe200078ec0ff */
[----:B------:R-:W-:Y:S01]  /*23f0*/  IMAD.HI R7, R7, 0x2, RZ ;  /* 0x0000000207077827 */ /* 0x000fe200078e02ff */
[----:B------:R-:W-:-:S02]  /*2400*/  IADD3 R12, P0, P1, R8, c[0x0][0x168], R12 ;  /* 0x00005a00080c7a10 */ /* 0x000fc4000791e00c */
[----:B------:R-:W-:Y:S01]  /*2410*/  LEA R8, R9, R0, 0x2 ;  /* 0x0000000009087211 */ /* 0x000fe200078e10ff */
[----:B------:R-:W-:Y:S02]  /*2420*/  IMAD.IADD R3, R5, 0x1, R3 ;  /* 0x0000000105037824 */ /* 0x000fe400078e0203 */
[----:B------:R-:W-:-:S03]  /*2430*/  IMAD.HI R4, R4, 0x2, RZ ;  /* 0x0000000204047827 */ /* 0x000fc600078e02ff */
[----:B------:R0:W-:Y:S01]  /*2440*/  STL [R1+0x380], R3 ;  /* 0x0003800301007387 */ /* 0x0001e20000100800 */
[----:B------:R-:W-:Y:S01]  /*2450*/  IMAD.HI R11, R11, 0x2, RZ ;  /* 0x000000020b0b7827 */ /* 0x000fe200078e02ff */
[----:B------:R-:W-:Y:S02]  /*2460*/  IADD3.X R7, R4, c[0x0][0x174], R7, P2, P3 ;  /* 0x00005d0004077a10 */ /* 0x000fe400017e6407 */
[----:B------:R-:W-:Y:S01]  /*2470*/  LEA R24, P2, R17, R12, 0x1 ;  /* 0x0000000c11187211 */ /* 0x000fe200078408ff */
[----:B------:R-:W-:-:S04]  /*2480*/  IMAD.HI R10, R10, 0x2, RZ ;  /* 0x000000020a0a7827 */ /* 0x000fc800078e02ff */
[----:B------:R-:W-:Y:S01]  /*2490*/  IMAD R5, R9, 0x4, R8 ;  /* 0x0000000409057824 */ /* 0x000fe200078e0208 */
[----:B------:R-:W-:Y:S01]  /*24a0*/  IADD3.X R11, R10, c[0x0][0x16c], R11, P0, P1 ;  /* 0x00005b000a0b7a10 */ /* 0x000fe200007e240b */
[----:B------:R-:W-:Y:S01]  /*24b0*/  IMAD R21, R21, c[0x0][0x1b8], RZ ;  /* 0x00006e0015157a24 */ /* 0x000fe200078e02ff */
[C---:B------:R-:W-:Y:S01]  /*24c0*/  LEA R26, P1, R6.reuse, R12, 0x1 ;  /* 0x0000000c061a7211 */ /* 0x040fe200078208ff */
[----:B0-----:R-:W-:Y:S01]  /*24d0*/  IMAD.MOV.U32 R3, RZ, RZ, c[0x0][0x1b8] ;  /* 0x00006e00ff037624 */ /* 0x001fe200078e00ff */
[-C--:B------:R-:W-:Y:S01]  /*24e0*/  LEA.HI.X.SX32 R25, R17, R11.reuse, 0x1, P2 ;  /* 0x0000000b11197211 */ /* 0x080fe200010f0eff */
[----:B------:R-:W-:Y:S01]  /*24f0*/  IMAD R4, R9, 0x4, R5 ;  /* 0x0000000409047824 */ /* 0x000fe200078e0205 */
[----:B------:R-:W-:Y:S02]  /*2500*/  LEA.HI.X.SX32 R27, R6, R11, 0x1, P1 ;  /* 0x0000000b061b7211 */ /* 0x000fe400008f0eff */
[----:B------:R-:W-:Y:S01]  /*2510*/  LEA R22, R3, R21, 0x2 ;  /* 0x0000001503167211 */ /* 0x000fe200078e10ff */
[----:B------:R-:W-:Y:S01]  /*2520*/  IMAD R10, R9, 0x4, R4 ;  /* 0x00000004090a7824 */ /* 0x000fe200078e0204 */
[----:B------:R0:W-:Y:S01]  /*2530*/  STL.64 [R1+0x658], R4 ;  /* 0x0006580401007387 */ /* 0x0001e20000100a00 */
[----:B------:R-:W-:-:S02]  /*2540*/  LEA R18, P0, R21, R14, 0x1 ;  /* 0x0000000e15127211 */ /* 0x000fc400078008ff */
[----:B------:R-:W-:Y:S02]  /*2550*/  IMAD R15, R3, 0x4, R22 ;  /* 0x00000004030f7824 */ /* 0x000fe400078e0216 */
[----:B------:R-:W-:Y:S01]  /*2560*/  IMAD R6, R9, 0x4, R10 ;  /* 0x0000000409067824 */ /* 0x000fe200078e020a */
[----:B------:R-:W-:Y:S02]  /*2570*/  STL [R1+0x5c8], R18 ;  /* 0x0005c81201007387 */ /* 0x000fe40000100800 */
[----:B------:R-:W-:Y:S02]  /*2580*/  LEA R28, R3, R15, 0x2 ;  /* 0x0000000f031c7211 */ /* 0x000fe400078e10ff */
[----:B------:R1:W-:Y:S01]  /*2590*/  STL.64 [R1+0x610], R26 ;  /* 0x0006101a01007387 */ /* 0x0003e20000100a00 */
[----:B0-----:R-:W-:-:S03]  /*25a0*/  LEA R4, P1, R16, R12, 0x1 ;  /* 0x0000000c10047211 */ /* 0x001fc600078208ff */
[----:B------:R0:W-:Y:S01]  /*25b0*/  STL.64 [R1+0x630], R14 ;  /* 0x0006300e01007387 */ /* 0x0001e20000100a00 */
[----:B------:R-:W-:-:S03]  /*25c0*/  LEA.HI.X.SX32 R5, R16, R11, 0x1, P1 ;  /* 0x0000000b10057211 */ /* 0x000fc600008f0eff */
[----:B------:R2:W-:Y:S04]  /*25d0*/  STL.64 [R1+0x608], R24 ;  /* 0x0006081801007387 */ /* 0x0005e80000100a00 */
[----:B------:R3:W-:Y:S01]  /*25e0*/  STL.64 [R1+0x600], R4 ;  /* 0x0006000401007387 */ /* 0x0007e20000100a00 */
[----:B-1----:R-:W-:Y:S01]  /*25f0*/  IMAD R26, R9, 0x4, R6 ;  /* 0x00000004091a7824 */ /* 0x002fe200078e0206 */
[----:B0-----:R-:W-:-:S03]  /*2600*/  LEA R14, P1, R13, R12, 0x1 ;  /* 0x0000000c0d0e7211 */ /* 0x001fc600078208ff */
[----:B------:R-:W-:Y:S01]  /*2610*/  IMAD R27, R9, 0x4, R26 ;  /* 0x00000004091b7824 */ /* 0x000fe200078e021a */
[-C--:B------:R-:W-:Y:S01]  /*2620*/  LEA.HI.X.SX32 R15, R13, R11.reuse, 0x1, P1 ;  /* 0x0000000b0d0f7211 */ /* 0x080fe200008f0eff */
[----:B--2---:R-:W-:Y:S02]  /*2630*/  IMAD R24, R3, 0x4, R28 ;  /* 0x0000000403187824 */ /* 0x004fe400078e021c */
[----:B------:R-:W-:Y:S01]  /*2640*/  IMAD R13, R9, 0x4, R27 ;  /* 0x00000004090d7824 */ /* 0x000fe200078e021b */
[C---:B---3--:R-:W-:Y:S01]  /*2650*/  LEA R4, P2, R2.reuse, R12, 0x1 ;  /* 0x0000000c02047211 */ /* 0x048fe200078408ff */
[----:B------:R0:W-:Y:S01]  /*2660*/  STL.64 [R1+0x5f8], R14 ;  /* 0x0005f80e01007387 */ /* 0x0001e20000100a00 */
[----:B------:R-:W-:Y:S02]  /*2670*/  LEA R29, R3, R24, 0x2 ;  /* 0x00000018031d7211 */ /* 0x000fe400078e10ff */
[----:B------:R-:W-:Y:S01]  /*2680*/  LEA.HI.X.SX32 R5, R2, R11, 0x1, P2 ;  /* 0x0000000b02057211 */ /* 0x000fe200010f0eff */
[----:B------:R-:W-:Y:S01]  /*2690*/  IMAD R2, R9, 0x4, R13 ;  /* 0x0000000409027824 */ /* 0x000fe200078e020d */
[----:B------:R-:W-:-:S03]  /*26a0*/  LEA R16, R3, R29, 0x2 ;  /* 0x0000001d03107211 */ /* 0x000fc600078e10ff */
[----:B------:R1:W-:Y:S04]  /*26b0*/  STL.64 [R1+0x5f0], R4 ;  /* 0x0005f00401007387 */ /* 0x0003e80000100a00 */
[----:B------:R-:W-:Y:S01]  /*26c0*/  STL.64 [R1+0x638], R28 ;  /* 0x0006381c01007387 */ /* 0x000fe20000100a00 */
[----:B0-----:R-:W-:Y:S01]  /*26d0*/  IMAD.MOV.U32 R14, RZ, RZ, R18 ;  /* 0x000000ffff0e7224 */ /* 0x001fe200078e0012 */
[-C--:B------:R-:W-:Y:S01]  /*26e0*/  LEA R18, P2, R8, R12.reuse, 0x1 ;  /* 0x0000000c08127211 */ /* 0x080fe200078408ff */
[----:B------:R-:W-:Y:S01]  /*26f0*/  IMAD.MOV.U32 R15, RZ, RZ, R19 ;  /* 0x000000ffff0f7224 */ /* 0x000fe200078e0013 */
[----:B-1----:R-:W-:-:S04]  /*2700*/  LEA R4, P1, R0, R12, 0x1 ;  /* 0x0000000c00047211 */ /* 0x002fc800078208ff */
[----:B------:R-:W-:-:S05]  /*2710*/  LEA.HI.X.SX32 R5, R0, R11, 0x1, P1 ;  /* 0x0000000b00057211 */ /* 0x000fca00008f0eff */
[----:B------:R0:W-:Y:S04]  /*2720*/  STL.64 [R1+0x5e8], R4 ;  /* 0x0005e80401007387 */ /* 0x0001e80000100a00 */
[----:B0-----:R-:W2:Y:S01]  /*2730*/  LDL.LU.64 R4, [R1+0x658] ;  /* 0x0006580001047983 */ /* 0x001ea20000300a00 */
[----:B------:R-:W-:Y:S01]  /*2740*/  LEA.HI.X.SX32 R19, R8, R11, 0x1, P2 ;  /* 0x0000000b08137211 */ /* 0x000fe200010f0eff */
[----:B------:R-:W-:Y:S02]  /*2750*/  IMAD R23, R3, 0x4, R16 ;  /* 0x0000000403177824 */ /* 0x000fe400078e0210 */
[C---:B------:R-:W-:Y:S02]  /*2760*/  IMAD R0, R9.reuse, 0x4, R2 ;  /* 0x0000000409007824 */ /* 0x040fe400078e0202 */
[----:B------:R0:W-:Y:S02]  /*2770*/  STL.64 [R1+0x5e0], R18 ;  /* 0x0005e01201007387 */ /* 0x0001e40000100a00 */
[----:B------:R-:W-:-:S02]  /*2780*/  IMAD R8, R9, 0x4, R0 ;  /* 0x0000000409087824 */ /* 0x000fc400078e0200 */
[----:B------:R1:W-:Y:S01]  /*2790*/  STL.64 [R1+0x648], R22 ;  /* 0x0006481601007387 */ /* 0x0003e20000100a00 */
[----:B0-----:R-:W-:Y:S01]  /*27a0*/  LEA R18, R3, R23, 0x2 ;  /* 0x0000001703127211 */ /* 0x001fe200078e10ff */
[----:B-1----:R-:W-:-:S03]  /*27b0*/  IMAD.MOV.U32 R23, RZ, RZ, R29 ;  /* 0x000000ffff177224 */ /* 0x002fc600078e001d */
[----:B------:R-:W-:-:S05]  /*27c0*/  LEA R17, R3, R18, 0x2 ;  /* 0x0000001203117211 */ /* 0x000fca00078e10ff */
[----:B------:R-:W-:-:S05]  /*27d0*/  IMAD R25, R3, 0x4, R17 ;  /* 0x0000000403197824 */ /* 0x000fca00078e0211 */
[----:B------:R-:W-:-:S05]  /*27e0*/  LEA R20, R3, R25, 0x2 ;  /* 0x0000001903147211 */ /* 0x000fca00078e10ff */
[----:B------:R-:W-:Y:S01]  /*27f0*/  IMAD R19, R3, 0x4, R20 ;  /* 0x0000000403137824 */ /* 0x000fe200078e0214 */
[----:B--2---:R-:W-:-:S04]  /*2800*/  LEA R28, P1, R5, R12, 0x1 ;  /* 0x0000000c051c7211 */ /* 0x004fc800078208ff */
[----:B------:R-:W-:Y:S01]  /*2810*/  LEA.HI.X.SX32 R23, R5, R11, 0x1, P1 ;  /* 0x0000000b05177211 */ /* 0x000fe200008f0eff */
[----:B------:R0:W-:Y:S01]  /*2820*/  STL [R1+0x5d8], R28 ;  /* 0x0005d81c01007387 */ /* 0x0001e20000100800 */
[----:B------:R-:W-:Y:S02]  /*2830*/  IMAD.MOV.U32 R22, RZ, RZ, R28 ;  /* 0x000000ffff167224 */ /* 0x000fe400078e001c */
[----:B------:R-:W-:Y:S01]  /*2840*/  IMAD R5, R9, 0x4, R8 ;  /* 0x0000000409057824 */ /* 0x000fe200078e0208 */
[----:B------:R1:W-:Y:S01]  /*2850*/  STL [R1+0x5dc], R23 ;  /* 0x0005dc1701007387 */ /* 0x0003e20000100800 */
[----:B0-----:R-:W-:-:S04]  /*2860*/  LEA R28, P2, R4, R12, 0x1 ;  /* 0x0000000c041c7211 */ /* 0x001fc800078408ff */
[----:B------:R-:W-:Y:S01]  /*2870*/  LEA.HI.X.SX32 R29, R4, R11, 0x1, P2 ;  /* 0x0000000b041d7211 */ /* 0x000fe200010f0eff */
[----:B------:R-:W-:Y:S01]  /*2880*/  IMAD R4, R9, 0x4, R5 ;  /* 0x0000000409047824 */ /* 0x000fe200078e0205 */
[----:B------:R-:W-:-:S03]  /*2890*/  LEA R22, P2, R6, R12, 0x1 ;  /* 0x0000000c06167211 */ /* 0x000fc600078408ff */
[----:B------:R0:W-:Y:S01]  /*28a0*/  STL.64 [R1+0x5d0], R28 ;  /* 0x0005d01c01007387 */ /* 0x0001e20000100a00 */
[----:B-1----:R-:W-:-:S03]  /*28b0*/  LEA.HI.X.SX32 R23, R6, R11, 0x1, P2 ;  /* 0x0000000b06177211 */ /* 0x002fc600010f0eff */
[----:B------:R1:W-:Y:S04]  /*28c0*/  STL.64 [R1+0x640], R16 ;  /* 0x0006401001007387 */ /* 0x0003e80000100a00 */
[----:B------:R2:W-:Y:S01]  /*28d0*/  STL [R1+0x650], R17 ;  /* 0x0006501101007387 */ /* 0x0005e20000100800 */
[----:B0-----:R-:W-:-:S04]  /*28e0*/  LEA R28, P1, R10, R12, 0x1 ;  /* 0x0000000c0a1c7211 */ /* 0x001fc800078208ff */
[----:B------:R-:W-:Y:S01]  /*28f0*/  LEA.HI.X.SX32 R29, R10, R11, 0x1, P1 ;  /* 0x0000000b0a1d7211 */ /* 0x000fe200008f0eff */
[----:B------:R-:W-:Y:S01]  /*2900*/  IMAD R10, R9, 0x4, R4 ;  /* 0x00000004090a7824 */ /* 0x000fe200078e0204 */
[----:B-1----:R-:W-:-:S03]  /*2910*/  LEA R16, P2, R27, R12, 0x1 ;  /* 0x0000000c1b107211 */ /* 0x002fc600078408ff */
[----:B------:R0:W-:Y:S01]  /*2920*/  STL.64 [R1+0x5c0], R28 ;  /* 0x0005c01c01007387 */ /* 0x0001e20000100a00 */
[-C--:B--2---:R-:W-:Y:S01]  /*2930*/  LEA.HI.X.SX32 R17, R27, R11.reuse, 0x1, P2 ;  /* 0x0000000b1b117211 */ /* 0x084fe200010f0eff */
[----:B------:R-:W-:Y:S02]  /*2940*/  IMAD R6, R9, 0x4, R10 ;  /* 0x0000000409067824 */ /* 0x000fe400078e020a */
[----:B------:R1:W-:Y:S01]  /*2950*/  STL.64 [R1+0x5b8], R22 ;  /* 0x0005b81601007387 */ /* 0x0003e20000100a00 */
[----:B0-----:R-:W-:Y:S01]  /*2960*/  MOV R28, R14 ;  /* 0x0000000e001c7202 */ /* 0x001fe20000000f00 */
[----:B------:R-:W-:Y:S01]  /*2970*/  IMAD.MOV.U32 R29, RZ, RZ, R15 ;  /* 0x000000ffff1d7224 */ /* 0x000fe200078e000f */
[-C--:B------:R-:W-:Y:S02]  /*2980*/  LEA R14, P3, R0, R12.reuse, 0x1 ;  /* 0x0000000c000e7211 */ /* 0x080fe400078608ff */
[----:B-1----:R-:W-:Y:S02]  /*2990*/  LEA R22, P1, R26, R12, 0x1 ;  /* 0x0000000c1a167211 */ /* 0x002fe400078208ff */
[----:B------:R-:W-:-:S02]  /*29a0*/  LEA.HI.X.SX32 R15, R0, R11, 0x1, P3 ;  /* 0x0000000b000f7211 */ /* 0x000fc400018f0eff */
[----:B------:R-:W-:Y:S01]  /*29b0*/  LEA.HI.X.SX32 R23, R26, R11, 0x1, P1 ;  /* 0x0000000b1a177211 */ /* 0x000fe200008f0eff */
[----:B------:R-:W-:-:S04]  /*29c0*/  IMAD R26, R9, 0x4, R6 ;  /* 0x00000004091a7824 */ /* 0x000fc800078e0206 */
[----:B------:R0:W-:Y:S01]  /*29d0*/  STL.64 [R1+0x5b0], R22 ;  /* 0x0005b01601007387 */ /* 0x0001e20000100a00 */
[----:B------:R-:W-:-:S03]  /*29e0*/  IMAD R27, R9, 0x4, R26 ;  /* 0x00000004091b7824 */ /* 0x000fc600078e021a */
[----:B------:R1:W-:Y:S02]  /*29f0*/  STL.64 [R1+0x5a8], R16 ;  /* 0x0005a81001007387 */ /* 0x0003e40000100a00 */
[----:B------:R-:W-:Y:S02]  /*2a00*/  LEA R0, R9, R27, 0x2 ;  /* 0x0000001b09007211 */ /* 0x000fe400078e10ff */
[CC--:B0-----:R-:W-:Y:S02]  /*2a10*/  LEA R22, P1, R13.reuse, R12.reuse, 0x1 ;  /* 0x0000000c0d167211 */ /* 0x0c1fe400078208ff */
[C---:B-1----:R-:W-:Y:S02]  /*2a20*/  LEA R16, P2, R2.reuse, R12, 0x1 ;  /* 0x0000000c02107211 */ /* 0x042fe400078408ff */
[-C--:B------:R-:W-:Y:S02]  /*2a30*/  LEA.HI.X.SX32 R23, R13, R11.reuse, 0x1, P1 ;  /* 0x0000000b0d177211 */ /* 0x080fe400008f0eff */
[----:B------:R-:W-:Y:S01]  /*2a40*/  LEA.HI.X.SX32 R17, R2, R11, 0x1, P2 ;  /* 0x0000000b02117211 */ /* 0x000fe200010f0eff */
[----:B------:R-:W-:-:S02]  /*2a50*/  IMAD R2, R9, 0x4, R0 ;  /* 0x0000000409027824 */ /* 0x000fc400078e0200 */
[----:B------:R0:W-:Y:S04]  /*2a60*/  STL.64 [R1+0x5a0], R22 ;  /* 0x0005a01601007387 */ /* 0x0001e80000100a00 */
[----:B------:R1:W-:Y:S04]  /*2a70*/  STL.64 [R1+0x598], R16 ;  /* 0x0005981001007387 */ /* 0x0003e80000100a00 */
[----:B------:R2:W-:Y:S01]  /*2a80*/  STL.64 [R1+0x590], R14 ;  /* 0x0005900e01007387 */ /* 0x0005e20000100a00 */
[-C--:B0-----:R-:W-:Y:S02]  /*2a90*/  LEA R22, P1, R8, R12.reuse, 0x1 ;  /* 0x0000000c08167211 */ /* 0x081fe400078208ff */
[----:B-1----:R-:W-:-:S02]  /*2aa0*/  LEA R16, P2, R5, R12, 0x1 ;  /* 0x0000000c05107211 */ /* 0x002fc400078408ff */
[-C--:B------:R-:W-:Y:S02]  /*2ab0*/  LEA.HI.X.SX32 R23, R8, R11.reuse, 0x1, P1 ;  /* 0x0000000b08177211 */ /* 0x080fe400008f0eff */
[-C--:B------:R-:W-:Y:S02]  /*2ac0*/  LEA.HI.X.SX32 R17, R5, R11.reuse, 0x1, P2 ;  /* 0x0000000b05117211 */ /* 0x080fe400010f0eff */
[C---:B--2---:R-:W-:Y:S01]  /*2ad0*/  LEA R14, P3, R4.reuse, R12, 0x1 ;  /* 0x0000000c040e7211 */ /* 0x044fe200078608ff */
[----:B------:R0:W-:Y:S03]  /*2ae0*/  STL.64 [R1+0x588], R22 ;  /* 0x0005881601007387 */ /* 0x0001e60000100a00 */
[----:B------:R-:W-:Y:S01]  /*2af0*/  LEA.HI.X.SX32 R15, R4, R11, 0x1, P3 ;  /* 0x0000000b040f7211 */ /* 0x000fe200018f0eff */
[----:B------:R1:W-:Y:S01]  /*2b00*/  STL.64 [R1+0x580], R16 ;  /* 0x0005801001007387 */ /* 0x0003e20000100a00 */
[----:B------:R-:W-:-:S03]  /*2b10*/  IMAD R4, R9, 0x4, R2 ;  /* 0x0000000409047824 */ /* 0x000fc600078e0202 */
[----:B------:R2:W-:Y:S01]  /*2b20*/  STL.64 [R1+0x578], R14 ;  /* 0x0005780e01007387 */ /* 0x0005e20000100a00 */
[C---:B------:R-:W-:Y:S01]  /*2b30*/  IMAD R5, R9.reuse, 0x4, R4 ;  /* 0x0000000409057824 */ /* 0x040fe200078e0204 */
[-C--:B0-----:R-:W-:Y:S02]  /*2b40*/  LEA R22, P1, R10, R12.reuse, 0x1 ;  /* 0x0000000c0a167211 */ /* 0x081fe400078208ff */
[-C--:B-1----:R-:W-:Y:S02]  /*2b50*/  LEA R16, P2, R6, R12.reuse, 0x1 ;  /* 0x0000000c06107211 */ /* 0x082fe400078408ff */
[-C--:B------:R-:W-:Y:S02]  /*2b60*/  LEA.HI.X.SX32 R23, R10, R11.reuse, 0x1, P1 ;  /* 0x0000000b0a177211 */ /* 0x080fe400008f0eff */
[----:B------:R-:W-:Y:S02]  /*2b70*/  LEA.HI.X.SX32 R17, R6, R11, 0x1, P2 ;  /* 0x0000000b06117211 */ /* 0x000fe400010f0eff */
[----:B--2---:R-:W-:Y:S01]  /*2b80*/  LEA R14, P3, R26, R12, 0x1 ;  /* 0x0000000c1a0e7211 */ /* 0x004fe200078608ff */
[----:B------:R0:W-:Y:S01]  /*2b90*/  STL.64 [R1+0x570], R22 ;  /* 0x0005701601007387 */ /* 0x0001e20000100a00 */
[----:B------:R-:W-:-:S02]  /*2ba0*/  LEA R6, R9, R5, 0x2 ;  /* 0x0000000509067211 */ /* 0x000fc400078e10ff */
[----:B------:R-:W-:Y:S01]  /*2bb0*/  LEA.HI.X.SX32 R15, R26, R11, 0x1, P3 ;  /* 0x0000000b1a0f7211 */ /* 0x000fe200018f0eff */
[----:B------:R1:W-:Y:S02]  /*2bc0*/  STL.64 [R1+0x568], R16 ;  /* 0x0005681001007387 */ /* 0x0003e40000100a00 */
[----:B------:R-:W-:Y:S02]  /*2bd0*/  IMAD R8, R9, 0x4, R6 ;  /* 0x0000000409087824 */ /* 0x000fe400078e0206 */
[----:B------:R2:W-:Y:S01]  /*2be0*/  STL.64 [R1+0x560], R14 ;  /* 0x0005600e01007387 */ /* 0x0005e20000100a00 */
[-C--:B0-----:R-:W-:Y:S02]  /*2bf0*/  LEA R22, P2, R0, R12.reuse, 0x1 ;  /* 0x0000000c00167211 */ /* 0x081fe400078408ff */
[----:B-1----:R-:W-:-:S04]  /*2c00*/  LEA R16, P1, R27, R12, 0x1 ;  /* 0x0000000c1b107211 */ /* 0x002fc800078208ff */
[----:B------:R-:W-:Y:S02]  /*2c10*/  LEA.HI.X.SX32 R17, R27, R11, 0x1, P1 ;  /* 0x0000000b1b117211 */ /* 0x000fe400008f0eff */
[----:B--2---:R-:W-:-:S03]  /*2c20*/  LEA R14, P3, R2, R12, 0x1 ;  /* 0x0000000c020e7211 */ /* 0x004fc600078608ff */
[----:B------:R0:W-:Y:S04]  /*2c30*/  STL.64 [R1+0x558], R16 ;  /* 0x0005581001007387 */ /* 0x0001e80000100a00 */
[----:B0-----:R-:W2:Y:S01]  /*2c40*/  LDL.LU R17, [R1+0x650] ;  /* 0x0006500001117983 */ /* 0x001ea20000300800 */
[-C--:B------:R-:W-:Y:S01]  /*2c50*/  LEA.HI.X.SX32 R23, R0, R11.reuse, 0x1, P2 ;  /* 0x0000000b00177211 */ /* 0x080fe200010f0eff */
[----:B------:R-:W-:Y:S01]  /*2c60*/  IMAD.MOV.U32 R26, RZ, RZ, R28 ;  /* 0x000000ffff1a7224 */ /* 0x000fe200078e001c */
[----:B------:R-:W-:Y:S01]  /*2c70*/  LEA.HI.X.SX32 R15, R2, R11, 0x1, P3 ;  /* 0x0000000b020f7211 */ /* 0x000fe200018f0eff */
[----:B------:R-:W-:Y:S01]  /*2c80*/  IMAD.MOV.U32 R27, RZ, RZ, R29 ;  /* 0x000000ffff1b7224 */ /* 0x000fe200078e001d */
[----:B------:R-:W-:Y:S01]  /*2c90*/  LEA R28, P2, R5, R12, 0x1 ;  /* 0x0000000c051c7211 */ /* 0x000fe200078408ff */
[----:B------:R0:W-:Y:S01]  /*2ca0*/  STL.64 [R1+0x550], R22 ;  /* 0x0005501601007387 */ /* 0x0001e20000100a00 */
[----:B------:R-:W-:-:S03]  /*2cb0*/  LEA R0, R9, R8, 0x2 ;  /* 0x0000000809007211 */ /* 0x000fc600078e10ff */
[----:B------:R1:W-:Y:S01]  /*2cc0*/  STL.64 [R1+0x548], R14 ;  /* 0x0005480e01007387 */ /* 0x0003e20000100a00 */
[-C--:B------:R-:W-:Y:S01]  /*2cd0*/  LEA.HI.X.SX32 R29, R5, R11.reuse, 0x1, P2 ;  /* 0x0000000b051d7211 */ /* 0x080fe200010f0eff */
[----:B------:R-:W-:Y:S01]  /*2ce0*/  IMAD R2, R9, 0x4, R0 ;  /* 0x0000000409027824 */ /* 0x000fe200078e0200 */
[-C--:B0-----:R-:W-:Y:S02]  /*2cf0*/  LEA R22, P1, R4, R12.reuse, 0x1 ;  /* 0x0000000c04167211 */ /* 0x081fe400078208ff */
[----:B-1----:R-:W-:Y:S02]  /*2d00*/  LEA R14, P3, R6, R12, 0x1 ;  /* 0x0000000c060e7211 */ /* 0x002fe400078608ff */
[-C--:B------:R-:W-:Y:S02]  /*2d10*/  LEA.HI.X.SX32 R23, R4, R11.reuse, 0x1, P1 ;  /* 0x0000000b04177211 */ /* 0x080fe400008f0eff */
[----:B------:R-:W-:-:S03]  /*2d20*/  LEA.HI.X.SX32 R15, R6, R11, 0x1, P3 ;  /* 0x0000000b060f7211 */ /* 0x000fc600018f0eff */
[----:B------:R0:W-:Y:S01]  /*2d30*/  STL.64 [R1+0x540], R22 ;  /* 0x0005401601007387 */ /* 0x0001e20000100a00 */
[----:B------:R-:W-:Y:S01]  /*2d40*/  IMAD R9, R9, 0x4, R2 ;  /* 0x0000000409097824 */ /* 0x000fe200078e0202 */
[-C--:B------:R-:W-:Y:S02]  /*2d50*/  LEA R16, P3, R2, R12.reuse, 0x1 ;  /* 0x0000000c02107211 */ /* 0x080fe400078608ff */
[----:B0-----:R-:W3:Y:S02]  /*2d60*/  LDL.LU.64 R22, [R1+0x648] ;  /* 0x0006480001167983 */ /* 0x001ee40000300a00 */
[-C--:B------:R-:W-:Y:S02]  /*2d70*/  LEA R4, P4, R9, R12.reuse, 0x1 ;  /* 0x0000000c09047211 */ /* 0x080fe400078808ff */
[----:B------:R0:W-:Y:S04]  /*2d80*/  STL.64 [R1+0x538], R28 ;  /* 0x0005381c01007387 */ /* 0x0001e80000100a00 */
[----:B------:R1:W-:Y:S04]  /*2d90*/  STL.64 [R1+0x530], R14 ;  /* 0x0005300e01007387 */ /* 0x0003e80000100a00 */
[----:B------:R4:W-:Y:S01]  /*2da0*/  STL [R1+0x518], R16 ;  /* 0x0005181001007387 */ /* 0x0009e20000100800 */
[----:B0-----:R-:W-:-:S02]  /*2db0*/  LEA R28, P1, R8, R12, 0x1 ;  /* 0x0000000c081c7211 */ /* 0x001fc400078208ff */
[----:B-1----:R-:W-:Y:S01]  /*2dc0*/  LEA R14, P2, R0, R12, 0x1 ;  /* 0x0000000c000e7211 */ /* 0x002fe200078408ff */
[----:B------:R-:W-:Y:S01]  /*2dd0*/  IMAD.MOV.U32 R12, RZ, RZ, R16 ;  /* 0x000000ffff0c7224 */ /* 0x000fe200078e0010 */
[-C--:B------:R-:W-:Y:S02]  /*2de0*/  LEA.HI.X.SX32 R29, R8, R11.reuse, 0x1, P1 ;  /* 0x0000000b081d7211 */ /* 0x080fe400008f0eff */
[----:B------:R-:W-:Y:S02]  /*2df0*/  LEA.HI.X.SX32 R15, R0, R11, 0x1, P2 ;  /* 0x0000000b000f7211 */ /* 0x000fe400010f0eff */
[----:B--2---:R-:W-:Y:S02]  /*2e00*/  MOV R13, R17 ;  /* 0x00000011000d7202 */ /* 0x004fe40000000f00 */
[----:B----4-:R-:W2:Y:S04]  /*2e10*/  LDL.LU.64 R16, [R1+0x640] ;  /* 0x0006400001107983 */ /* 0x010ea80000300a00 */
[----:B------:R0:W-:Y:S04]  /*2e20*/  STL.64 [R1+0x528], R28 ;  /* 0x0005281c01007387 */ /* 0x0001e80000100a00 */
[----:B0-----:R-:W4:Y:S04]  /*2e30*/  LDL.LU.64 R28, [R1+0x638] ;  /* 0x00063800011c7983 */ /* 0x001f280000300a00 */
[----:B------:R0:W-:Y:S04]  /*2e40*/  STL.64 [R1+0x520], R14 ;  /* 0x0005200e01007387 */ /* 0x0001e80000100a00 */
[----:B0-----:R-:W5:Y:S01]  /*2e50*/  LDL.LU.64 R14, [R1+0x630] ;  /* 0x00063000010e7983 */ /* 0x001f620000300a00 */
[-C--:B------:R-:W-:Y:S01]  /*2e60*/  LEA.HI.X.SX32 R13, R2, R11.reuse, 0x1, P3 ;  /* 0x0000000b020d7211 */ /* 0x080fe200018f0eff */
[----:B------:R-:W-:Y:S01]  /*2e70*/  IMAD R2, R3, 0x4, R19 ;  /* 0x0000000403027824 */ /* 0x000fe200078e0213 */
[----:B------:R-:W-:-:S02]  /*2e80*/  LEA.HI.X.SX32 R5, R9, R11, 0x1, P4 ;  /* 0x0000000b09057211 */ /* 0x000fc400020f0eff */
[----:B------:R-:W-:Y:S01]  /*2e90*/  LEA.HI.X.SX32 R27, R21, R7, 0x1, P0 ;  /* 0x00000007151b7211 */ /* 0x000fe200000f0eff */
[----:B------:R-:W-:Y:S01]  /*2ea0*/  STL [R1+0x51c], R13 ;  /* 0x00051c0d01007387 */ /* 0x000fe20000100800 */
[----:B------:R-:W-:-:S03]  /*2eb0*/  IMAD R9, R3, 0x4, R2 ;  /* 0x0000000403097824 */ /* 0x000fc600078e0202 */
[----:B------:R4:W-:Y:S04]  /*2ec0*/  STL.64 [R1+0x510], R4 ;  /* 0x0005100401007387 */ /* 0x0009e80000100a00 */
[----:B------:R0:W-:Y:S04]  /*2ed0*/  STL [R1+0x628], R20 ;  /* 0x0006281401007387 */ /* 0x0001e80000100800 */
[----:B------:R1:W-:Y:S01]  /*2ee0*/  STL [R1+0x5cc], R27 ;  /* 0x0005cc1b01007387 */ /* 0x0003e20000100800 */
[-C--:B-----5:R-:W-:Y:S02]  /*2ef0*/  LEA R10, P0, R15, R14.reuse, 0x1 ;  /* 0x0000000e0f0a7211 */ /* 0x0a0fe400078008ff */
[----:B---3--:R-:W-:-:S02]  /*2f00*/  LEA R12, P1, R22, R14, 0x1 ;  /* 0x0000000e160c7211 */ /* 0x008fc400078208ff */
[-C--:B----4-:R-:W-:Y:S02]  /*2f10*/  LEA R4, P2, R28, R14.reuse, 0x1 ;  /* 0x0000000e1c047211 */ /* 0x090fe400078408ff */
[-C--:B------:R-:W-:Y:S02]  /*2f20*/  LEA.HI.X.SX32 R11, R15, R7.reuse, 0x1, P0 ;  /* 0x000000070f0b7211 */ /* 0x080fe400000f0eff */
[-C--:B------:R-:W-:Y:S02]  /*2f30*/  LEA.HI.X.SX32 R13, R22, R7.reuse, 0x1, P1 ;  /* 0x00000007160d7211 */ /* 0x080fe400008f0eff */
[-C--:B------:R-:W-:Y:S02]  /*2f40*/  LEA R26, P0, R24, R14.reuse, 0x1 ;  /* 0x0000000e181a7211 */ /* 0x080fe400078008ff */
[----:B0-----:R-:W-:Y:S01]  /*2f50*/  LEA R20, P1, R29, R14, 0x1 ;  /* 0x0000000e1d147211 */ /* 0x001fe200078208ff */
[----:B------:R0:W-:Y:S01]  /*2f60*/  STL.64 [R1+0x508], R12 ;  /* 0x0005080c01007387 */ /* 0x0001e20000100a00 */
[----:B------:R-:W-:-:S02]  /*2f70*/  LEA.HI.X.SX32 R5, R28, R7, 0x1, P2 ;  /* 0x000000071c057211 */ /* 0x000fc400010f0eff */
[-C--:B-1----:R-:W-:Y:S01]  /*2f80*/  LEA.HI.X.SX32 R27, R24, R7.reuse, 0x1, P0 ;  /* 0x00000007181b7211 */ /* 0x082fe200000f0eff */
[----:B------:R2:W-:Y:S01]  /*2f90*/  STL.64 [R1+0x500], R10 ;  /* 0x0005000a01007387 */ /* 0x0005e20000100a00 */
[----:B------:R-:W-:Y:S02]  /*2fa0*/  LEA.HI.X.SX32 R21, R29, R7, 0x1, P1 ;  /* 0x000000071d157211 */ /* 0x000fe400008f0eff */
[-C--:B------:R-:W-:Y:S01]  /*2fb0*/  LEA R28, P1, R18, R14.reuse, 0x1 ;  /* 0x0000000e121c7211 */ /* 0x080fe200078208ff */
[----:B------:R1:W-:Y:S04]  /*2fc0*/  STL.64 [R1+0x4f8], R4 ;  /* 0x0004f80401007387 */ /* 0x0003e80000100a00 */
[----:B------:R3:W-:Y:S01]  /*2fd0*/  STL.64 [R1+0x4f0], R26 ;  /* 0x0004f01a01007387 */ /* 0x0007e20000100a00 */
[----:B0-----:R-:W-:Y:S01]  /*2fe0*/  IMAD R12, R3, 0x4, R9 ;  /* 0x00000004030c7824 */ /* 0x001fe200078e0209 */
[----:B--2---:R-:W-:-:S02]  /*2ff0*/  LEA R10, P2, R16, R14, 0x1 ;  /* 0x0000000e100a7211 */ /* 0x004fc400078408ff */
[----:B------:R0:W-:Y:S02]  /*3000*/  STL.64 [R1+0x4e8], R20 ;  /* 0x0004e81401007387 */ /* 0x0001e40000100a00 */
[-C--:B------:R-:W-:Y:S02]  /*3010*/  LEA.HI.X.SX32 R11, R16, R7.reuse, 0x1, P2 ;  /* 0x00000007100b7211 */ /* 0x080fe400010f0eff */
[----:B-1----:R-:W-:Y:S02]  /*3020*/  LEA R5, R3, R12, 0x2 ;  /* 0x0000000c03057211 */ /* 0x002fe400078e10ff */
[----:B------:R-:W-:Y:S01]  /*3030*/  LEA.HI.X.SX32 R29, R18, R7, 0x1, P1 ;  /* 0x00000007121d7211 */ /* 0x000fe200008f0eff */
[----:B------:R1:W-:Y:S01]  /*3040*/  STL.64 [R1+0x4e0], R10 ;  /* 0x0004e00a01007387 */ /* 0x0003e20000100a00 */
[-C--:B---3--:R-:W-:Y:S01]  /*3050*/  LEA R26, P2, R17, R14.reuse, 0x1 ;  /* 0x0000000e111a7211 */ /* 0x088fe200078408ff */
[----:B------:R-:W-:Y:S01]  /*3060*/  IMAD R6, R3, 0x4, R5 ;  /* 0x0000000403067824 */ /* 0x000fe200078e0205 */
[----:B0-----:R-:W-:-:S04]  /*3070*/  LEA R20, P0, R23, R14, 0x1 ;  /* 0x0000000e17147211 */ /* 0x001fc800078008ff */
[-C--:B------:R-:W-:Y:S02]  /*3080*/  LEA.HI.X.SX32 R21, R23, R7.reuse, 0x1, P0 ;  /* 0x0000000717157211 */ /* 0x080fe400000f0eff */
[-C--:B------:R-:W-:Y:S01]  /*3090*/  LEA.HI.X.SX32 R27, R17, R7.reuse, 0x1, P2 ;  /* 0x00000007111b7211 */ /* 0x080fe200010f0eff */
[----:B-1----:R-:W-:Y:S02]  /*30a0*/  IMAD R11, R3, 0x4, R6 ;  /* 0x00000004030b7824 */ /* 0x002fe400078e0206 */
[----:B------:R0:W-:Y:S04]  /*30b0*/  STL.64 [R1+0x4d8], R20 ;  /* 0x0004d81401007387 */ /* 0x0001e80000100a00 */
[----:B0-----:R-:W2:Y:S01]  /*30c0*/  LDL.LU R20, [R1+0x628] ;  /* 0x0006280001147983 */ /* 0x001ea20000300800 */
[----:B------:R-:W-:Y:S01]  /*30d0*/  LEA R22, P2, R19, R14, 0x1 ;  /* 0x0000000e13167211 */ /* 0x000fe200078408ff */
[----:B------:R-:W-:Y:S01]  /*30e0*/  IMAD R4, R3, 0x4, R11 ;  /* 0x0000000403047824 */ /* 0x000fe200078e020b */
[----:B------:R-:W-:Y:S01]  /*30f0*/  UMOV UR4, URZ ;  /* 0x0000003f00047c82 */ /* 0x000fe20008000000 */
[----:B------:R0:W-:Y:S01]  /*3100*/  STL.64 [R1+0x4d0], R28 ;  /* 0x0004d01c01007387 */ /* 0x0001e20000100a00 */
[----:B------:R-:W-:-:S02]  /*3110*/  LEA.HI.X.SX32 R23, R19, R7, 0x1, P2 ;  /* 0x0000000713177211 */ /* 0x000fc400010f0eff */
[----:B------:R-:W-:Y:S01]  /*3120*/  LEA R8, R3, R4, 0x2 ;  /* 0x0000000403087211 */ /* 0x000fe200078e10ff */
[----:B------:R-:W-:Y:S01]  /*3130*/  STL.64 [R1+0x4c8], R26 ;  /* 0x0004c81a01007387 */ /* 0x000fe20000100a00 */
[----:B------:R-:W-:-:S03]  /*3140*/  LEA R16, P2, R12, R14, 0x1 ;  /* 0x0000000e0c107211 */ /* 0x000fc600078408ff */
[----:B------:R-:W-:Y:S01]  /*3150*/  IMAD R10, R3, 0x4, R8 ;  /* 0x00000004030a7824 */ /* 0x000fe200078e0208 */
[----:B------:R-:W-:Y:S02]  /*3160*/  LEA.HI.X.SX32 R17, R12, R7, 0x1, P2 ;  /* 0x000000070c117211 */ /* 0x000fe400010f0eff */
[----:B0-----:R-:W-:Y:S01]  /*3170*/  LEA R28, P0, R25, R14, 0x1 ;  /* 0x0000000e191c7211 */ /* 0x001fe200078008ff */
[----:B------:R-:W-:-:S03]  /*3180*/  IMAD R0, R3, 0x4, R10 ;  /* 0x0000000403007824 */ /* 0x000fc600078e020a */
[----:B------:R-:W-:-:S05]  /*3190*/  LEA.HI.X.SX32 R29, R25, R7, 0x1, P0 ;  /* 0x00000007191d7211 */ /* 0x000fca00000f0eff */
[----:B------:R-:W-:Y:S04]  /*31a0*/  STL.64 [R1+0x4c0], R28 ;  /* 0x0004c01c01007387 */ /* 0x000fe80000100a00 */
[----:B------:R0:W-:Y:S02]  /*31b0*/  STL.64 [R1+0x4b0], R22 ;  /* 0x0004b01601007387 */ /* 0x0001e40000100a00 */
[----:B0-----:R-:W-:-:S04]  /*31c0*/  LEA R22, P0, R2, R14, 0x1 ;  /* 0x0000000e02167211 */ /* 0x001fc800078008ff */
[----:B------:R-:W-:Y:S01]  /*31d0*/  LEA.HI.X.SX32 R23, R2, R7, 0x1, P0 ;  /* 0x0000000702177211 */ /* 0x000fe200000f0eff */
[----:B------:R-:W-:Y:S01]  /*31e0*/  IMAD R2, R3, 0x4, R0 ;  /* 0x0000000403027824 */ /* 0x000fe200078e0200 */
[----:B--2---:R-:W-:-:S04]  /*31f0*/  LEA R26, P1, R20, R14, 0x1 ;  /* 0x0000000e141a7211 */ /* 0x004fc800078208ff */
[----:B------:R-:W-:Y:S02]  /*3200*/  LEA.HI.X.SX32 R27, R20, R7, 0x1, P1 ;  /* 0x00000007141b7211 */ /* 0x000fe400008f0eff */
[----:B------:R-:W-:-:S03]  /*3210*/  LEA R20, P1, R9, R14, 0x1 ;  /* 0x0000000e09147211 */ /* 0x000fc600078208ff */
[----:B------:R-:W-:Y:S01]  /*3220*/  STL.64 [R1+0x4b8], R26 ;  /* 0x0004b81a01007387 */ /* 0x000fe20000100a00 */
[-C--:B------:R-:W-:Y:S02]  /*3230*/  LEA.HI.X.SX32 R21, R9, R7.reuse, 0x1, P1 ;  /* 0x0000000709157211 */ /* 0x080fe400008f0eff */
[C---:B------:R-:W-:Y:S01]  /*3240*/  LEA R18, P1, R6.reuse, R14, 0x1 ;  /* 0x0000000e06127211 */ /* 0x040fe200078208ff */
[----:B------:R-:W-:Y:S01]  /*3250*/  STL.64 [R1+0x4a8], R22 ;  /* 0x0004a81601007387 */ /* 0x000fe20000100a00 */
[----:B------:R-:W-:Y:S02]  /*3260*/  LEA R9, R3, R2, 0x2 ;  /* 0x0000000203097211 */ /* 0x000fe400078e10ff */
[----:B------:R-:W-:Y:S01]  /*3270*/  LEA.HI.X.SX32 R19, R6, R7, 0x1, P1 ;  /* 0x0000000706137211 */ /* 0x000fe200008f0eff */
[----:B------:R0:W-:Y:S04]  /*3280*/  STL.64 [R1+0x4a0], R20 ;  /* 0x0004a01401007387 */ /* 0x0001e80000100a00 */
[----:B------:R1:W-:Y:S01]  /*3290*/  STL.64 [R1+0x498], R16 ;  /* 0x0004981001007387 */ /* 0x0003e20000100a00 */
[----:B0-----:R-:W-:-:S02]  /*32a0*/  LEA R20, P0, R5, R14, 0x1 ;  /* 0x0000000e05147211 */ /* 0x001fc400078008ff */
[-C--:B-1----:R-:W-:Y:S02]  /*32b0*/  LEA R16, P2, R11, R14.reuse, 0x1 ;  /* 0x0000000e0b107211 */ /* 0x082fe400078408ff */
[-C--:B------:R-:W-:Y:S01]  /*32c0*/  LEA.HI.X.SX32 R21, R5, R7.reuse, 0x1, P0 ;  /* 0x0000000705157211 */ /* 0x080fe200000f0eff */
[----:B------:R-:W-:Y:S01]  /*32d0*/  IMAD R5, R3, 0x4, R9 ;  /* 0x0000000403057824 */ /* 0x000fe200078e0209 */
[-C--:B------:R-:W-:Y:S02]  /*32e0*/  LEA.HI.X.SX32 R17, R11, R7.reuse, 0x1, P2 ;  /* 0x000000070b117211 */ /* 0x080fe400010f0eff */
[CC--:B------:R-:W-:Y:S01]  /*32f0*/  LEA R12, P2, R10.reuse, R14.reuse, 0x1 ;  /* 0x0000000e0a0c7211 */ /* 0x0c0fe200078408ff */
[----:B------:R-:W-:Y:S01]  /*3300*/  STL.64 [R1+0x490], R20 ;  /* 0x0004901401007387 */ /* 0x000fe20000100a00 */
[----:B------:R-:W-:Y:S02]  /*3310*/  IMAD R6, R3, 0x4, R5 ;  /* 0x0000000403067824 */ /* 0x000fe400078e0205 */
[----:B------:R-:W-:Y:S01]  /*3320*/  LEA.HI.X.SX32 R13, R10, R7, 0x1, P2 ;  /* 0x000000070a0d7211 */ /* 0x000fe200010f0eff */
[----:B------:R0:W-:Y:S04]  /*3330*/  STL.64 [R1+0x488], R18 ;  /* 0x0004881201007387 */ /* 0x0001e80000100a00 */
[----:B------:R1:W-:Y:S01]  /*3340*/  STL.64 [R1+0x480], R16 ;  /* 0x0004801001007387 */ /* 0x0003e20000100a00 */
[----:B0-----:R-:W-:-:S02]  /*3350*/  LEA R18, P0, R4, R14, 0x1 ;  /* 0x0000000e04127211 */ /* 0x001fc400078008ff */
[----:B-1----:R-:W-:Y:S02]  /*3360*/  LEA R16, P1, R8, R14, 0x1 ;  /* 0x0000000e08107211 */ /* 0x002fe400078208ff */
[-C--:B------:R-:W-:Y:S02]  /*3370*/  LEA.HI.X.SX32 R19, R4, R7.reuse, 0x1, P0 ;  /* 0x0000000704137211 */ /* 0x080fe400000f0eff */
[----:B------:R-:W-:Y:S01]  /*3380*/  LEA.HI.X.SX32 R17, R8, R7, 0x1, P1 ;  /* 0x0000000708117211 */ /* 0x000fe200008f0eff */
[C---:B------:R-:W-:Y:S02]  /*3390*/  IMAD R8, R3.reuse, 0x4, R6 ;  /* 0x0000000403087824 */ /* 0x040fe400078e0206 */
[----:B------:R0:W-:Y:S03]  /*33a0*/  STL.64 [R1+0x478], R18 ;  /* 0x0004781201007387 */ /* 0x0001e60000100a00 */
[----:B------:R-:W-:Y:S01]  /*33b0*/  LEA R4, R3, R8, 0x2 ;  /* 0x0000000803047211 */ /* 0x000fe200078e10ff */
[----:B------:R1:W-:Y:S04]  /*33c0*/  STL.64 [R1+0x470], R16 ;  /* 0x0004701001007387 */ /* 0x0003e80000100a00 */
[----:B------:R2:W-:Y:S01]  /*33d0*/  STL.64 [R1+0x468], R12 ;  /* 0x0004680c01007387 */ /* 0x0005e20000100a00 */
[----:B0-----:R-:W-:-:S02]  /*33e0*/  LEA R18, P0, R0, R14, 0x1 ;  /* 0x0000000e00127211 */ /* 0x001fc400078008ff */
[-C--:B-1----:R-:W-:Y:S02]  /*33f0*/  LEA R16, P1, R2, R14.reuse, 0x1 ;  /* 0x0000000e02107211 */ /* 0x082fe400078208ff */
[-C--:B------:R-:W-:Y:S02]  /*3400*/  LEA.HI.X.SX32 R19, R0, R7.reuse, 0x1, P0 ;  /* 0x0000000700137211 */ /* 0x080fe400000f0eff */
[CC--:B--2---:R-:W-:Y:S02]  /*3410*/  LEA R12, P2, R9.reuse, R14.reuse, 0x1 ;  /* 0x0000000e090c7211 */ /* 0x0c4fe400078408ff */
[-C--:B------:R-:W-:Y:S01]  /*3420*/  LEA.HI.X.SX32 R17, R2, R7.reuse, 0x1, P1 ;  /* 0x0000000702117211 */ /* 0x080fe200008f0eff */
[----:B------:R-:W-:Y:S01]  /*3430*/  STL.64 [R1+0x460], R18 ;  /* 0x0004601201007387 */ /* 0x000fe20000100a00 */
[-C--:B------:R-:W-:Y:S01]  /*3440*/  LEA.HI.X.SX32 R13, R9, R7.reuse, 0x1, P2 ;  /* 0x00000007090d7211 */ /* 0x080fe200010f0eff */
[C---:B------:R-:W-:Y:S01]  /*3450*/  IMAD R2, R3.reuse, 0x4, R4 ;  /* 0x0000000403027824 */ /* 0x040fe200078e0204 */
[CC--:B------:R-:W-:Y:S01]  /*3460*/  LEA R10, P2, R8.reuse, R14.reuse, 0x1 ;  /* 0x0000000e080a7211 */ /* 0x0c0fe200078408ff */
[----:B------:R0:W-:Y:S02]  /*3470*/  STL.64 [R1+0x458], R16 ;  /* 0x0004581001007387 */ /* 0x0001e40000100a00 */
[C---:B------:R-:W-:Y:S01]  /*3480*/  IMAD R0, R3.reuse, 0x4, R2 ;  /* 0x0000000403007824 */ /* 0x040fe200078e0202 */
[----:B------:R-:W-:Y:S01]  /*3490*/  LEA.HI.X.SX32 R11, R8, R7, 0x1, P2 ;  /* 0x00000007080b7211 */ /* 0x000fe200010f0eff */
[----:B------:R1:W-:Y:S02]  /*34a0*/  STL.64 [R1+0x450], R12 ;  /* 0x0004500c01007387 */ /* 0x0003e40000100a00 */
[----:B------:R-:W-:Y:S01]  /*34b0*/  IMAD R3, R3, 0x4, R0 ;  /* 0x0000000403037824 */ /* 0x000fe200078e0200 */
[----:B0-----:R-:W-:-:S02]  /*34c0*/  LEA R16, P0, R5, R14, 0x1 ;  /* 0x0000000e05107211 */ /* 0x001fc400078008ff */
[CC--:B-1----:R-:W-:Y:S02]  /*34d0*/  LEA R12, P1, R6.reuse, R14.reuse, 0x1 ;  /* 0x0000000e060c7211 */ /* 0x0c2fe400078208ff */
[-C--:B------:R-:W-:Y:S02]  /*34e0*/  LEA.HI.X.SX32 R17, R5, R7.reuse, 0x1, P0 ;  /* 0x0000000705117211 */ /* 0x080fe400000f0eff */
[-C--:B------:R-:W-:Y:S02]  /*34f0*/  LEA.HI.X.SX32 R13, R6, R7.reuse, 0x1, P1 ;  /* 0x00000007060d7211 */ /* 0x080fe400008f0eff */
[CC--:B------:R-:W-:Y:S01]  /*3500*/  LEA R18, P0, R4.reuse, R14.reuse, 0x1 ;  /* 0x0000000e04127211 */ /* 0x0c0fe200078008ff */
[----:B------:R0:W-:Y:S03]  /*3510*/  STL.64 [R1+0x448], R16 ;  /* 0x0004481001007387 */ /* 0x0001e60000100a00 */
[----:B------:R-:W-:Y:S01]  /*3520*/  LEA.HI.X.SX32 R19, R4, R7, 0x1, P0 ;  /* 0x0000000704137211 */ /* 0x000fe200000f0eff */
[----:B------:R1:W-:Y:S04]  /*3530*/  STL.64 [R1+0x440], R12 ;  /* 0x0004400c01007387 */ /* 0x0003e80000100a00 */
[----:B------:R2:W-:Y:S01]  /*3540*/  STL.64 [R1+0x438], R10 ;  /* 0x0004380a01007387 */ /* 0x0005e20000100a00 */
[----:B0-----:R-:W-:-:S03]  /*3550*/  LEA R16, P1, R2, R14, 0x1 ;  /* 0x0000000e02107211 */ /* 0x001fc600078208ff */
[----:B------:R-:W-:Y:S01]  /*3560*/  STL.64 [R1+0x430], R18 ;  /* 0x0004301201007387 */ /* 0x000fe20000100a00 */
[-C--:B-1----:R-:W-:Y:S02]  /*3570*/  LEA R12, P2, R0, R14.reuse, 0x1 ;  /* 0x0000000e000c7211 */ /* 0x082fe400078408ff */
[-C--:B------:R-:W-:Y:S02]  /*3580*/  LEA.HI.X.SX32 R17, R2, R7.reuse, 0x1, P1 ;  /* 0x0000000702117211 */ /* 0x080fe400008f0eff */
[C---:B--2---:R-:W-:Y:S02]  /*3590*/  LEA R10, P3, R3.reuse, R14, 0x1 ;  /* 0x0000000e030a7211 */ /* 0x044fe400078608ff */
[-C--:B------:R-:W-:Y:S01]  /*35a0*/  LEA.HI.X.SX32 R13, R0, R7.reuse, 0x1, P2 ;  /* 0x00000007000d7211 */ /* 0x080fe200010f0eff */
[----:B------:R-:W-:Y:S01]  /*35b0*/  STL.64 [R1+0x428], R16 ;  /* 0x0004281001007387 */ /* 0x000fe20000100a00 */
[----:B------:R-:W-:Y:S01]  /*35c0*/  LEA.HI.X.SX32 R11, R3, R7, 0x1, P3 ;  /* 0x00000007030b7211 */ /* 0x000fe200018f0eff */
[----:B------:R-:W-:Y:S01]  /*35d0*/  IMAD.MOV.U32 R0, RZ, RZ, -0x800000 ;  /* 0xff800000ff007424 */ /* 0x000fe200078e00ff */
[----:B------:R-:W-:Y:S01]  /*35e0*/  MOV R2, 0x3f800000 ;  /* 0x3f80000000027802 */ /* 0x000fe20000000f00 */
[----:B------:R-:W-:Y:S04]  /*35f0*/  STL.64 [R1+0x420], R12 ;  /* 0x0004200c01007387 */ /* 0x000fe80000100a00 */
[----:B------:R-:W-:Y:S04]  /*3600*/  STL.64 [R1+0x418], R10 ;  /* 0x0004180a01007387 */ /* 0x000fe80000100a00 */
[----:B------:R0:W-:Y:S04]  /*3610*/  STL [R1+0x410], R2 ;  /* 0x0004100201007387 */ /* 0x0001e80000100800 */
[----:B------:R-:W-:Y:S04]  /*3620*/  STL [R1+0x280], RZ ;  /* 0x000280ff01007387 */ /* 0x000fe80000100800 */
[----:B------:R1:W-:Y:S01]  /*3630*/  STL [R1+0x2b0], R0 ;  /* 0x0002b00001007387 */ /* 0x0003e20000100800 */
[----:B0-----:R-:W-:-:S03]  /*3640*/  IMAD.MOV.U32 R2, RZ, RZ, -0x800000 ;  /* 0xff800000ff027424 */ /* 0x001fc600078e00ff */
[----:B------:R-:W-:Y:S04]  /*3650*/  STL [R1+0x27c], RZ ;  /* 0x00027cff01007387 */ /* 0x000fe80000100800 */
[----:B------:R-:W-:Y:S01]  /*3660*/  STL [R1+0x388], R2 ;  /* 0x0003880201007387 */ /* 0x000fe20000100800 */
[----:B-1----:R-:W-:-:S03]  /*3670*/  IMAD.MOV.U32 R0, RZ, RZ, 0x3f800000 ;  /* 0x3f800000ff007424 */ /* 0x002fc600078e00ff */
        /* <DEDUP_REMOVED lines=37> */
[----:B------:R-:W2:Y:S04]  /*38d0*/  LDL R26, [R1+0x274] ;  /* 0x00027400011a7983 */ /* 0x000ea80000100800 */
[----:B------:R-:W3:Y:S04]  /*38e0*/  LDL R13, [R1+0x278] ;  /* 0x00027800010d7983 */ /* 0x000ee80000100800 */
        /* <DEDUP_REMOVED lines=11> */
[----:B------:R-:W4:Y:S04]  /*39a0*/  S2R R27, SR_TID.X ;  /* 0x00000000001b7919 */ /* 0x000f280000002100 */
        /* <DEDUP_REMOVED lines=17> */
[----:B----4-:R-:W-:-:S02]  /*3ac0*/  LOP3.LUT R21, R27, 0x7, RZ, 0xc0, !PT ;  /* 0x000000071b157812 */ /* 0x010fc400078ec0ff */
[----:B------:R-:W-:-:S03]  /*3ad0*/  SHF.L.U32 R27, R27, 0x1, RZ ;  /* 0x000000011b1b7819 */ /* 0x000fc600000006ff */
[----:B0-----:R-:W-:-:S05]  /*3ae0*/  IMAD R0, R21, 0x110, RZ ;  /* 0x0000011015007824 */ /* 0x001fca00078e02ff */
[----:B------:R-:W-:Y:S01]  /*3af0*/  LOP3.LUT R0, R0, 0x30, R27, 0x78, !PT ;  /* 0x0000003000007812 */ /* 0x000fe200078e781b */
[----:B------:R-:W-:-:S03]  /*3b00*/  UMOV UR5, URZ ;  /* 0x0000003f00057c82 */ /* 0x000fc60008000000 */
[----:B------:R-:W-:Y:S02]  /*3b10*/  LOP3.LUT R0, R0, 0x40, RZ, 0x3c, !PT ;  /* 0x0000004000007812 */ /* 0x000fe400078e3cff */
[----:B--2---:R-:W-:Y:S02]  /*3b20*/  IADD3 R3, R26, 0x8, RZ ;  /* 0x000000081a037810 */ /* 0x004fe40007ffe0ff */
[----:B---3--:R-:W-:-:S03]  /*3b30*/  LOP3.LUT R2, R13, 0x40, RZ, 0x3c, !PT ;  /* 0x000000400d027812 */ /* 0x008fc600078e3cff */
[----:B------:R1:W-:Y:S04]  /*3b40*/  STL [R1+0x61c], R3 ;  /* 0x00061c0301007387 */ /* 0x0003e80000100800 */
[----:B------:R1:W-:Y:S02]  /*3b50*/  STL [R1+0x618], R2 ;  /* 0x0006180201007387 */ /* 0x0003e40000100800 */
.L_x_2:
[----:B------:R-:W2:Y:S04]  /*3b60*/  LDL.64 R4, [R1+0x610] ;  /* 0x0006100001047983 */ /* 0x000ea80000100a00 */
[----:B0-----:R-:W2:Y:S04]  /*3b70*/  LDL R0, [R1+0x280] ;  /* 0x0002800001007983 */ /* 0x001ea80000100800 */
[----:B-1----:R-:W3:Y:S04]  /*3b80*/  LDL.64 R2, [R1+0x608] ;  /* 0x0006080001027983 */ /* 0x002ee80000100a00 */
[----:B------:R-:W4:Y:S04]  /*3b90*/  LDL.64 R10, [R1+0x600] ;  /* 0x00060000010a7983 */ /* 0x000f280000100a00 */
[----:B------:R-:W5:Y:S04]  /*3ba0*/  LDL.64 R8, [R1+0x5f8] ;  /* 0x0005f80001087983 */ /* 0x000f680000100a00 */
[----:B------:R-:W5:Y:S04]  /*3bb0*/  LDL.64 R6, [R1+0x5f0] ;  /* 0x0005f00001067983 */ /* 0x000f680000100a00 */
[----:B------:R-:W5:Y:S04]  /*3bc0*/  LDL.64 R24, [R1+0x5e8] ;  /* 0x0005e80001187983 */ /* 0x000f680000100a00 */
[----:B------:R-:W5:Y:S04]  /*3bd0*/  LDL.64 R22, [R1+0x5e0] ;  /* 0x0005e00001167983 */ /* 0x000f680000100a00 */
[----:B------:R-:W5:Y:S04]  /*3be0*/  LDL.64 R20, [R1+0x5d8] ;  /* 0x0005d80001147983 */ /* 0x000f680000100a00 */
[----:B------:R-:W5:Y:S04]  /*3bf0*/  LDL.64 R18, [R1+0x5d0] ;  /* 0x0005d00001127983 */ /* 0x000f680000100a00 */
[----:B------:R-:W5:Y:S04]  /*3c00*/  LDL.64 R16, [R1+0x5c0] ;  /* 0x0005c00001107983 */ /* 0x000f680000100a00 */
[----:B------:R-:W5:Y:S04]  /*3c10*/  LDL.64 R14, [R1+0x5b8] ;  /* 0x0005b800010e7983 */ /* 0x000f680000100a00 */
[----:B------:R-:W5:Y:S01]  /*3c20*/  LDL.64 R12, [R1+0x5b0] ;  /* 0x0005b000010c7983 */ /* 0x000f620000100a00 */
[----:B--2---:R-:W-:-:S05]  /*3c30*/  IMAD.WIDE R4, R0, 0x2, R4 ;  /* 0x0000000200047825 */ /* 0x004fca00078e0204 */
[----:B------:R0:W2:Y:S01]  /*3c40*/  LDG.E.U16 R29, [R4.64] ;  /* 0x00000006041d7981 */ /* 0x0000a2000c1e1500 */
[----:B---3--:R-:W-:-:S04]  /*3c50*/  IMAD.WIDE R2, R0, 0x2, R2 ;  /* 0x0000000200027825 */ /* 0x008fc800078e0202 */
[C---:B----4-:R-:W-:Y:S01]  /*3c60*/  IMAD.WIDE R10, R0.reuse, 0x2, R10 ;  /* 0x00000002000a7825 */ /* 0x050fe200078e020a */
[----:B------:R1:W3:Y:S03]  /*3c70*/  LDG.E.U16 R28, [R2.64] ;  /* 0x00000006021c7981 */ /* 0x0002e6000c1e1500 */
[C---:B-----5:R-:W-:Y:S01]  /*3c80*/  IMAD.WIDE R8, R0.reuse, 0x2, R8 ;  /* 0x0000000200087825 */ /* 0x060fe200078e0208 */
[----:B------:R4:W5:Y:S03]  /*3c90*/  LDG.E.U16 R26, [R10.64] ;  /* 0x000000060a1a7981 */ /* 0x000966000c1e1500 */
[C---:B------:R-:W-:Y:S01]  /*3ca0*/  IMAD.WIDE R6, R0.reuse, 0x2, R6 ;  /* 0x0000000200067825 */ /* 0x040fe200078e0206 */
[----:B------:R4:W3:Y:S03]  /*3cb0*/  LDG.E.U16 R27, [R8.64] ;  /* 0x00000006081b7981 */ /* 0x0008e6000c1e1500 */
[----:B0-----:R-:W-:-:S02]  /*3cc0*/  IMAD.WIDE R4, R0, 0x2, R24 ;  /* 0x0000000200047825 */ /* 0x001fc400078e0218 */
[----:B------:R0:W3:Y:S02]  /*3cd0*/  LDG.E.U16 R24, [R6.64] ;  /* 0x0000000606187981 */ /* 0x0000e4000c1e1500 */
[C---:B-1----:R-:W-:Y:S02]  /*3ce0*/  IMAD.WIDE R2, R0.reuse, 0x2, R22 ;  /* 0x0000000200027825 */ /* 0x042fe400078e0216 */
[----:B------:R1:W3:Y:S02]  /*3cf0*/  LDG.E.U16 R22, [R4.64] ;  /* 0x0000000604167981 */ /* 0x0002e4000c1e1500 */
[C---:B----4-:R-:W-:Y:S02]  /*3d00*/  IMAD.WIDE R10, R0.reuse, 0x2, R20 ;  /* 0x00000002000a7825 */ /* 0x050fe400078e0214 */
[----:B------:R4:W3:Y:S02]  /*3d10*/  LDG.E.U16 R25, [R2.64] ;  /* 0x0000000602197981 */ /* 0x0008e4000c1e1500 */
[----:B------:R-:W-:-:S02]  /*3d20*/  IMAD.WIDE R8, R0, 0x2, R18 ;  /* 0x0000000200087825 */ /* 0x000fc400078e0212 */
[----:B------:R4:W3:Y:S02]  /*3d30*/  LDG.E.U16 R23, [R10.64] ;  /* 0x000000060a177981 */ /* 0x0008e4000c1e1500 */
[C---:B0-----:R-:W-:Y:S02]  /*3d40*/  IMAD.WIDE R6, R0.reuse, 0x2, R16 ;  /* 0x0000000200067825 */ /* 0x041fe400078e0210 */
[----:B------:R-:W3:Y:S02]  /*3d50*/  LDL.64 R20, [R1+0x598] ;  /* 0x0005980001147983 */ /* 0x000ee40000100a00 */
[C---:B-1----:R-:W-:Y:S02]  /*3d60*/  IMAD.WIDE R4, R0.reuse, 0x2, R14 ;  /* 0x0000000200047825 */ /* 0x042fe400078e020e */
[----:B------:R-:W3:Y:S02]  /*3d70*/  LDL.64 R18, [R1+0x590] ;  /* 0x0005900001127983 */ /* 0x000ee40000100a00 */
[----:B----4-:R-:W-:-:S02]  /*3d80*/  IMAD.WIDE R2, R0, 0x2, R12 ;  /* 0x0000000200027825 */ /* 0x010fc400078e020c */
[----:B------:R-:W4:Y:S04]  /*3d90*/  LDL.64 R10, [R1+0x5a8] ;  /* 0x0005a800010a7983 */ /* 0x000f280000100a00 */
[----:B------:R-:W3:Y:S04]  /*3da0*/  LDL.64 R16, [R1+0x588] ;  /* 0x0005880001107983 */ /* 0x000ee80000100a00 */
[----:B------:R-:W3:Y:S04]  /*3db0*/  LDL.64 R14, [R1+0x580] ;  /* 0x00058000010e7983 */ /* 0x000ee80000100a00 */
[----:B------:R-:W3:Y:S04]  /*3dc0*/  LDL.64 R12, [R1+0x570] ;  /* 0x00057000010c7983 */ /* 0x000ee80000100a00 */
[----:B--2---:R0:W-:Y:S04]  /*3dd0*/  STL [R1+0x1c], R29 ;  /* 0x00001c1d01007387 */ /* 0x0041e80000100800 */
[----:B0-----:R0:W2:Y:S04]  /*3de0*/  LDG.E.U16 R29, [R8.64] ;  /* 0x00000006081d7981 */ /* 0x0010a8000c1e1500 */
[----:B0-----:R-:W4:Y:S04]  /*3df0*/  LDL.64 R8, [R1+0x5a0] ;  /* 0x0005a00001087983 */ /* 0x001f280000100a00 */
[----:B--2---:R-:W-:Y:S04]  /*3e00*/  STL [R1+0x1710], R29 ;  /* 0x0017101d01007387 */ /* 0x004fe80000100800 */
[----:B---3--:R0:W-:Y:S04]  /*3e10*/  STL [R1+0x18], R28 ;  /* 0x0000181c01007387 */ /* 0x0081e80000100800 */
[----:B0-----:R-:W2:Y:S04]  /*3e20*/  LDL.64 R28, [R1+0x558] ;  /* 0x00055800011c7983 */ /* 0x001ea80000100a00 */
[----:B-----5:R0:W-:Y:S04]  /*3e30*/  STL [R1+0x14], R26 ;  /* 0x0000141a01007387 */ /* 0x0201e80000100800 */
[----:B0-----:R-:W3:Y:S04]  /*3e40*/  LDG.E.U16 R26, [R6.64] ;  /* 0x00000006061a7981 */ /* 0x001ee8000c1e1500 */
[----:B---3--:R-:W-:Y:S04]  /*3e50*/  STL [R1+0x1714], R26 ;  /* 0x0017141a01007387 */ /* 0x008fe80000100800 */
[----:B------:R0:W-:Y:S04]  /*3e60*/  STL [R1+0x10], R27 ;  /* 0x0000101b01007387 */ /* 0x0001e80000100800 */
[----:B0-----:R-:W3:Y:S04]  /*3e70*/  LDL.64 R26, [R1+0x568] ;  /* 0x00056800011a7983 */ /* 0x001ee80000100a00 */
[----:B------:R0:W-:Y:S04]  /*3e80*/  STL [R1+0xc], R24 ;  /* 0x00000c1801007387 */ /* 0x0001e80000100800 */
[----:B0-----:R-:W5:Y:S04]  /*3e90*/  LDG.E.U16 R24, [R4.64] ;  /* 0x0000000604187981 */ /* 0x001f68000c1e1500 */
[----:B-----5:R0:W-:Y:S04]  /*3ea0*/  STL [R1+0x1718], R24 ;  /* 0x0017181801007387 */ /* 0x0201e80000100800 */
[----:B0-----:R-:W4:Y:S04]  /*3eb0*/  LDL R24, [R1+0x280] ;  /* 0x0002800001187983 */ /* 0x001f280000100800 */
[----:B------:R0:W-:Y:S04]  /*3ec0*/  STL [R1+0x8], R22 ;  /* 0x0000081601007387 */ /* 0x0001e80000100800 */
[----:B0-----:R0:W5:Y:S01]  /*3ed0*/  LDG.E.U16 R22, [R2.64] ;  /* 0x0000000602167981 */ /* 0x001162000c1e1500 */
[----:B----4-:R-:W-:-:S04]  /*3ee0*/  IMAD.WIDE R10, R24, 0x2, R10 ;  /* 0x00000002180a7825 */ /* 0x010fc800078e020a */
[C---:B------:R-:W-:Y:S02]  /*3ef0*/  IMAD.WIDE R6, R24.reuse, 0x2, R18 ;  /* 0x0000000218067825 */ /* 0x040fe400078e0212 */
[----:B------:R-:W4:Y:S02]  /*3f00*/  LDL.64 R18, [R1+0x560] ;  /* 0x0005600001127983 */ /* 0x000f240000100a00 */
[C---:B------:R-:W-:Y:S02]  /*3f10*/  IMAD.WIDE R4, R24.reuse, 0x2, R16 ;  /* 0x0000000218047825 */ /* 0x040fe400078e0210 */
[----:B------:R-:W2:Y:S02]  /*3f20*/  LDL.64 R16, [R1+0x518] ;  /* 0x0005180001107983 */ /* 0x000ea40000100a00 */
[C---:B0-----:R-:W-:Y:S02]  /*3f30*/  IMAD.WIDE R2, R24.reuse, 0x2, R20 ;  /* 0x0000000218027825 */ /* 0x041fe400078e0214 */
[----:B------:R0:W-:Y:S04]  /*3f40*/  STL [R1+0x4], R25 ;  /* 0x0000041901007387 */ /* 0x0001e80000100800 */
[----:B------:R1:W2:Y:S01]  /*3f50*/  LDG.E.U16 R20, [R10.64] ;  /* 0x000000060a147981 */ /* 0x0002a2000c1e1500 */
[----:B------:R-:W-:-:S03]  /*3f60*/  IMAD.WIDE R8, R24, 0x2, R8 ;  /* 0x0000000218087825 */ /* 0x000fc600078e0208 */
[----:B------:R0:W2:Y:S01]  /*3f70*/  LDG.E.U16 R2, [R2.64] ;  /* 0x0000000602027981 */ /* 0x0000a2000c1e1500 */
[----:B------:R-:W-:-:S03]  /*3f80*/  IMAD.WIDE R14, R24, 0x2, R14 ;  /* 0x00000002180e7825 */ /* 0x000fc600078e020e */
[----:B------:R3:W2:Y:S04]  /*3f90*/  LDG.E.U16 R0, [R8.64] ;  /* 0x0000000608007981 */ /* 0x0006a8000c1e1500 */
[----:B-1----:R-:W2:Y:S01]  /*3fa0*/  LDL.64 R10, [R1+0x578] ;  /* 0x00057800010a7983 */ /* 0x002ea20000100a00 */
[----:B------:R-:W-:-:S03]  /*3fb0*/  IMAD.WIDE R12, R24, 0x2, R12 ;  /* 0x00000002180c7825 */ /* 0x000fc600078e020c */
[----:B0-----:R2:W4:Y:S01]  /*3fc0*/  LDG.E.U16 R3, [R6.64] ;  /* 0x0000000606037981 */ /* 0x001522000c1e1500 */
[----:B---3--:R-:W-:-:S03]  /*3fd0*/  IMAD.WIDE R8, R24, 0x2, R26 ;  /* 0x0000000218087825 */ /* 0x008fc600078e021a */
[----:B------:R0:W-:Y:S04]  /*3fe0*/  STL [R1], R23 ;  /* 0x0000001701007387 */ /* 0x0001e80000100800 */
[----:B------:R1:W3:Y:S04]  /*3ff0*/  LDG.E.U16 R4, [R4.64] ;  /* 0x0000000604047981 */ /* 0x0002e8000c1e1500 */
[----:B------:R-:W3:Y:S04]  /*4000*/  LDL.LU R26, [R1+0x1c] ;  /* 0x00001c00011a7983 */ /* 0x000ee80000300800 */
[----:B------:R0:W3:Y:S04]  /*4010*/  LDG.E.U16 R8, [R8.64] ;  /* 0x0000000608087981 */ /* 0x0000e8000c1e1500 */
[----:B-1----:R1:W3:Y:S01]  /*4020*/  LDG.E.U16 R5, [R14.64] ;  /* 0x000000060e057981 */ /* 0x0022e2000c1e1500 */
[----:B--2---:R-:W-:-:S04]  /*4030*/  IMAD.WIDE R6, R24, 0x2, R10 ;  /* 0x0000000218067825 */ /* 0x004fc800078e020a */
[C---:B------:R-:W-:Y:S02]  /*4040*/  IMAD.WIDE R10, R24.reuse, 0x2, R28 ;  /* 0x00000002180a7825 */ /* 0x040fe400078e021c */
[----:B------:R-:W2:Y:S04]  /*4050*/  LDL.LU R29, [R1+0x14] ;  /* 0x00001400011d7983 */ /* 0x000ea80000300800 */
[----:B-1----:R-:W2:Y:S04]  /*4060*/  LDL.64 R14, [R1+0x528] ;  /* 0x00052800010e7983 */ /* 0x002ea80000100a00 */
[----:B------:R1:W3:Y:S04]  /*4070*/  LDG.E.U16 R6, [R6.64] ;  /* 0x0000000606067981 */ /* 0x0002e8000c1e1500 */
[----:B0-----:R0:W3:Y:S04]  /*4080*/  LDG.E.U16 R9, [R10.64] ;  /* 0x000000060a097981 */ /* 0x0010e8000c1e1500 */
[----:B-1----:R1:W3:Y:S04]  /*4090*/  LDG.E.U16 R7, [R12.64] ;  /* 0x000000060c077981 */ /* 0x0022e8000c1e1500 */
[----:B0-----:R-:W3:Y:S04]  /*40a0*/  LDL.64 R10, [R1+0x548] ;  /* 0x00054800010a7983 */ /* 0x001ee80000100a00 */
[----:B-1----:R-:W5:Y:S01]  /*40b0*/  LDL.64 R12, [R1+0x538] ;  /* 0x00053800010c7983 */ /* 0x002f620000100a00 */
[----:B------:R-:W-:-:S04]  /*40c0*/  IMAD.WIDE R16, R24, 0x2, R16 ;  /* 0x0000000218107825 */ /* 0x000fc800078e0210 */
[C---:B----4-:R-:W-:Y:S01]  /*40d0*/  IMAD.WIDE R18, R24.reuse, 0x2, R18 ;  /* 0x0000000218127825 */ /* 0x050fe200078e0212 */
[----:B------:R0:W4:Y:S04]  /*40e0*/  LDG.E.U16 R27, [R16.64] ;  /* 0x00000006101b7981 */ /* 0x000128000c1e1500 */
[----:B------:R1:W4:Y:S04]  /*40f0*/  LDG.E.U16 R28, [R18.64] ;  /* 0x00000006121c7981 */ /* 0x000328000c1e1500 */
[----:B0-----:R-:W4:Y:S04]  /*4100*/  LDL.64 R16, [R1+0x520] ;  /* 0x0005200001107983 */ /* 0x001f280000100a00 */
[----:B-1----:R-:W4:Y:S01]  /*4110*/  LDL.64 R18, [R1+0x510] ;  /* 0x0005100001127983 */ /* 0x002f220000100a00 */
[----:B--2---:R-:W-:-:S05]  /*4120*/  IMAD.WIDE R14, R24, 0x2, R14 ;  /* 0x00000002180e7825 */ /* 0x004fca00078e020e */
[----:B------:R0:W2:Y:S04]  /*4130*/  LDG.E.U16 R25, [R14.64] ;  /* 0x000000060e197981 */ /* 0x0000a8000c1e1500 */
[----:B0-----:R-:W2:Y:S01]  /*4140*/  LDL.64 R14, [R1+0x530] ;  /* 0x00053000010e7983 */ /* 0x001ea20000100a00 */
[----:B---3--:R-:W-:-:S05]  /*4150*/  IMAD.WIDE R10, R24, 0x2, R10 ;  /* 0x00000002180a7825 */ /* 0x008fca00078e020a */
[----:B------:R0:W3:Y:S01]  /*4160*/  LDG.E.U16 R21, [R10.64] ;  /* 0x000000060a157981 */ /* 0x0000e2000c1e1500 */
[----:B-----5:R-:W-:-:S05]  /*4170*/  IMAD.WIDE R12, R24, 0x2, R12 ;  /* 0x00000002180c7825 */ /* 0x020fca00078e020c */
[----:B------:R1:W5:Y:S04]  /*4180*/  LDG.E.U16 R23, [R12.64] ;  /* 0x000000060c177981 */ /* 0x000368000c1e1500 */
[----:B0-----:R-:W3:Y:S04]  /*4190*/  LDL.64 R10, [R1+0x550] ;  /* 0x00055000010a7983 */ /* 0x001ee80000100a00 */
[----:B-1----:R-:W5:Y:S01]  /*41a0*/  LDL.64 R12, [R1+0x540] ;  /* 0x00054000010c7983 */ /* 0x002f620000100a00 */
[----:B----4-:R-:W-:-:S04]  /*41b0*/  IMAD.WIDE R16, R24, 0x2, R16 ;  /* 0x0000000218107825 */ /* 0x010fc800078e0210 */
[----:B------:R-:W-:-:S04]  /*41c0*/  IMAD.WIDE R18, R24, 0x2, R18 ;  /* 0x0000000218127825 */ /* 0x000fc800078e0212 */
[----:B--2---:R-:W-:-:S06]  /*41d0*/  IMAD.WIDE R14, R24, 0x2, R14 ;  /* 0x00000002180e7825 */ /* 0x004fcc00078e020e */
[----:B------:R0:W2:Y:S01]  /*41e0*/  LDG.E.U16 R14, [R14.64] ;  /* 0x000000060e0e7981 */ /* 0x0000a2000c1e1500 */
[----:B---3--:R-:W-:-:S04]  /*41f0*/  IMAD.WIDE R10, R24, 0x2, R10 ;  /* 0x00000002180a7825 */ /* 0x008fc800078e020a */
[----:B-----5:R-:W-:Y:S02]  /*4200*/  IMAD.WIDE R12, R24, 0x2, R12 ;  /* 0x00000002180c7825 */ /* 0x020fe400078e020c */
[----:B------:R1:W3:Y:S04]  /*4210*/  LDG.E.U16 R10, [R10.64] ;  /* 0x000000060a0a7981 */ /* 0x0002e8000c1e1500 */
[----:B------:R-:W4:Y:S04]  /*4220*/  LDL.LU R24, [R1+0x1718] ;  /* 0x0017180001187983 */ /* 0x000f280000300800 */
[----:B0-----:R-:W5:Y:S04]  /*4230*/  LDL R15, [R1+0x278] ;  /* 0x00027800010f7983 */ /* 0x001f680000100800 */
[----:B-1----:R0:W2:Y:S04]  /*4240*/  LDG.E.U16 R11, [R12.64] ;  /* 0x000000060c0b7981 */ /* 0x0020a8000c1e1500 */
[----:B0-----:R0:W2:Y:S04]  /*4250*/  LDG.E.U16 R12, [R16.64] ;  /* 0x00000006100c7981 */ /* 0x0010a8000c1e1500 */
[----:B------:R1:W2:Y:S04]  /*4260*/  LDG.E.U16 R13, [R18.64] ;  /* 0x00000006120d7981 */ /* 0x0002a8000c1e1500 */
[----:B------:R-:W-:Y:S06]  /*4270*/  BAR.SYNC.DEFER_BLOCKING 0x0 ;  /* 0x0000000000007b1d */ /* 0x000fec0000010000 */
[----:B0-----:R-:W2:Y:S04]  /*4280*/  LDL.LU R16, [R1+0xc] ;  /* 0x00000c0001107983 */ /* 0x001ea80000300800 */
[----:B------:R-:W3:Y:S04]  /*4290*/  LDL.LU R17, [R1+0x4] ;  /* 0x0000040001117983 */ /* 0x000ee80000300800 */
[----:B-1----:R-:W4:Y:S04]  /*42a0*/  LDL.LU R18, [R1+0x8] ;  /* 0x0000080001127983 */ /* 0x002f280000300800 */
[----:B------:R-:W4:Y:S04]  /*42b0*/  LDL.LU R19, [R1] ;  /* 0x0000000001137983 */ /* 0x000f280000300800 */
[----:B-----5:R0:W-:Y:S04]  /*42c0*/  STS.U16 [R15+0x10000], R26 ;  /* 0x0100001a0f007388 */ /* 0x0201e80000000400 */
[----:B------:R1:W-:Y:S04]  /*42d0*/  STS.U16 [R15+0x10800], R29 ;  /* 0x0108001d0f007388 */ /* 0x0003e80000000400 */
[----:B0-----:R-:W5:Y:S04]  /*42e0*/  LDL.LU R26, [R1+0x1714] ;  /* 0x00171400011a7983 */ /* 0x001f680000300800 */
[----:B-1----:R-:W4:Y:S04]  /*42f0*/  LDL.LU R29, [R1+0x1710] ;  /* 0x00171000011d7983 */ /* 0x002f280000300800 */
[----:B--2---:R-:W-:Y:S04]  /*4300*/  STS.U16 [R15+0x11000], R16 ;  /* 0x011000100f007388 */ /* 0x004fe80000000400 */
[----:B---3--:R0:W-:Y:S04]  /*4310*/  STS.U16 [R15+0x11800], R17 ;  /* 0x011800110f007388 */ /* 0x0081e80000000400 */
[----:B0-----:R-:W0:Y:S04]  /*4320*/  S2R R17, SR_TID.X ;  /* 0x0000000000117919 */ /* 0x001e280000002100 */
[----:B----4-:R1:W-:Y:S04]  /*4330*/  STS.U16 [R15+0x12000], R29 ;  /* 0x0120001d0f007388 */ /* 0x0103e80000000400 */
[----:B------:R2:W-:Y:S04]  /*4340*/  STS.U16 [R15+0x12800], R24 ;  /* 0x012800180f007388 */ /* 0x0005e80000000400 */
[----:B-1----:R-:W3:Y:S04]  /*4350*/  LDL.LU R29, [R1+0x10] ;  /* 0x00001000011d7983 */ /* 0x002ee80000300800 */
[----:B--2---:R-:W2:Y:S04]  /*4360*/  LDL.LU R24, [R1+0x18] ;  /* 0x0000180001187983 */ /* 0x004ea80000300800 */
[----:B------:R1:W-:Y:S02]  /*4370*/  STS.U16 [R15+0x13000], R20 ;  /* 0x013000140f007388 */ /* 0x0003e40000000400 */
[----:B-1----:R-:W-:-:S05]  /*4380*/  IMAD.MOV.U32 R20, RZ, RZ, R15 ;  /* 0x000000ffff147224 */ /* 0x002fca00078e000f */
[----:B------:R-:W-:Y:S04]  /*4390*/  STS.U16 [R20+0x13800], R2 ;  /* 0x0138000214007388 */ /* 0x000fe80000000400 */
[----:B------:R-:W-:Y:S04]  /*43a0*/  STS.U16 [R20+0x14000], R4 ;  /* 0x0140000414007388 */ /* 0x000fe80000000400 */
[----:B------:R-:W-:Y:S04]  /*43b0*/  STS.U16 [R20+0x14800], R6 ;  /* 0x0148000614007388 */ /* 0x000fe80000000400 */
[----:B------:R1:W-:Y:S04]  /*43c0*/  STS.U16 [R20+0x15000], R8 ;  /* 0x0150000814007388 */ /* 0x0003e80000000400 */
[----:B-1----:R-:W4:Y:S04]  /*43d0*/  LDL R8, [R1+0x380] ;  /* 0x0003800001087983 */ /* 0x002f280000100800 */
[----:B------:R-:W1:Y:S01]  /*43e0*/  S2R R15, SR_TID.X ;  /* 0x00000000000f7919 */ /* 0x000e620000002100 */
[----:B0-----:R-:W-:-:S04]  /*43f0*/  LOP3.LUT R16, R17, 0x180, RZ, 0xc0, !PT ;  /* 0x0000018011107812 */ /* 0x001fc800078ec0ff */
[----:B------:R-:W-:Y:S01]  /*4400*/  SHF.R.U32.HI R16, RZ, 0x3, R16 ;  /* 0x00000003ff107819 */ /* 0x000fe20000011610 */
[----:B------:R-:W-:Y:S01]  /*4410*/  STS.U16 [R20+0x15800], R9 ;  /* 0x0158000914007388 */ /* 0x000fe20000000400 */
[----:B-1----:R-:W-:-:S05]  /*4420*/  LOP3.LUT R15, R15, 0x1ff, RZ, 0xc0, !PT ;  /* 0x000001ff0f0f7812 */ /* 0x002fca00078ec0ff */
[----:B------:R-:W-:-:S05]  /*4430*/  IMAD.SHL.U32 R15, R15, 0x2, RZ ;  /* 0x000000020f0f7824 */ /* 0x000fca00078e00ff */
[----:B------:R-:W-:Y:S01]  /*4440*/  LOP3.LUT R15, R15, R16, RZ, 0x3c, !PT ;  /* 0x000000100f0f7212 */ /* 0x000fe200078e3cff */
[----:B------:R-:W-:Y:S03]  /*4450*/  STS.U16 [R20+0x16000], R21 ;  /* 0x0160001514007388 */ /* 0x000fe60000000400 */
[----:B------:R-:W-:Y:S01]  /*4460*/  LOP3.LUT R15, R15, 0x40, RZ, 0x3c, !PT ;  /* 0x000000400f0f7812 */ /* 0x000fe200078e3cff */
[----:B------:R-:W-:Y:S04]  /*4470*/  STS.U16 [R20+0x16800], R23 ;  /* 0x0168001714007388 */ /* 0x000fe80000000400 */
[----:B------:R-:W-:Y:S04]  /*4480*/  STS.U16 [R20+0x17000], R25 ;  /* 0x0170001914007388 */ /* 0x000fe80000000400 */
[----:B------:R-:W-:Y:S04]  /*4490*/  STS.U16 [R20+0x17800], R27 ;  /* 0x0178001b14007388 */ /* 0x000fe80000000400 */
[----:B--2---:R-:W-:Y:S04]  /*44a0*/  STS.U16 [R15+0x10400], R24 ;  /* 0x010400180f007388 */ /* 0x004fe80000000400 */
[----:B---3--:R0:W-:Y:S04]  /*44b0*/  STS.U16 [R15+0x10c00], R29 ;  /* 0x010c001d0f007388 */ /* 0x0081e80000000400 */
[----:B------:R-:W-:Y:S04]  /*44c0*/  STS.U16 [R15+0x11400], R18 ;  /* 0x011400120f007388 */ /* 0x000fe80000000400 */
[----:B------:R-:W-:Y:S04]  /*44d0*/  STS.U16 [R15+0x11c00], R19 ;  /* 0x011c00130f007388 */ /* 0x000fe80000000400 */
[----:B-----5:R-:W-:Y:S04]  /*44e0*/  STS.U16 [R15+0x12400], R26 ;  /* 0x0124001a0f007388 */ /* 0x020fe80000000400 */
[----:B------:R-:W-:Y:S04]  /*44f0*/  STS.U16 [R15+0x12c00], R22 ;  /* 0x012c00160f007388 */ /* 0x000fe80000000400 */
[----:B------:R-:W-:Y:S04]  /*4500*/  STS.U16 [R15+0x13400], R0 ;  /* 0x013400000f007388 */ /* 0x000fe80000000400 */
[----:B------:R-:W-:Y:S04]  /*4510*/  STS.U16 [R15+0x13c00], R3 ;  /* 0x013c00030f007388 */ /* 0x000fe80000000400 */
[----:B------:R-:W-:Y:S04]  /*4520*/  STS.U16 [R15+0x14400], R5 ;  /* 0x014400050f007388 */ /* 0x000fe80000000400 */
[----:B------:R-:W-:Y:S04]  /*4530*/  STS.U16 [R15+0x14c00], R7 ;  /* 0x014c00070f007388 */ /* 0x000fe80000000400 */
[----:B------:R1:W-:Y:S04]  /*4540*/  STS.U16 [R15+0x15400], R28 ;  /* 0x0154001c0f007388 */ /* 0x0003e80000000400 */
[----:B------:R-:W-:Y:S04]  /*4550*/  STS.U16 [R15+0x15c00], R10 ;  /* 0x015c000a0f007388 */ /* 0x000fe80000000400 */
[----:B------:R-:W-:Y:S04]  /*4560*/  STS.U16 [R15+0x16400], R11 ;  /* 0x0164000b0f007388 */ /* 0x000fe80000000400 */
[----:B------:R-:W-:Y:S04]  /*4570*/  STS.U16 [R15+0x16c00], R14 ;  /* 0x016c000e0f007388 */ /* 0x000fe80000000400 */
[----:B------:R-:W-:Y:S04]  /*4580*/  STS.U16 [R15+0x17400], R12 ;  /* 0x0174000c0f007388 */ /* 0x000fe80000000400 */
[----:B------:R-:W-:Y:S04]  /*4590*/  STS.U16 [R15+0x17c00], R13 ;  /* 0x017c000d0f007388 */ /* 0x000fe80000000400 */
[----:B------:R-:W-:Y:S01]  /*45a0*/  BAR.SYNC.DEFER_BLOCKING 0x0 ;  /* 0x0000000000007b1d */ /* 0x000fe20000010000 */
[C---:B0-----:R-:W-:Y:S01]  /*45b0*/  LOP3.LUT R29, R17.reuse, 0x7, RZ, 0xc0, !PT ;  /* 0x00000007111d7812 */ /* 0x041fe200078ec0ff */
[----:B-1----:R-:W-:-:S04]  /*45c0*/  IMAD.SHL.U32 R28, R17, 0x2, RZ ;  /* 0x00000002111c7824 */ /* 0x002fc800078e00ff */
[----:B------:R-:W-:-:S05]  /*45d0*/  IMAD R3, R29, 0x110, RZ ;  /* 0x000001101d037824 */ /* 0x000fca00078e02ff */
[----:B------:R-:W-:-:S05]  /*45e0*/  LOP3.LUT R3, R3, 0x30, R28, 0x78, !PT ;  /* 0x0000003003037812 */ /* 0x000fca00078e781c */
[----:B------:R-:W0:Y:S04]  /*45f0*/  LDSM.16.M88.4 R16, [R3+0x10000] ;  /* 0x010000000310783b */ /* 0x000e280000000200 */
[----:B----4-:R-:W1:Y:S04]  /*4600*/  LDSM.16.MT88.4 R4, [R8] ;  /* 0x000000000804783b */ /* 0x010e680000004200 */
[----:B------:R-:W2:Y:S04]  /*4610*/  LDSM.16.M88.4 R24, [R3+0x11000] ;  /* 0x011000000318783b */ /* 0x000ea80000000200 */
[----:B------:R0:W-:Y:S04]  /*4620*/  STL [R1+0x1680], R29 ;  /* 0x0016801d01007387 */ /* 0x0001e80000100800 */
[----:B------:R3:W-:Y:S04]  /*4630*/  STL [R1+0x1684], R28 ;  /* 0x0016841c01007387 */ /* 0x0007e80000100800 */
[----:B------:R-:W4:Y:S04]  /*4640*/  LDSM.16.M88.4 R12, [R3+0x11800] ;  /* 0x01180000030c783b */ /* 0x000f280000000200 */
[----:B------:R-:W5:Y:S04]  /*4650*/  LDSM.16.M88.4 R20, [R3+0x10800] ;  /* 0x010800000314783b */ /* 0x000f680000000200 */
[----:B------:R-:W-:Y:S01]  /*4660*/  LDSM.16.MT88.4 R8, [R8+0x2000] ;  /* 0x002000000808783b */ /* 0x000fe20000004200 */
[----:B0-----:R-:W-:Y:S01]  /*4670*/  MOV R29, R18 ;  /* 0x00000012001d7202 */ /* 0x001fe20000000f00 */
[----:B---3--:R-:W-:-:S02]  /*4680*/  IMAD.MOV.U32 R28, RZ, RZ, R19 ;  /* 0x000000ffff1c7224 */ /* 0x008fc400078e0013 */
[----:B-1----:R-:W-:Y:S11]  /*4690*/  HMMA.16816.F32 R16, R4, R16, RZ ;  /* 0x000000100410723c */ /* 0x002ff600000018ff */
[----:B------:R-:W-:Y:S11]  /*46a0*/  @!UPT UIADD3 URZ, URZ, URZ, URZ ;  /* 0x0000003f3f3ff290 */ /* 0x000ff6000fffe03f */
[----:B------:R-:W-:Y:S01]  /*46b0*/  @!UPT UIADD3 URZ, URZ, URZ, URZ ;  /* 0x0000003f3f3ff290 */ /* 0x000fe2000fffe03f */
[----:B------:R-:W-:Y:S04]  /*46c0*/  STL.64 [R1+0x1708], R18 ;  /* 0x0017081201007387 */ /* 0x000fe80000100a00 */
[----:B--2---:R-:W-:Y:S04]  /*46d0*/  STL.64 [R1+0x18], R26 ;  /* 0x0000181a01007387 */ /* 0x004fe80000100a00 */
[----:B------:R-:W-:Y:S04]  /*46e0*/  STL.64 [R1+0x1700], R16 ;  /* 0x0017001001007387 */ /* 0x000fe80000100a00 */
[----:B------:R-:W0:Y:S04]  /*46f0*/  LDSM.16.M88.4 R16, [R3+0x12000] ;  /* 0x012000000310783b */ /* 0x000e280000000200 */
[----:B----4-:R-:W-:Y:S01]  /*4700*/  STL.64 [R1+0x8], R14 ;  /* 0x0000080e01007387 */ /* 0x010fe20000100a00 */
[----:B-----5:R-:W-:-:S02]  /*4710*/  IMAD.MOV.U32 R2, RZ, RZ, R22 ;  /* 0x000000ffff027224 */ /* 0x020fc400078e0016 */
[----:B------:R-:W-:Y:S02]  /*4720*/  IMAD.MOV.U32 R0, RZ, RZ, R23 ;  /* 0x000000ffff007224 */ /* 0x000fe400078e0017 */
[----:B------:R-:W-:Y:S01]  /*4730*/  HMMA.16816.F32 R20, R4, R20, RZ ;  /* 0x000000140414723c */ /* 0x000fe200000018ff */
[----:B0-----:R-:W-:Y:S04]  /*4740*/  STL.64 [R1+0xa0], R16 ;  /* 0x0000a01001007387 */ /* 0x001fe80000100a00 */
[----:B------:R-:W-:Y:S04]  /*4750*/  STL.64 [R1+0xa8], R18 ;  /* 0x0000a81201007387 */ /* 0x000fe80000100a00 */
[----:B------:R-:W0:Y:S11]  /*4760*/  LDSM.16.M88.4 R16, [R3+0x12800] ;  /* 0x012800000310783b */ /* 0x000e360000000200 */
[----:B------:R-:W-:Y:S03]  /*4770*/  @!UPT UIADD3 URZ, URZ, URZ, URZ ;  /* 0x0000003f3f3ff290 */ /* 0x000fe6000fffe03f */
[----:B------:R-:W-:Y:S04]  /*4780*/  STL [R1+0x16e4], R20 ;  /* 0x0016e41401007387 */ /* 0x000fe80000100800 */
[----:B------:R-:W-:Y:S04]  /*4790*/  STL [R1+0x16e0], R21 ;  /* 0x0016e01501007387 */ /* 0x000fe80000100800 */
[----:B------:R-:W-:Y:S04]  /*47a0*/  STL [R1+0x16dc], R22 ;  /* 0x0016dc1601007387 */ /* 0x000fe80000100800 */
[----:B------:R-:W-:Y:S04]  /*47b0*/  STL [R1+0x16d8], R23 ;  /* 0x0016d81701007387 */ /* 0x000fe80000100800 */
[----:B------:R-:W1:Y:S04]  /*47c0*/  LDSM.16.M88.4 R20, [R3+0x13000] ;  /* 0x013000000314783b */ /* 0x000e680000000200 */
[----:B0-----:R-:W-:Y:S04]  /*47d0*/  STL.64 [R1+0x70], R16 ;  /* 0x0000701001007387 */ /* 0x001fe80000100a00 */
[----:B------:R-:W-:Y:S04]  /*47e0*/  STL.64 [R1+0x78], R18 ;  /* 0x0000781201007387 */ /* 0x000fe80000100a00 */
[----:B------:R-:W0:Y:S04]  /*47f0*/  LDSM.16.M88.4 R16, [R3+0x13800] ;  /* 0x013800000310783b */ /* 0x000e280000000200 */
[----:B-1----:R-:W-:Y:S04]  /*4800*/  STL.64 [R1+0x60], R20 ;  /* 0x0000601401007387 */ /* 0x002fe80000100a00 */
[----:B------:R0:W-:Y:S02]  /*4810*/  STL.64 [R1+0x68], R22 ;  /* 0x0000681601007387 */ /* 0x0001e40000100a00 */
[----:B0-----:R-:W-:-:S02]  /*4820*/  MOV R22, R16 ;  /* 0x0000001000167202 */ /* 0x001fc40000000f00 */
[----:B------:R-:W-:Y:S01]  /*4830*/  STL.64 [R1+0xb8], R18 ;  /* 0x0000b81201007387 */ /* 0x000fe20000100a00 */
[----:B------:R-:W-:-:S03]  /*4840*/  IMAD.MOV.U32 R23, RZ, RZ, R17 ;  /* 0x000000ffff177224 */ /* 0x000fc600078e0011 */
[----:B------:R-:W0:Y:S04]  /*4850*/  LDSM.16.M88.4 R16, [R3+0x14000] ;  /* 0x014000000310783b */ /* 0x000e280000000200 */
[----:B------:R-:W-:Y:S01]  /*4860*/  STL [R1+0x16e8], R23 ;  /* 0x0016e81701007387 */ /* 0x000fe20000100800 */
[----:B0-----:R-:W-:-:S03]  /*4870*/  IMAD.MOV.U32 R20, RZ, RZ, R16 ;  /* 0x000000ffff147224 */ /* 0x001fc600078e0010 */
[----:B------:R-:W-:Y:S01]  /*4880*/  STL.64 [R1+0xe8], R18 ;  /* 0x0000e81201007387 */ /* 0x000fe20000100a00 */
[----:B------:R-:W-:-:S03]  /*4890*/  IMAD.MOV.U32 R21, RZ, RZ, R17 ;  /* 0x000000ffff157224 */ /* 0x000fc600078e0011 */
[----:B------:R-:W0:Y:S04]  /*48a0*/  LDSM.16.M88.4 R16, [R3+0x14800] ;  /* 0x014800000310783b */ /* 0x000e280000000200 */
[----:B0-----:R-:W-:Y:S04]  /*48b0*/  STL.64 [R1+0x100], R16 ;  /* 0x0001001001007387 */ /* 0x001fe80000100a00 */
[----:B------:R-:W-:Y:S04]  /*48c0*/  STL.64 [R1+0x108], R18 ;  /* 0x0001081201007387 */ /* 0x000fe80000100a00 */
[----:B------:R-:W0:Y:S01]  /*48d0*/  LDSM.16.M88.4 R16, [R3+0x15000] ;  /* 0x015000000310783b */ /* 0x000e220000000200 */
[----:B------:R-:W-:Y:S03]  /*48e0*/  HMMA.16816.F32 R24, R4, R24, RZ ;  /* 0x000000180418723c */ /* 0x000fe600000018ff */
[----:B0-----:R-:W-:Y:S01]  /*48f0*/  STL [R1+0x114], R17 ;  /* 0x0001141101007387 */ /* 0x001fe20000100800 */
[----:B------:R-:W-:-:S03]  /*4900*/  MOV R23, R16 ;  /* 0x0000001000177202 */ /* 0x000fc60000000f00 */
[----:B------:R-:W-:Y:S04]  /*4910*/  STL.64 [R1+0x118], R18 ;  /* 0x0001181201007387 */ /* 0x000fe80000100a00 */
[----:B------:R-:W0:Y:S04]  /*4920*/  LDSM.16.M88.4 R16, [R3+0x15800] ;  /* 0x015800000310783b */ /* 0x000e280000000200 */
[----:B------:R-:W-:Y:S04]  /*4930*/  STL.64 [R1+0x16f8], R22 ;  /* 0x0016f81601007387 */ /* 0x000fe80000100a00 */
[----:B------:R-:W-:Y:S04]  /*4940*/  STL.64 [R1+0x16f0], R20 ;  /* 0x0016f01401007387 */ /* 0x000fe80000100a00 */
[----:B------:R-:W-:Y:S04]  /*4950*/  STL.64 [R1+0x16d0], R26 ;  /* 0x0016d01a01007387 */ /* 0x000fe80000100a00 */
[----:B0-----:R-:W-:Y:S04]  /*4960*/  STL.64 [R1+0x130], R16 ;  /* 0x0001301001007387 */ /* 0x001fe80000100a00 */
[----:B------:R-:W-:Y:S04]  /*4970*/  STL.64 [R1+0x138], R18 ;  /* 0x0001381201007387 */ /* 0x000fe80000100a00 */
[----:B------:R-:W0:Y:S04]  /*4980*/  LDSM.16.M88.4 R16, [R3+0x16000] ;  /* 0x016000000310783b */ /* 0x000e280000000200 */
[----:B------:R-:W-:Y:S04]  /*4990*/  STL.64 [R1+0x16c8], R24 ;  /* 0x0016c81801007387 */ /* 0x000fe80000100a00 */
[----:B0-----:R-:W-:Y:S04]  /*49a0*/  STL.64 [R1+0x140], R16 ;  /* 0x0001401001007387 */ /* 0x001fe80000100a00 */
[----:B------:R-:W-:Y:S04]  /*49b0*/  STL.64 [R1+0x148], R18 ;  /* 0x0001481201007387 */ /* 0x000fe80000100a00 */
[----:B------:R-:W0:Y:S01]  /*49c0*/  LDSM.16.M88.4 R16, [R3+0x16800] ;  /* 0x016800000310783b */ /* 0x000e220000000200 */
[----:B------:R-:W-:Y:S01]  /*49d0*/  IMAD.MOV.U32 R26, RZ, RZ, R2 ;  /* 0x000000ffff1a7224 */ /* 0x000fe200078e0002 */
[----:B------:R-:W-:Y:S01]  /*49e0*/  MOV R27, R0 ;  /* 0x00000000001b7202 */ /* 0x000fe20000000f00 */
[----:B0-----:R-:W-:Y:S01]  /*49f0*/  IMAD.MOV.U32 R2, RZ, RZ, R16 ;  /* 0x000000ffff027224 */ /* 0x001fe200078e0010 */
[----:B------:R-:W-:Y:S01]  /*4a00*/  STL.64 [R1+0x168], R18 ;  /* 0x0001681201007387 */ /* 0x000fe20000100a00 */
[----:B------:R-:W-:-:S03]  /*4a10*/  IMAD.MOV.U32 R0, RZ, RZ, R17 ;  /* 0x000000ffff007224 */ /* 0x000fc600078e0011 */
[----:B------:R-:W0:Y:S01]  /*4a20*/  LDSM.16.M88.4 R16, [R3+0x17000] ;  /* 0x017000000310783b */ /* 0x000e220000000200 */
[----:B------:R-:W-:Y:S02]  /*4a30*/  IMAD.MOV.U32 R22, RZ, RZ, R29 ;  /* 0x000000ffff167224 */ /* 0x000fe400078e001d */
[----:B------:R-:W-:Y:S02]  /*4a40*/  IMAD.MOV.U32 R23, RZ, RZ, R28 ;  /* 0x000000ffff177224 */ /* 0x000fe400078e001c */
[----:B0-----:R-:W-:Y:S01]  /*4a50*/  IMAD.MOV.U32 R28, RZ, RZ, R16 ;  /* 0x000000ffff1c7224 */ /* 0x001fe200078e0010 */
[----:B------:R-:W-:Y:S01]  /*4a60*/  STL.64 [R1+0x188], R18 ;  /* 0x0001881201007387 */ /* 0x000fe20000100a00 */
[----:B------:R-:W-:-:S03]  /*4a70*/  MOV R29, R17 ;  /* 0x00000011001d7202 */ /* 0x000fc60000000f00 */
[----:B------:R-:W0:Y:S04]  /*4a80*/  LDSM.16.M88.4 R16, [R3+0x17800] ;  /* 0x017800000310783b */ /* 0x000e280000000200 */
[----:B0-----:R-:W-:Y:S04]  /*4a90*/  STL.64 [R1+0x190], R16 ;  /* 0x0001901001007387 */ /* 0x001fe80000100a00 */
[----:B------:R0:W-:Y:S04]  /*4aa0*/  STL.64 [R1+0x198], R18 ;  /* 0x0001981201007387 */ /* 0x0001e80000100a00 */
[----:B0-----:R-:W2:Y:S04]  /*4ab0*/  LDL.LU.64 R18, [R1+0x1708] ;  /* 0x0017080001127983 */ /* 0x001ea80000300a00 */
[----:B------:R-:W2:Y:S01]  /*4ac0*/  LDL.LU.64 R16, [R1+0x1700] ;  /* 0x0017000001107983 */ /* 0x000ea20000300a00 */
[----:B------:R-:W-:Y:S03]  /*4ad0*/  HMMA.16816.F32 R12, R4, R12, RZ ;  /* 0x0000000c040c723c */ /* 0x000fe600000018ff */
[----:B------:R-:W-:Y:S11]  /*4ae0*/  STL [R1+0x1458], R3 ;  /* 0x0014580301007387 */ /* 0x000ff60000100800 */
[----:B------:R-:W-:Y:S09]  /*4af0*/  @!UPT UIADD3 URZ, URZ, URZ, URZ ;  /* 0x0000003f3f3ff290 */ /* 0x000ff2000fffe03f */
[----:B------:R0:W-:Y:S04]  /*4b00*/  STL.64 [R1+0x16c0], R14 ;  /* 0x0016c00e01007387 */ /* 0x0001e80000100a00 */
[----:B------:R-:W-:Y:S04]  /*4b10*/  STL.64 [R1+0x16b8], R12 ;  /* 0x0016b80c01007387 */ /* 0x000fe80000100a00 */
[----:B0-----:R-:W3:Y:S04]  /*4b20*/  LDL.LU R14, [R1+0x18] ;  /* 0x00001800010e7983 */ /* 0x001ee80000300800 */
[----:B------:R-:W3:Y:S04]  /*4b30*/  LDL.LU R15, [R1+0x1c] ;  /* 0x00001c00010f7983 */ /* 0x000ee80000300800 */
[----:B------:R0:W-:Y:S04]  /*4b40*/  STL.64 [R1+0x16b0], R6 ;  /* 0x0016b00601007387 */ /* 0x0001e80000100a00 */
[----:B------:R-:W-:Y:S04]  /*4b50*/  STL.64 [R1+0x16a8], R4 ;  /* 0x0016a80401007387 */ /* 0x000fe80000100a00 */
[----:B0-----:R-:W4:Y:S04]  /*4b60*/  LDL.LU R6, [R1+0x8] ;  /* 0x0000080001067983 */ /* 0x001f280000300800 */
[----:B------:R-:W4:Y:S01]  /*4b70*/  LDL.LU R7, [R1+0xc] ;  /* 0x00000c0001077983 */ /* 0x000f220000300800 */
[----:B--2---:R-:W-:Y:S03]  /*4b80*/  HMMA.16816.F32 R16, R8, R22, R16 ;  /* 0x000000160810723c */ /* 0x004fe60000001810 */
[----:B------:R-:W2:Y:S04]  /*4b90*/  LDL.LU.64 R22, [R1+0x16f8] ;  /* 0x0016f80001167983 */ /* 0x000ea80000300a00 */
[----:B------:R-:W5:Y:S11]  /*4ba0*/  LDL.LU.64 R20, [R1+0x16f0] ;  /* 0x0016f00001147983 */ /* 0x000f760000300a00 */
[----:B------:R-:W-:Y:S05]  /*4bb0*/  @!UPT UIADD3 URZ, URZ, URZ, URZ ;  /* 0x0000003f3f3ff290 */ /* 0x000fea000fffe03f */
[----:B------:R2:W-:Y:S04]  /*4bc0*/  STL.64 [R1+0x170], R16 ;  /* 0x0001701001007387 */ /* 0x0005e80000100a00 */
[----:B------:R-:W-:Y:S01]  /*4bd0*/  STL.64 [R1+0x178], R18 ;  /* 0x0001781201007387 */ /* 0x000fe20000100a00 */
[----:B--2---:R-:W-:-:S03]  /*4be0*/  IMAD.MOV.U32 R16, RZ, RZ, R23 ;  /* 0x000000ffff107224 */ /* 0x004fc600078e0017 */
[----:B------:R-:W2:Y:S04]  /*4bf0*/  LDL.LU R23, [R1+0x16e8] ;  /* 0x0016e80001177983 */ /* 0x000ea80000300800 */
[----:B------:R-:W2:Y:S04]  /*4c00*/  LDL.LU R17, [R1+0x114] ;  /* 0x0001140001117983 */ /* 0x000ea80000300800 */
[----:B--2---:R5:W-:Y:S02]  /*4c10*/  STL.64 [R1+0x1688], R16 ;  /* 0x0016881001007387 */ /* 0x004be40000100a00 */
[----:B-----5:R-:W-:-:S02]  /*4c20*/  IMAD.MOV.U32 R16, RZ, RZ, R20 ;  /* 0x000000ffff107224 */ /* 0x020fc400078e0014 */
[----:B------:R-:W-:Y:S01]  /*4c30*/  IMAD.MOV.U32 R17, RZ, RZ, R21 ;  /* 0x000000ffff117224 */ /* 0x000fe200078e0015 */
[----:B------:R-:W2:Y:S04]  /*4c40*/  LDL.LU R20, [R1+0x16e4] ;  /* 0x0016e40001147983 */ /* 0x000ea80000300800 */
[----:B------:R-:W2:Y:S04]  /*4c50*/  LDL.LU R21, [R1+0x16e0] ;  /* 0x0016e00001157983 */ /* 0x000ea80000300800 */
[----:B------:R0:W-:Y:S02]  /*4c60*/  STL.64 [R1+0x1690], R16 ;  /* 0x0016901001007387 */ /* 0x0001e40000100a00 */
[----:B0-----:R-:W-:Y:S01]  /*4c70*/  MOV R16, R22 ;  /* 0x0000001600107202 */ /* 0x001fe20000000f00 */
[----:B------:R-:W-:Y:S01]  /*4c80*/  IMAD.MOV.U32 R17, RZ, RZ, R23 ;  /* 0x000000ffff117224 */ /* 0x000fe200078e0017 */
[----:B------:R-:W2:Y:S04]  /*4c90*/  LDL.LU R22, [R1+0x16dc] ;  /* 0x0016dc0001167983 */ /* 0x000ea80000300800 */
[----:B------:R-:W2:Y:S04]  /*4ca0*/  LDL.LU R23, [R1+0x16d8] ;  /* 0x0016d80001177983 */ /* 0x000ea80000300800 */
[----:B------:R0:W-:Y:S04]  /*4cb0*/  STL.64 [R1+0x1698], R16 ;  /* 0x0016981001007387 */ /* 0x0001e80000100a00 */
[----:B0-----:R-:W5:Y:S04]  /*4cc0*/  LDL.LU R16, [R1+0x70] ;  /* 0x0000700001107983 */ /* 0x001f680000300800 */
[----:B------:R-:W5:Y:S01]  /*4cd0*/  LDL.LU R17, [R1+0x74] ;  /* 0x0000740001117983 */ /* 0x000f620000300800 */
[C---:B--2---:R-:W-:Y:S03]  /*4ce0*/  HMMA.16816.F32 R20, R8.reuse, R26, R20 ;  /* 0x0000001a0814723c */ /* 0x044fe60000001814 */
[----:B-----5:R0:W-:Y:S04]  /*4cf0*/  STL.64 [R1+0x16a0], R16 ;  /* 0x0016a01001007387 */ /* 0x0201e80000100a00 */
[----:B0-----:R-:W2:Y:S04]  /*4d00*/  LDL.LU R16, [R1+0xa0] ;  /* 0x0000a00001107983 */ /* 0x001ea80000300800 */
[----:B------:R-:W2:Y:S04]  /*4d10*/  LDL.LU R17, [R1+0xa4] ;  /* 0x0000a40001117983 */ /* 0x000ea80000300800 */
[----:B------:R-:W3:Y:S04]  /*4d20*/  LDL.LU.64 R26, [R1+0x16d0] ;  /* 0x0016d000011a7983 */ /* 0x000ee80000300a00 */
[----:B------:R-:W3:Y:S04]  /*4d30*/  LDL.LU.64 R24, [R1+0x16c8] ;  /* 0x0016c80001187983 */ /* 0x000ee80000300a00 */
[----:B------:R0:W-:Y:S04]  /*4d40*/  STL.64 [R1+0x150], R20 ;  /* 0x0001501401007387 */ /* 0x0001e80000100a00 */
[----:B------:R-:W-:Y:S04]  /*4d50*/  STL.64 [R1+0x158], R22 ;  /* 0x0001581601007387 */ /* 0x000fe80000100a00 */
[----:B0-----:R-:W5:Y:S04]  /*4d60*/  LDL.LU R20, [R1+0x130] ;  /* 0x0001300001147983 */ /* 0x001f680000300800 */
[----:B------:R-:W5:Y:S01]  /*4d70*/  LDL.LU R21, [R1+0x134] ;  /* 0x0001340001157983 */ /* 0x000f620000300800 */
[C---:B---3--:R-:W-:Y:S03]  /*4d80*/  HMMA.16816.F32 R24, R8.reuse, R14, R24 ;  /* 0x0000000e0818723c */ /* 0x048fe60000001818 */
[----:B------:R-:W4:Y:S04]  /*4d90*/  LDL.LU.64 R14, [R1+0x16c0] ;  /* 0x0016c000010e7983 */ /* 0x000f280000300a00 */
[----:B------:R-:W4:Y:S11]  /*4da0*/  LDL.LU.64 R12, [R1+0x16b8] ;  /* 0x0016b800010c7983 */ /* 0x000f360000300a00 */
[----:B------:R-:W-:Y:S05]  /*4db0*/  @!UPT UIADD3 URZ, URZ, URZ, URZ ;  /* 0x0000003f3f3ff290 */ /* 0x000fea000fffe03f */
[----:B------:R0:W-:Y:S04]  /*4dc0*/  STL.64 [R1+0x1d0], R24 ;  /* 0x0001d01801007387 */ /* 0x0001e80000100a00 */
[----:B------:R-:W-:Y:S04]  /*4dd0*/  STL.64 [R1+0x1d8], R26 ;  /* 0x0001d81a01007387 */ /* 0x000fe80000100a00 */
[----:B0-----:R-:W3:Y:S04]  /*4de0*/  LDL.LU R24, [R1+0x140] ;  /* 0x0001400001187983 */ /* 0x001ee80000300800 */
[----:B------:R-:W3:Y:S01]  /*4df0*/  LDL.LU R25, [R1+0x144] ;  /* 0x0001440001197983 */ /* 0x000ee20000300800 */
[----:B----4-:R-:W-:Y:S03]  /*4e00*/  HMMA.16816.F32 R12, R8, R6, R12 ;  /* 0x00000006080c723c */ /* 0x010fe6000000180c */
[----:B------:R-:W2:Y:S04]  /*4e10*/  LDL.LU.64 R6, [R1+0x16b0] ;  /* 0x0016b00001067983 */ /* 0x000ea80000300a00 */
[----:B------:R-:W2:Y:S11]  /*4e20*/  LDL.LU.64 R4, [R1+0x16a8] ;  /* 0x0016a80001047983 */ /* 0x000eb60000300a00 */
[----:B------:R-:W-:Y:S05]  /*4e30*/  @!UPT UIADD3 URZ, URZ, URZ, URZ ;  /* 0x0000003f3f3ff290 */ /* 0x000fea000fffe03f */
[----:B------:R0:W-:Y:S01]  /*4e40*/  STL.64 [R1+0x1b0], R12 ;  /* 0x0001b00c01007387 */ /* 0x0001e20000100a00 */
[----:B------:R-:W-:-:S03]  /*4e50*/  IMAD.MOV.U32 R3, RZ, RZ, R15 ;  /* 0x000000ffff037224 */ /* 0x000fc600078e000f */
[----:B------:R-:W-:Y:S04]  /*4e60*/  STL [R1+0x1b8], R14 ;  /* 0x0001b80e01007387 */ /* 0x000fe80000100800 */
[----:B0-----:R-:W4:Y:S04]  /*4e70*/  LDL.LU R12, [R1+0x100] ;  /* 0x00010000010c7983 */ /* 0x001f280000300800 */
[----:B------:R-:W4:Y:S04]  /*4e80*/  LDL.LU R13, [R1+0x104] ;  /* 0x00010400010d7983 */ /* 0x000f280000300800 */
[----:B------:R-:W-:Y:S04]  /*4e90*/  STL.64 [R1+0x1678], R10 ;  /* 0x0016780a01007387 */ /* 0x000fe80000100a00 */
[----:B------:R0:W-:Y:S04]  /*4ea0*/  STL.64 [R1+0x1670], R8 ;  /* 0x0016700801007387 */ /* 0x0001e80000100a00 */
[----:B0-----:R-:W3:Y:S04]  /*4eb0*/  LDL.LU R8, [R1+0x60] ;  /* 0x0000600001087983 */ /* 0x001ee80000300800 */
[----:B------:R-:W3:Y:S04]  /*4ec0*/  LDL.LU R9, [R1+0x64] ;  /* 0x0000640001097983 */ /* 0x000ee80000300800 */
[----:B------:R-:W-:Y:S01]  /*4ed0*/  STL [R1+0x15d8], R3 ;  /* 0x0015d80301007387 */ /* 0x000fe20000100800 */
[C---:B--2---:R-:W-:Y:S11]  /*4ee0*/  HMMA.16816.F32 R16, R4.reuse, R16, RZ ;  /* 0x000000100410723c */ /* 0x044ff600000018ff */
[----:B------:R-:W-:Y:S11]  /*4ef0*/  @!UPT UIADD3 URZ, URZ, URZ, URZ ;  /* 0x0000003f3f3ff290 */ /* 0x000ff6000fffe03f */
[----:B------:R-:W-:Y:S01]  /*4f00*/  @!UPT UIADD3 URZ, URZ, URZ, URZ ;  /* 0x0000003f3f3ff290 */ /* 0x000fe2000fffe03f */
[----:B------:R0:W-:Y:S04]  /*4f10*/  STL.64 [R1+0x40], R16 ;  /* 0x0000401001007387 */ /* 0x0001e80000100a00 */
[----:B------:R1:W-:Y:S04]  /*4f20*/  STL.64 [R1+0x48], R18 ;  /* 0x0000481201007387 */ /* 0x0003e80000100a00 */
[----:B0-----:R-:W1:Y:S02]  /*4f30*/  LDL.LU.64 R16, [R1+0x16a0] ;  /* 0x0016a00001107983 */ /* 0x001e640000300a00 */
[C---:B-1----:R-:W-:Y:S11]  /*4f40*/  HMMA.16816.F32 R16, R4.reuse, R16, RZ ;  /* 0x000000100410723c */ /* 0x042ff600000018ff */
[----:B------:R-:W-:Y:S11]  /*4f50*/  @!UPT UIADD3 URZ, URZ, URZ, URZ ;  /* 0x0000003f3f3ff290 */ /* 0x000ff6000fffe03f */
[----:B------:R-:W-:Y:S01]  /*4f60*/  @!UPT UIADD3 URZ, URZ, URZ, URZ ;  /* 0x0000003f3f3ff290 */ /* 0x000fe2000fffe03f */
[----:B------:R0:W-:Y:S04]  /*4f70*/  STL.64 [R1+0x30], R16 ;  /* 0x0000301001007387 */ /* 0x0001e80000100a00 */
[----:B------:R1:W-:Y:S04]  /*4f80*/  STL.64 [R1+0x38], R18 ;  /* 0x0000381201007387 */ /* 0x0003e80000100a00 */
[----:B0-----:R-:W1:Y:S01]  /*4f90*/  LDL.LU.64 R16, [R1+0x1698] ;  /* 0x0016980001107983 */ /* 0x001e620000300a00 */
[C---:B---3--:R-:W-:Y:S11]  /*4fa0*/  HMMA.16816.F32 R8, R4.reuse, R8, RZ ;  /* 0x000000080408723c */ /* 0x048ff600000018ff */
[----:B------:R-:W-:Y:S11]  /*4fb0*/  @!UPT UIADD3 URZ, URZ, URZ, URZ ;  /* 0x0000003f3f3ff290 */ /* 0x000ff6000fffe03f */
[----:B------:R-:W-:Y:S01]  /*4fc0*/  @!UPT UIADD3 URZ, URZ, URZ, URZ ;  /* 0x0000003f3f3ff290 */ /* 0x000fe2000fffe03f */
[----:B------:R-:W-:Y:S04]  /*4fd0*/  STL.64 [R1+0x20], R8 ;  /* 0x0000200801007387 */ /* 0x000fe80000100a00 */
[----:B------:R0:W-:Y:S01]  /*4fe0*/  STL [R1+0x28], R10 ;  /* 0x0000280a01007387 */ /* 0x0001e20000100800 */
[----:B-1----:R-:W-:Y:S11]  /*4ff0*/  HMMA.16816.F32 R16, R4, R16, RZ ;  /* 0x000000100410723c */ /* 0x002ff600000018ff */
[----:B------:R-:W-:Y:S11]  /*5000*/  @!UPT UIADD3 URZ, URZ, URZ, URZ ;  /* 0x0000003f3f3ff290 */ /* 0x000ff6000fffe03f */
[----:B------:R-:W-:Y:S01]  /*5010*/  @!UPT UIADD3 URZ, URZ, URZ, URZ ;  /* 0x0000003f3f3ff290 */ /* 0x000fe2000fffe03f */
[----:B------:R1:W-:Y:S01]  /*5020*/  STL [R1+0x10], R16 ;  /* 0x0000101001007387 */ /* 0x0003e20000100800 */
[----:B0-----:R-:W-:-:S03]  /*5030*/  IMAD.MOV.U32 R10, RZ, RZ, R17 ;  /* 0x000000ffff0a7224 */ /* 0x001fc600078e0011 */
[----:B-1----:R-:W2:Y:S01]  /*5040*/  LDL.LU.64 R16, [R1+0x1690] ;  /* 0x0016900001107983 */ /* 0x002ea20000300a00 */
[----:B------:R-:W-:Y:S01]  /*5050*/  MOV R9, R18 ;  /* 0x0000001200097202 */ /* 0x000fe20000000f00 */
[----:B------:R-:W-:Y:S02]  /*5060*/  IMAD.MOV.U32 R8, RZ, RZ, R19 ;  /* 0x000000ffff087224 */ /* 0x000fe400078e0013 */
[C---:B--2---:R-:W-:Y:S11]  /*5070*/  HMMA.16816.F32 R16, R4.reuse, R16, RZ ;  /* 0x000000100410723c */ /* 0x044ff600000018ff */
[----:B------:R-:W-:Y:S11]  /*5080*/  @!UPT UIADD3 URZ, URZ, URZ, URZ ;  /* 0x0000003f3f3ff290 */ /* 0x000ff6000fffe03f */
[----:B------:R-:W-:Y:S01]  /*5090*/  @!UPT UIADD3 URZ, URZ, URZ, URZ ;  /* 0x0000003f3f3ff290 */ /* 0x000fe2000fffe03f */
[----:B------:R0:W-:Y:S04]  /*50a0*/  STL.64 [R1], R16 ;  /* 0x0000001001007387 */ /* 0x0001e80000100a00 */
[----:B------:R-:W-:Y:S04]  /*50b0*/  STL.64 [R1+0x8], R18 ;  /* 0x0000081201007387 */ /* 0x000fe80000100a00 */
[----:B0-----:R-:W2:Y:S01]  /*50c0*/  LDL.LU.64 R16, [R1+0x1688] ;  /* 0x0016880001107983 */ /* 0x001ea20000300a00 */
[C---:B----4-:R-:W-:Y:S08]  /*50d0*/  HMMA.16816.F32 R12, R4.reuse, R12, RZ ;  /* 0x0000000c040c723c */ /* 0x050ff000000018ff */
[----:B-----5:R-:W-:Y:S11]  /*50e0*/  HMMA.16816.F32 R20, R4, R20, RZ ;  /* 0x000000140414723c */ /* 0x020ff600000018ff */
[----:B------:R-:W-:Y:S04]  /*50f0*/  @!UPT UIADD3 URZ, URZ, URZ, URZ ;  /* 0x0000003f3f3ff290 */ /* 0x000fe8000fffe03f */
[----:B------:R-:W-:Y:S04]  /*5100*/  STL.64 [R1+0x1608], R14 ;  /* 0x0016080e01007387 */ /* 0x000fe80000100a00 */
[----:B------:R0:W-:Y:S02]  /*5110*/  STL.64 [R1+0x1600], R12 ;  /* 0x0016000c01007387 */ /* 0x0001e40000100a00 */
[----:B0-----:R-:W-:Y:S02]  /*5120*/  IMAD.MOV.U32 R12, RZ, RZ, R28 ;  /* 0x000000ffff0c7224 */ /* 0x001fe400078e001c */
[----:B------:R-:W3:Y:S01]  /*5130*/  LDL.LU R28, [R1+0x1684] ;  /* 0x00168400011c7983 */ /* 0x000ee20000300800 */
[----:B------:R-:W-:-:S03]  /*5140*/  IMAD.MOV.U32 R13, RZ, RZ, R29 ;  /* 0x000000ffff0d7224 */ /* 0x000fc600078e001d */
[----:B------:R-:W4:Y:S01]  /*5150*/  LDL.LU R29, [R1+0x1680] ;  /* 0x00168000011d7983 */ /* 0x000f220000300800 */
[C---:B------:R-:W-:Y:S08]  /*5160*/  HMMA.16816.F32 R24, R4.reuse, R24, RZ ;  /* 0x000000180418723c */ /* 0x040ff000000018ff */
[C---:B------:R-:W-:Y:S08]  /*5170*/  HMMA.16816.F32 R12, R4.reuse, R12, RZ ;  /* 0x0000000c040c723c */ /* 0x040ff000000018ff */
[C---:B--2---:R-:W-:Y:S11]  /*5180*/  HMMA.16816.F32 R16, R4.reuse, R16, RZ ;  /* 0x000000100410723c */ /* 0x044ff600000018ff */
[----:B------:R-:W-:Y:S11]  /*5190*/  @!UPT UIADD3 URZ, URZ, URZ, URZ ;  /* 0x0000003f3f3ff290 */ /* 0x000ff6000fffe03f */
[----:B------:R-:W-:Y:S01]  /*51a0*/  @!UPT UIADD3 URZ, URZ, URZ, URZ ;  /* 0x0000003f3f3ff290 */ /* 0x000fe2000fffe03f */
[----:B------:R0:W-:Y:S04]  /*51b0*/  STL [R1+0x15e8], R16 ;  /* 0x0015e81001007387 */ /* 0x0001e80000100800 */
[----:B------:R1:W-:Y:S01]  /*51c0*/  STL [R1+0x15e4], R17 ;  /* 0x0015e41101007387 */ /* 0x0003e20000100800 */
[----:B0-----:R-:W-:Y:S01]  /*51d0*/  MOV R16, R2 ;  /* 0x0000000200107202 */ /* 0x001fe20000000f00 */
[----:B-1----:R-:W-:Y:S02]  /*51e0*/  IMAD.MOV.U32 R17, RZ, RZ, R0 ;  /* 0x000000ffff117224 */ /* 0x002fe400078e0000 */
[----:B------:R-:W-:Y:S04]  /*51f0*/  STL [R1+0x15e0], R18 ;  /* 0x0015e01201007387 */ /* 0x000fe80000100800 */
[----:B------:R0:W-:Y:S02]  /*5200*/  STL [R1+0x15dc], R19 ;  /* 0x0015dc1301007387 */ /* 0x0001e40000100800 */
[----:B0-----:R-:W-:Y:S02]  /*5210*/  HMMA.16816.F32 R16, R4, R16, RZ ;  /* 0x000000100410723c */ /* 0x001fe400000018ff */
[----:B------:R-:W-:Y:S04]  /*5220*/  STL.64 [R1+0x15d0], R22 ;  /* 0x0015d01601007387 */ /* 0x000fe80000100a00 */
[----:B------:R0:W-:Y:S04]  /*5230*/  STL.64 [R1+0x15c8], R20 ;  /* 0x0015c81401007387 */ /* 0x0001e80000100a00 */
[----:B------:R-:W-:Y:S04]  /*5240*/  STL.64 [R1+0x15c0], R26 ;  /* 0x0015c01a01007387 */ /* 0x000fe80000100a00 */
[----:B------:R1:W-:Y:S10]  /*5250*/  STL.64 [R1+0x15b8], R24 ;  /* 0x0015b81801007387 */ /* 0x0003f40000100a00 */
[----:B0-----:R-:W-:-:S02]  /*5260*/  IMAD.MOV.U32 R21, RZ, RZ, R16 ;  /* 0x000000ffff157224 */ /* 0x001fc400078e0010 */
[----:B------:R-:W-:Y:S01]  /*5270*/  IMAD.MOV.U32 R20, RZ, RZ, R17 ;  /* 0x000000ffff147224 */ /* 0x000fe200078e0011 */
[----:B-1----:R-:W-:Y:S01]  /*5280*/  MOV R25, R14 ;  /* 0x0000000e00197202 */ /* 0x002fe20000000f00 */
[----:B------:R-:W-:-:S03]  /*5290*/  IMAD.MOV.U32 R24, RZ, RZ, R15 ;  /* 0x000000ffff187224 */ /* 0x000fc600078e000f */
[----:B------:R-:W-:Y:S04]  /*52a0*/  STL.64 [R1+0x1630], R20 ;  /* 0x0016301401007387 */ /* 0x000fe80000100a00 */
[----:B------:R-:W2:Y:S04]  /*52b0*/  LDL.LU R16, [R1+0x190] ;  /* 0x0001900001107983 */ /* 0x000ea80000300800 */
[----:B------:R-:W2:Y:S04]  /*52c0*/  LDL.LU R17, [R1+0x194] ;  /* 0x0001940001117983 */ /* 0x000ea80000300800 */
[----:B------:R-:W5:Y:S04]  /*52d0*/  LDL.LU R14, [R1+0xe8] ;  /* 0x0000e800010e7983 */ /* 0x000f680000300800 */
[----:B------:R-:W5:Y:S04]  /*52e0*/  LDL.LU R15, [R1+0xec] ;  /* 0x0000ec00010f7983 */ /* 0x000f680000300800 */
[----:B-----5:R0:W-:Y:S04]  /*52f0*/  STL.64 [R1+0x1618], R14 ;  /* 0x0016180e01007387 */ /* 0x0201e80000100a00 */
[----:B0-----:R-:W5:Y:S04]  /*5300*/  LDL.LU R14, [R1+0xb8] ;  /* 0x0000b800010e7983 */ /* 0x001f680000300800 */
[----:B------:R-:W5:Y:S01]  /*5310*/  LDL.LU R15, [R1+0xbc] ;  /* 0x0000bc00010f7983 */ /* 0x000f620000300800 */
[----:B----4-:R-:W-:-:S03]  /*5320*/  IMAD R29, R29, 0x110, RZ ;  /* 0x000001101d1d7824 */ /* 0x010fc600078e02ff */
[----:B-----5:R0:W-:Y:S04]  /*5330*/  STL.64 [R1+0x1638], R14 ;  /* 0x0016380e01007387 */ /* 0x0201e80000100a00 */
[----:B------:R-:W4:Y:S04]  /*5340*/  LDL.LU R22, [R1+0x68] ;  /* 0x0000680001167983 */ /* 0x000f280000300800 */
[----:B------:R-:W4:Y:S01]  /*5350*/  LDL.LU R23, [R1+0x6c] ;  /* 0x00006c0001177983 */ /* 0x000f220000300800 */
[----:B---3--:R-:W-:Y:S01]  /*5360*/  LOP3.LUT R29, R29, 0x30, R28, 0x78, !PT ;  /* 0x000000301d1d7812 */ /* 0x008fe200078e781c */
[----:B------:R-:W-:-:S02]  /*5370*/  IMAD.MOV.U32 R3, RZ, RZ, R12 ;  /* 0x000000ffff037224 */ /* 0x000fc400078e000c */
[----:B------:R-:W-:Y:S01]  /*5380*/  IMAD.MOV.U32 R28, RZ, RZ, R13 ;  /* 0x000000ffff1c7224 */ /* 0x000fe200078e000d */
[----:B----4-:R1:W-:Y:S04]  /*5390*/  STL.64 [R1+0x1640], R22 ;  /* 0x0016401601007387 */ /* 0x0103e80000100a00 */
[----:B------:R-:W3:Y:S04]  /*53a0*/  LDL.LU R12, [R1+0x20] ;  /* 0x00002000010c7983 */ /* 0x000ee80000300800 */
[----:B------:R-:W3:Y:S04]  /*53b0*/  LDL.LU R13, [R1+0x24] ;  /* 0x00002400010d7983 */ /* 0x000ee80000300800 */
[----:B0-----:R-:W4:Y:S01]  /*53c0*/  LDL.LU R14, [R1+0x28] ;  /* 0x00002800010e7983 */ /* 0x001f220000300800 */
[----:B------:R-:W-:-:S05]  /*53d0*/  IMAD.MOV.U32 R15, RZ, RZ, R11 ;  /* 0x000000ffff0f7224 */ /* 0x000fca00078e000b */
[----:B----4-:R-:W-:Y:S04]  /*53e0*/  STL.64 [R1+0x1650], R14 ;  /* 0x0016500e01007387 */ /* 0x010fe80000100a00 */
[----:B---3--:R0:W-:Y:S04]  /*53f0*/  STL.64 [R1+0x1648], R12 ;  /* 0x0016480c01007387 */ /* 0x0081e80000100a00 */
[----:B-1----:R-:W3:Y:S04]  /*5400*/  LDL.LU R22, [R1+0x78] ;  /* 0x0000780001167983 */ /* 0x002ee80000300800 */
[----:B------:R-:W3:Y:S04]  /*5410*/  LDL.LU R23, [R1+0x7c] ;  /* 0x00007c0001177983 */ /* 0x000ee80000300800 */
[----:B------:R-:W4:Y:S01]  /*5420*/  LDL R11, [R1+0x380] ;  /* 0x00038000010b7983 */ /* 0x000f220000100800 */
[----:B--2---:R-:W-:Y:S03]  /*5430*/  HMMA.16816.F32 R4, R4, R16, RZ ;  /* 0x000000100404723c */ /* 0x004fe600000018ff */
[----:B---3--:R1:W-:Y:S04]  /*5440*/  STL.64 [R1+0x1658], R22 ;  /* 0x0016581601007387 */ /* 0x0083e80000100a00 */
[----:B0-----:R-:W2:Y:S04]  /*5450*/  LDL.LU R12, [R1+0x30] ;  /* 0x00003000010c7983 */ /* 0x001ea80000300800 */
[----:B------:R-:W2:Y:S04]  /*5460*/  LDL.LU R13, [R1+0x34] ;  /* 0x00003400010d7983 */ /* 0x000ea80000300800 */
[----:B------:R-:W3:Y:S04]  /*5470*/  LDL.LU R14, [R1+0x38] ;  /* 0x00003800010e7983 */ /* 0x000ee80000300800 */
[----:B------:R-:W3:Y:S01]  /*5480*/  LDL.LU R15, [R1+0x3c] ;  /* 0x00003c00010f7983 */ /* 0x000ee20000300800 */
[----:B------:R-:W-:Y:S01]  /*5490*/  MOV R2, R18 ;  /* 0x0000001200027202 */ /* 0x000fe20000000f00 */
[----:B------:R-:W-:-:S03]  /*54a0*/  IMAD.MOV.U32 R0, RZ, RZ, R19 ;  /* 0x000000ffff007224 */ /* 0x000fc600078e0013 */
[----:B------:R-:W-:Y:S01]  /*54b0*/  MOV R17, R5 ;  /* 0x0000000500117202 */ /* 0x000fe20000000f00 */
[----:B------:R-:W-:Y:S02]  /*54c0*/  IMAD.MOV.U32 R18, RZ, RZ, R6 ;  /* 0x000000ffff127224 */ /* 0x000fe400078e0006 */
[----:B------:R-:W-:Y:S02]  /*54d0*/  IMAD.MOV.U32 R19, RZ, RZ, R7 ;  /* 0x000000ffff137224 */ /* 0x000fe400078e0007 */
[----:B------:R-:W-:Y:S02]  /*54e0*/  IMAD.MOV.U32 R16, RZ, RZ, R4 ;  /* 0x000000ffff107224 */ /* 0x000fe400078e0004 */
[----:B----4-:R-:W0:Y:S04]  /*54f0*/  LDSM.16.MT88.4 R4, [R11+0x4000] ;  /* 0x004000000b04783b */ /* 0x010e280000004200 */
[----:B---3--:R-:W-:Y:S04]  /*5500*/  STL.64 [R1+0x1668], R14 ;  /* 0x0016680e01007387 */ /* 0x008fe80000100a00 */
[----:B--2---:R2:W-:Y:S04]  /*5510*/  STL.64 [R1+0x1660], R12 ;  /* 0x0016600c01007387 */ /* 0x0045e80000100a00 */
[----:B-1----:R-:W3:Y:S04]  /*5520*/  LDL.LU R22, [R1+0xa8] ;  /* 0x0000a80001167983 */ /* 0x002ee80000300800 */
[----:B------:R-:W3:Y:S04]  /*5530*/  LDL.LU R23, [R1+0xac] ;  /* 0x0000ac0001177983 */ /* 0x000ee80000300800 */
[----:B--2---:R-:W3:Y:S04]  /*5540*/  LDL.LU R12, [R1+0x40] ;  /* 0x00004000010c7983 */ /* 0x004ee80000300800 */
[----:B------:R-:W3:Y:S04]  /*5550*/  LDL.LU R13, [R1+0x44] ;  /* 0x00004400010d7983 */ /* 0x000ee80000300800 */
[----:B------:R-:W3:Y:S04]  /*5560*/  LDL.LU R14, [R1+0x48] ;  /* 0x00004800010e7983 */ /* 0x000ee80000300800 */
[----:B------:R-:W3:Y:S04]  /*5570*/  LDL.LU R15, [R1+0x4c] ;  /* 0x00004c00010f7983 */ /* 0x000ee80000300800 */
[----:B------:R1:W-:Y:S04]  /*5580*/  STL.64 [R1+0x15f8], R18 ;  /* 0x0015f81201007387 */ /* 0x0003e80000100a00 */
[----:B------:R2:W-:Y:S04]  /*5590*/  STL.64 [R1+0x15f0], R16 ;  /* 0x0015f01001007387 */ /* 0x0005e80000100a00 */
[----:B-1----:R-:W4:Y:S04]  /*55a0*/  LDL.LU R18, [R1+0x108] ;  /* 0x0001080001127983 */ /* 0x002f280000300800 */
[----:B------:R-:W4:Y:S04]  /*55b0*/  LDL.LU R19, [R1+0x10c] ;  /* 0x00010c0001137983 */ /* 0x000f280000300800 */
[----:B----4-:R1:W-:Y:S04]  /*55c0*/  STL.64 [R1+0x1610], R18 ;  /* 0x0016101201007387 */ /* 0x0103e80000100a00 */
[----:B--2---:R-:W2:Y:S04]  /*55d0*/  LDL.LU R16, [R1] ;  /* 0x0000000001107983 */ /* 0x004ea80000300800 */
[----:B------:R-:W2:Y:S04]  /*55e0*/  LDL.LU R17, [R1+0x4] ;  /* 0x0000040001117983 */ /* 0x000ea80000300800 */
[----:B-1----:R-:W4:Y:S04]  /*55f0*/  LDL.LU R18, [R1+0x8] ;  /* 0x0000080001127983 */ /* 0x002f280000300800 */
[----:B------:R-:W4:Y:S01]  /*5600*/  LDL.LU R19, [R1+0xc] ;  /* 0x00000c0001137983 */ /* 0x000f220000300800 */
[----:B------:R-:W-:-:S03]  /*5610*/  LOP3.LUT R29, R29, 0x40, RZ, 0x3c, !PT ;  /* 0x000000401d1d7812 */ /* 0x000fc600078e3cff */
[----:B----4-:R-:W-:Y:S04]  /*5620*/  STL.64 [R1+0x1628], R18 ;  /* 0x0016281201007387 */ /* 0x010fe80000100a00 */
[----:B--2---:R1:W-:Y:S04]  /*5630*/  STL.64 [R1+0x1620], R16 ;  /* 0x0016201001007387 */ /* 0x0043e80000100a00 */
[----:B-1----:R-:W2:Y:S04]  /*5640*/  LDL.LU R16, [R1+0x10] ;  /* 0x0000100001107983 */ /* 0x002ea80000300800 */
[----:B0-----:R0:W-:Y:S04]  /*5650*/  STL.64 [R1+0x1570], R6 ;  /* 0x0015700601007387 */ /* 0x0011e80000100a00 */
[----:B------:R-:W-:Y:S04]  /*5660*/  STL.64 [R1+0x1568], R4 ;  /* 0x0015680401007387 */ /* 0x000fe80000100a00 */
[----:B0-----:R-:W4:Y:S04]  /*5670*/  LDL.LU R6, [R1+0x198] ;  /* 0x0001980001067983 */ /* 0x001f280000300800 */
[----:B------:R-:W4:Y:S01]  /*5680*/  LDL.LU R7, [R1+0x19c] ;  /* 0x00019c0001077983 */ /* 0x000f220000300800 */
[----:B------:R-:W-:Y:S01]  /*5690*/  IMAD.MOV.U32 R17, RZ, RZ, R10 ;  /* 0x000000ffff117224 */ /* 0x000fe200078e000a */
[----:B------:R-:W-:Y:S01]  /*56a0*/  MOV R18, R9 ;  /* 0x0000000900127202 */ /* 0x000fe20000000f00 */
[----:B------:R-:W-:-:S02]  /*56b0*/  IMAD.MOV.U32 R19, RZ, RZ, R8 ;  /* 0x000000ffff137224 */ /* 0x000fc400078e0008 */
[----:B------:R-:W0:Y:S02]  /*56c0*/  LDSM.16.M88.4 R8, [R29+0x10000] ;  /* 0x010000001d08783b */ /* 0x000e240000000200 */
[----:B0-----:R-:W-:Y:S02]  /*56d0*/  IMAD.MOV.U32 R27, RZ, RZ, R8 ;  /* 0x000000ffff1b7224 */ /* 0x001fe400078e0008 */
[----:B------:R-:W-:Y:S01]  /*56e0*/  IMAD.MOV.U32 R26, RZ, RZ, R9 ;  /* 0x000000ffff1a7224 */ /* 0x000fe200078e0009 */
[----:B----4-:R-:W-:Y:S04]  /*56f0*/  STL.64 [R1+0x1580], R6 ;  /* 0x0015800601007387 */ /* 0x010fe80000100a00 */
[----:B------:R-:W-:Y:S04]  /*5700*/  STL.64 [R1+0x218], R10 ;  /* 0x0002180a01007387 */ /* 0x000fe80000100a00 */
[----:B------:R-:W0:Y:S04]  /*5710*/  LDSM.16.M88.4 R8, [R29+0x10800] ;  /* 0x010800001d08783b */ /* 0x000e280000000200 */
[----:B0-----:R0:W-:Y:S01]  /*5720*/  STL.64 [R1+0x228], R10 ;  /* 0x0002280a01007387 */ /* 0x0011e20000100a00 */
[----:B------:R-:W-:Y:S01]  /*5730*/  MOV R5, R8 ;  /* 0x0000000800057202 */ /* 0x000fe20000000f00 */
[----:B------:R-:W-:-:S02]  /*5740*/  IMAD.MOV.U32 R4, RZ, RZ, R9 ;  /* 0x000000ffff047224 */ /* 0x000fc400078e0009 */
[----:B0-----:R-:W3:Y:S04]  /*5750*/  LDL.LU.64 R10, [R1+0x1678] ;  /* 0x00167800010a7983 */ /* 0x001ee80000300a00 */
[----:B------:R-:W3:Y:S02]  /*5760*/  LDL.LU.64 R8, [R1+0x1670] ;  /* 0x0016700001087983 */ /* 0x000ee40000300a00 */
[C---:B---3--:R-:W-:Y:S02]  /*5770*/  HMMA.16816.F32 R20, R8.reuse, R22, R12 ;  /* 0x000000160814723c */ /* 0x048fe4000000180c */
[----:B------:R-:W3:Y:S04]  /*5780*/  LDL.LU.64 R14, [R1+0x1668] ;  /* 0x00166800010e7983 */ /* 0x000ee80000300a00 */
[----:B------:R-:W3:Y:S11]  /*5790*/  LDL.LU.64 R12, [R1+0x1660] ;  /* 0x00166000010c7983 */ /* 0x000ef60000300a00 */
[----:B------:R-:W-:Y:S06]  /*57a0*/  @!UPT UIADD3 URZ, URZ, URZ, URZ ;  /* 0x0000003f3f3ff290 */ /* 0x000fec000fffe03f */
[----:B------:R-:W-:Y:S04]  /*57b0*/  STL.64 [R1+0x120], R20 ;  /* 0x0001201401007387 */ /* 0x000fe80000100a00 */
[----:B------:R0:W-:Y:S04]  /*57c0*/  STL.64 [R1+0x128], R22 ;  /* 0x0001281601007387 */ /* 0x0001e80000100a00 */
[----:B0-----:R-:W3:Y:S02]  /*57d0*/  LDL.LU.64 R22, [R1+0x1658] ;  /* 0x0016580001167983 */ /* 0x001ee40000300a00 */
        /* <DEDUP_REMOVED lines=8> */
[----:B------:R-:W2:Y:S11]  /*5860*/  LDL.LU.64 R14, [R1+0x1638] ;  /* 0x00163800010e7983 */ /* 0x000eb60000300a00 */
[----:B------:R-:W-:Y:S10]  /*5870*/  @!UPT UIADD3 URZ, URZ, URZ, URZ ;  /* 0x0000003f3f3ff290 */ /* 0x000ff4000fffe03f */
[----:B------:R0:W-:Y:S04]  /*5880*/  STL.64 [R1+0xd0], R20 ;  /* 0x0000d01401007387 */ /* 0x0001e80000100a00 */
[----:B------:R1:W-:Y:S04]  /*5890*/  STL.64 [R1+0xd8], R22 ;  /* 0x0000d81601007387 */ /* 0x0003e80000100a00 */
[----:B0-----:R-:W3:Y:S04]  /*58a0*/  LDL.LU.64 R20, [R1+0x1630] ;  /* 0x0016300001147983 */ /* 0x001ee80000300a00 */
[----:B------:R-:W4:Y:S04]  /*58b0*/  LDL.LU R6, [R1+0x188] ;  /* 0x0001880001067983 */ /* 0x000f280000300800 */
[----:B------:R-:W4:Y:S04]  /*58c0*/  LDL.LU R7, [R1+0x18c] ;  /* 0x00018c0001077983 */ /* 0x000f280000300800 */
[----:B-1----:R-:W5:Y:S04]  /*58d0*/  LDL.LU R22, [R1+0x118] ;  /* 0x0001180001167983 */ /* 0x002f680000300800 */
[----:B------:R-:W5:Y:S01]  /*58e0*/  LDL.LU R23, [R1+0x11c] ;  /* 0x00011c0001177983 */ /* 0x000f620000300800 */
[C---:B--2---:R-:W-:Y:S03]  /*58f0*/  HMMA.16816.F32 R12, R8.reuse, R14, R16 ;  /* 0x0000000e080c723c */ /* 0x044fe60000001810 */
[----:B----4-:R-:W-:Y:S04]  /*5900*/  STL.64 [R1+0x1598], R6 ;  /* 0x0015980601007387 */ /* 0x010fe80000100a00 */
[----:B------:R-:W2:Y:S04]  /*5910*/  LDL.LU.64 R18, [R1+0x1628] ;  /* 0x0016280001127983 */ /* 0x000ea80000300a00 */
[----:B------:R-:W2:Y:S11]  /*5920*/  LDL.LU.64 R16, [R1+0x1620] ;  /* 0x0016200001107983 */ /* 0x000eb60000300a00 */
[----:B------:R-:W-:Y:S01]  /*5930*/  @!UPT UIADD3 URZ, URZ, URZ, URZ ;  /* 0x0000003f3f3ff290 */ /* 0x000fe2000fffe03f */
[----:B------:R-:W-:Y:S04]  /*5940*/  STL.64 [R1+0xc0], R12 ;  /* 0x0000c00c01007387 */ /* 0x000fe80000100a00 */
[----:B------:R0:W-:Y:S04]  /*5950*/  STL.64 [R1+0xc8], R14 ;  /* 0x0000c80e01007387 */ /* 0x0001e80000100a00 */
[----:B0-----:R-:W2:Y:S02]  /*5960*/  LDL.LU.64 R14, [R1+0x1618] ;  /* 0x00161800010e7983 */ /* 0x001ea40000300a00 */
[C---:B--2---:R-:W-:Y:S02]  /*5970*/  HMMA.16816.F32 R12, R8.reuse, R14, R16 ;  /* 0x0000000e080c723c */ /* 0x044fe40000001810 */
[----:B------:R-:W2:Y:S11]  /*5980*/  LDL.LU.64 R18, [R1+0x1610] ;  /* 0x0016100001127983 */ /* 0x000eb60000300a00 */
[----:B------:R-:W-:Y:S10]  /*5990*/  @!UPT UIADD3 URZ, URZ, URZ, URZ ;  /* 0x0000003f3f3ff290 */ /* 0x000ff4000fffe03f */
[----:B------:R-:W-:Y:S04]  /*59a0*/  STL.64 [R1+0xb0], R12 ;  /* 0x0000b00c01007387 */ /* 0x000fe80000100a00 */
[----:B------:R0:W-:Y:S04]  /*59b0*/  STL.64 [R1+0xb8], R14 ;  /* 0x0000b80e01007387 */ /* 0x0001e80000100a00 */
[----:B0-----:R-:W2:Y:S04]  /*59c0*/  LDL.LU.64 R14, [R1+0x1608] ;  /* 0x00160800010e7983 */ /* 0x001ea80000300a00 */
[----:B------:R-:W2:Y:S02]  /*59d0*/  LDL.LU.64 R12, [R1+0x1600] ;  /* 0x00160000010c7983 */ /* 0x000ea40000300a00 */
[----:B--2---:R-:W-:Y:S02]  /*59e0*/  HMMA.16816.F32 R12, R8, R18, R12 ;  /* 0x00000012080c723c */ /* 0x004fe4000000180c */
[----:B------:R-:W2:Y:S04]  /*59f0*/  LDL.LU.64 R18, [R1+0x15f8] ;  /* 0x0015f80001127983 */ /* 0x000ea80000300a00 */
[----:B------:R-:W4:Y:S11]  /*5a00*/  LDL.LU.64 R16, [R1+0x15f0] ;  /* 0x0015f00001107983 */ /* 0x000f360000300a00 */
[----:B------:R-:W-:Y:S06]  /*5a10*/  @!UPT UIADD3 URZ, URZ, URZ, URZ ;  /* 0x0000003f3f3ff290 */ /* 0x000fec000fffe03f */
[----:B------:R0:W-:Y:S04]  /*5a20*/  STL.64 [R1+0xa0], R12 ;  /* 0x0000a00c01007387 */ /* 0x0001e80000100a00 */
[----:B------:R2:W-:Y:S01]  /*5a30*/  STL.64 [R1+0xa8], R14 ;  /* 0x0000a80e01007387 */ /* 0x0005e20000100a00 */
[----:B0-----:R-:W-:Y:S02]  /*5a40*/  IMAD.MOV.U32 R13, RZ, RZ, R26 ;  /* 0x000000ffff0d7224 */ /* 0x001fe400078e001a */
[----:B------:R-:W-:Y:S01]  /*5a50*/  IMAD.MOV.U32 R12, RZ, RZ, R27 ;  /* 0x000000ffff0c7224 */ /* 0x000fe200078e001b */
[----:B------:R-:W3:Y:S04]  /*5a60*/  LDL.LU R26, [R1+0x138] ;  /* 0x00013800011a7983 */ /* 0x000ee80000300800 */
[----:B------:R-:W3:Y:S04]  /*5a70*/  LDL.LU R27, [R1+0x13c] ;  /* 0x00013c00011b7983 */ /* 0x000ee80000300800 */
[----:B------:R-:W3:Y:S04]  /*5a80*/  LDL.LU R6, [R1+0x168] ;  /* 0x0001680001067983 */ /* 0x000ee80000300800 */
[----:B------:R-:W3:Y:S01]  /*5a90*/  LDL.LU R7, [R1+0x16c] ;  /* 0x00016c0001077983 */ /* 0x000ee20000300800 */
[----:B--2---:R-:W-:-:S02]  /*5aa0*/  IMAD.MOV.U32 R14, RZ, RZ, R18 ;  /* 0x000000ffff0e7224 */ /* 0x004fc400078e0012 */
[----:B------:R-:W-:Y:S01]  /*5ab0*/  IMAD.MOV.U32 R15, RZ, RZ, R19 ;  /* 0x000000ffff0f7224 */ /* 0x000fe200078e0013 */
[----:B---3--:R0:W-:Y:S04]  /*5ac0*/  STL.64 [R1+0x15b0], R6 ;  /* 0x0015b00601007387 */ /* 0x0081e80000100a00 */
[----:B0-----:R-:W2:Y:S04]  /*5ad0*/  LDL.LU R6, [R1+0x148] ;  /* 0x0001480001067983 */ /* 0x001ea80000300800 */
[----:B------:R-:W2:Y:S04]  /*5ae0*/  LDL.LU R7, [R1+0x14c] ;  /* 0x00014c0001077983 */ /* 0x000ea80000300800 */
[----:B------:R4:W-:Y:S02]  /*5af0*/  STL.64 [R1+0x1578], R12 ;  /* 0x0015780c01007387 */ /* 0x0009e40000100a00 */
[----:B----4-:R-:W-:Y:S01]  /*5b00*/  MOV R12, R16 ;  /* 0x00000010000c7202 */ /* 0x010fe20000000f00 */
[----:B------:R-:W-:Y:S01]  /*5b10*/  IMAD.MOV.U32 R13, RZ, RZ, R17 ;  /* 0x000000ffff0d7224 */ /* 0x000fe200078e0011 */
[----:B------:R-:W5:Y:S04]  /*5b20*/  LDL.LU R16, [R1+0x15e8] ;  /* 0x0015e80001107983 */ /* 0x000f680000300800 */
[----:B------:R-:W5:Y:S04]  /*5b30*/  LDL.LU R17, [R1+0x15e4] ;  /* 0x0015e40001117983 */ /* 0x000f680000300800 */
[----:B------:R-:W5:Y:S04]  /*5b40*/  LDL.LU R18, [R1+0x15e0] ;  /* 0x0015e00001127983 */ /* 0x000f680000300800 */
[----:B------:R-:W5:Y:S04]  /*5b50*/  LDL.LU R19, [R1+0x15dc] ;  /* 0x0015dc0001137983 */ /* 0x000f680000300800 */
[----:B------:R0:W-:Y:S04]  /*5b60*/  STL.64 [R1+0x1590], R14 ;  /* 0x0015900e01007387 */ /* 0x0001e80000100a00 */
[----:B------:R1:W-:Y:S01]  /*5b70*/  STL.64 [R1+0x1588], R12 ;  /* 0x0015880c01007387 */ /* 0x0003e20000100a00 */
[----:B0-----:R-:W-:-:S02]  /*5b80*/  IMAD.MOV.U32 R14, RZ, RZ, R25 ;  /* 0x000000ffff0e7224 */ /* 0x001fc400078e0019 */
[----:B------:R-:W-:Y:S01]  /*5b90*/  IMAD.MOV.U32 R15, RZ, RZ, R24 ;  /* 0x000000ffff0f7224 */ /* 0x000fe200078e0018 */
[----:B-1----:R-:W-:Y:S01]  /*5ba0*/  MOV R12, R3 ;  /* 0x00000003000c7202 */ /* 0x002fe20000000f00 */
[----:B------:R-:W-:Y:S01]  /*5bb0*/  IMAD.MOV.U32 R13, RZ, RZ, R28 ;  /* 0x000000ffff0d7224 */ /* 0x000fe200078e001c */
[----:B------:R-:W3:Y:S04]  /*5bc0*/  LDL.LU R3, [R1+0x15d8] ;  /* 0x0015d80001037983 */ /* 0x000ee80000300800 */
[----:B------:R-:W-:Y:S04]  /*5bd0*/  STL.64 [R1+0x15a8], R14 ;  /* 0x0015a80e01007387 */ /* 0x000fe80000100a00 */
[----:B------:R0:W-:Y:S02]  /*5be0*/  STL.64 [R1+0x15a0], R12 ;  /* 0x0015a00c01007387 */ /* 0x0001e40000100a00 */
[----:B0-----:R-:W-:Y:S01]  /*5bf0*/  MOV R12, R21 ;  /* 0x00000015000c7202 */ /* 0x001fe20000000f00 */
[----:B------:R-:W-:Y:S01]  /*5c00*/  IMAD.MOV.U32 R13, RZ, RZ, R20 ;  /* 0x000000ffff0d7224 */ /* 0x000fe200078e0014 */
[----:B-----5:R-:W-:Y:S01]  /*5c10*/  HMMA.16816.F32 R16, R8, R22, R16 ;  /* 0x000000160810723c */ /* 0x020fe20000001810 */
[----:B------:R-:W4:Y:S04]  /*5c20*/  LDL.LU.64 R22, [R1+0x15d0] ;  /* 0x0015d00001167983 */ /* 0x000f280000300a00 */
[----:B------:R-:W4:Y:S01]  /*5c30*/  LDL.LU.64 R20, [R1+0x15c8] ;  /* 0x0015c80001147983 */ /* 0x000f220000300a00 */
[----:B------:R-:W-:-:S02]  /*5c40*/  IMAD.MOV.U32 R15, RZ, RZ, R0 ;  /* 0x000000ffff0f7224 */ /* 0x000fc400078e0000 */
[----:B------:R-:W-:Y:S11]  /*5c50*/  IMAD.MOV.U32 R14, RZ, RZ, R2 ;  /* 0x000000ffff0e7224 */ /* 0x000ff600078e0002 */
[----:B------:R-:W-:Y:S05]  /*5c60*/  @!UPT UIADD3 URZ, URZ, URZ, URZ ;  /* 0x0000003f3f3ff290 */ /* 0x000fea000fffe03f */
[----:B------:R-:W-:Y:S01]  /*5c70*/  IMAD.MOV.U32 R0, RZ, RZ, R19 ;  /* 0x000000ffff007224 */ /* 0x000fe200078e0013 */
[----:B------:R-:W-:Y:S01]  /*5c80*/  MOV R28, R17 ;  /* 0x00000011001c7202 */ /* 0x000fe20000000f00 */
[----:B------:R-:W-:Y:S01]  /*5c90*/  IMAD.MOV.U32 R2, RZ, RZ, R18 ;  /* 0x000000ffff027224 */ /* 0x000fe200078e0012 */
[----:B------:R-:W-:Y:S04]  /*5ca0*/  STL [R1+0x70], R16 ;  /* 0x0000701001007387 */ /* 0x000fe80000100800 */
[----:B------:R-:W-:Y:S04]  /*5cb0*/  STL [R1+0x1518], R0 ;  /* 0x0015180001007387 */ /* 0x000fe80000100800 */
[----:B------:R-:W-:Y:S04]  /*5cc0*/  STL [R1+0x1514], R2 ;  /* 0x0015140201007387 */ /* 0x000fe80000100800 */
[----:B------:R-:W-:Y:S01]  /*5cd0*/  STL [R1+0x1510], R28 ;  /* 0x0015101c01007387 */ /* 0x000fe20000100800 */
[C---:B----4-:R-:W-:Y:S03]  /*5ce0*/  HMMA.16816.F32 R20, R8.reuse, R26, R20 ;  /* 0x0000001a0814723c */ /* 0x050fe60000001814 */
[----:B------:R-:W2:Y:S04]  /*5cf0*/  LDL.LU.64 R26, [R1+0x15c0] ;  /* 0x0015c000011a7983 */ /* 0x000ea80000300a00 */
[----:B------:R-:W2:Y:S11]  /*5d00*/  LDL.LU.64 R24, [R1+0x15b8] ;  /* 0x0015b80001187983 */ /* 0x000eb60000300a00 */
[----:B------:R-:W-:Y:S05]  /*5d10*/  @!UPT UIADD3 URZ, URZ, URZ, URZ ;  /* 0x0000003f3f3ff290 */ /* 0x000fea000fffe03f */
[----:B------:R0:W-:Y:S04]  /*5d20*/  STL.64 [R1+0x60], R20 ;  /* 0x0000601401007387 */ /* 0x0001e80000100a00 */
[----:B------:R1:W-:Y:S04]  /*5d30*/  STL.64 [R1+0x68], R22 ;  /* 0x0000681601007387 */ /* 0x0003e80000100a00 */
[----:B0-----:R-:W4:Y:S04]  /*5d40*/  LDL.LU R20, [R1+0x150] ;  /* 0x0001500001147983 */ /* 0x001f280000300800 */
[----:B------:R-:W4:Y:S04]  /*5d50*/  LDL.LU R21, [R1+0x154] ;  /* 0x0001540001157983 */ /* 0x000f280000300800 */
[----:B-1----:R-:W4:Y:S04]  /*5d60*/  LDL.LU R22, [R1+0x158] ;  /* 0x0001580001167983 */ /* 0x002f280000300800 */
[----:B------:R-:W4:Y:S01]  /*5d70*/  LDL.LU R23, [R1+0x15c] ;  /* 0x00015c0001177983 */ /* 0x000f220000300800 */
[C---:B--2---:R-:W-:Y:S03]  /*5d80*/  HMMA.16816.F32 R24, R8.reuse, R6, R24 ;  /* 0x000000060818723c */ /* 0x044fe60000001818 */
[----:B------:R-:W2:Y:S01]  /*5d90*/  LDL.LU.64 R6, [R1+0x15b0] ;  /* 0x0015b00001067983 */ /* 0x000ea20000300a00 */
[----:B------:R-:W-:Y:S01]  /*5da0*/  IMAD.MOV.U32 R16, RZ, RZ, R5 ;  /* 0x000000ffff107224 */ /* 0x000fe200078e0005 */
[----:B------:R-:W-:Y:S11]  /*5db0*/  MOV R17, R4 ;  /* 0x0000000400117202 */ /* 0x000ff60000000f00 */
[----:B------:R-:W-:Y:S07]  /*5dc0*/  @!UPT UIADD3 URZ, URZ, URZ, URZ ;  /* 0x0000003f3f3ff290 */ /* 0x000fee000fffe03f */
[----:B------:R0:W-:Y:S04]  /*5dd0*/  STL.64 [R1+0x20], R24 ;  /* 0x0000201801007387 */ /* 0x0001e80000100a00 */
[----:B------:R1:W-:Y:S04]  /*5de0*/  STL.64 [R1+0x28], R26 ;  /* 0x0000281a01007387 */ /* 0x0003e80000100a00 */
[----:B0-----:R-:W5:Y:S04]  /*5df0*/  LDL.LU R24, [R1+0x170] ;  /* 0x0001700001187983 */ /* 0x001f680000300800 */
[----:B------:R-:W5:Y:S04]  /*5e00*/  LDL.LU R25, [R1+0x174] ;  /* 0x0001740001197983 */ /* 0x000f680000300800 */
[----:B-1----:R-:W5:Y:S04]  /*5e10*/  LDL.LU R26, [R1+0x178] ;  /* 0x00017800011a7983 */ /* 0x002f680000300800 */
[----:B------:R-:W5:Y:S01]  /*5e20*/  LDL.LU R27, [R1+0x17c] ;  /* 0x00017c00011b7983 */ /* 0x000f620000300800 */
[C---:B--2---:R-:W-:Y:S03]  /*5e30*/  HMMA.16816.F32 R4, R8.reuse, R6, R12 ;  /* 0x000000060804723c */ /* 0x044fe6000000180c */
[----:B------:R-:W2:Y:S04]  /*5e40*/  LDL.LU.64 R14, [R1+0x15a8] ;  /* 0x0015a800010e7983 */ /* 0x000ea80000300a00 */
[----:B------:R-:W2:Y:S11]  /*5e50*/  LDL.LU.64 R12, [R1+0x15a0] ;  /* 0x0015a000010c7983 */ /* 0x000eb60000300a00 */
[----:B------:R-:W-:Y:S05]  /*5e60*/  @!UPT UIADD3 URZ, URZ, URZ, URZ ;  /* 0x0000003f3f3ff290 */ /* 0x000fea000fffe03f */
[----:B------:R-:W-:Y:S04]  /*5e70*/  STL.64 [R1+0x10], R4 ;  /* 0x0000100401007387 */ /* 0x000fe80000100a00 */
[----:B------:R0:W-:Y:S04]  /*5e80*/  STL.64 [R1+0x18], R6 ;  /* 0x0000180601007387 */ /* 0x0001e80000100a00 */
[----:B0-----:R-:W2:Y:S02]  /*5e90*/  LDL.LU.64 R6, [R1+0x1598] ;  /* 0x0015980001067983 */ /* 0x001ea40000300a00 */
[C---:B--2---:R-:W-:Y:S02]  /*5ea0*/  HMMA.16816.F32 R4, R8.reuse, R6, R12 ;  /* 0x000000060804723c */ /* 0x044fe4000000180c */
[----:B------:R-:W2:Y:S04]  /*5eb0*/  LDL.LU.64 R14, [R1+0x1590] ;  /* 0x00159000010e7983 */ /* 0x000ea80000300a00 */
[----:B------:R-:W2:Y:S11]  /*5ec0*/  LDL.LU.64 R12, [R1+0x1588] ;  /* 0x00158800010c7983 */ /* 0x000eb60000300a00 */
[----:B------:R-:W-:Y:S06]  /*5ed0*/  @!UPT UIADD3 URZ, URZ, URZ, URZ ;  /* 0x0000003f3f3ff290 */ /* 0x000fec000fffe03f */
[----:B------:R-:W-:Y:S04]  /*5ee0*/  STL.64 [R1+0x50], R4 ;  /* 0x0000500401007387 */ /* 0x000fe80000100a00 */
[----:B------:R0:W-:Y:S04]  /*5ef0*/  STL.64 [R1+0x58], R6 ;  /* 0x0000580601007387 */ /* 0x0001e80000100a00 */
[----:B0-----:R-:W2:Y:S02]  /*5f00*/  LDL.LU.64 R6, [R1+0x1580] ;  /* 0x0015800001067983 */ /* 0x001ea40000300a00 */
[----:B--2---:R-:W-:Y:S02]  /*5f10*/  HMMA.16816.F32 R8, R8, R6, R12 ;  /* 0x000000060808723c */ /* 0x004fe4000000180c */
[----:B------:R-:W5:Y:S04]  /*5f20*/  LDL.LU.64 R12, [R1+0x1578] ;  /* 0x00157800010c7983 */ /* 0x000f680000300a00 */
[----:B------:R-:W5:Y:S04]  /*5f30*/  LDL.LU.64 R6, [R1+0x1570] ;  /* 0x0015700001067983 */ /* 0x000f680000300a00 */
[----:B------:R-:W5:Y:S11]  /*5f40*/  LDL.LU.64 R4, [R1+0x1568] ;  /* 0x0015680001047983 */ /* 0x000f760000300a00 */
[----:B------:R-:W-:Y:S03]  /*5f50*/  @!UPT UIADD3 URZ, URZ, URZ, URZ ;  /* 0x0000003f3f3ff290 */ /* 0x000fe6000fffe03f */
[----:B------:R-:W-:Y:S01]  /*5f60*/  IMAD.MOV.U32 R0, RZ, RZ, R9 ;  /* 0x000000ffff007224 */ /* 0x000fe200078e0009 */
[----:B------:R-:W-:Y:S04]  /*5f70*/  STL [R1], R8 ;  /* 0x0000000801007387 */ /* 0x000fe80000100800 */
[----:B------:R-:W-:Y:S01]  /*5f80*/  STL [R1+0x1548], R0 ;  /* 0x0015480001007387 */ /* 0x000fe20000100800 */
[----:B------:R-:W-:Y:S02]  /*5f90*/  IMAD.MOV.U32 R2, RZ, RZ, R10 ;  /* 0x000000ffff027224 */ /* 0x000fe400078e000a */
[----:B------:R-:W-:Y:S02]  /*5fa0*/  IMAD.MOV.U32 R28, RZ, RZ, R11 ;  /* 0x000000ffff1c7224 */ /* 0x000fe400078e000b */
[----:B------:R-:W-:Y:S01]  /*5fb0*/  LDSM.16.M88.4 R8, [R29+0x12000] ;  /* 0x012000001d08783b */ /* 0x000fe20000000200 */
[C---:B-----5:R-:W-:Y:S03]  /*5fc0*/  HMMA.16816.F32 R12, R4.reuse, R12, R24 ;  /* 0x0000000c040c723c */ /* 0x060fe60000001818 */
[----:B------:R-:W0:Y:S05]  /*5fd0*/  LDSM.16.M88.4 R24, [R29+0x11800] ;  /* 0x011800001d18783b */ /* 0x000e2a0000000200 */
[----:B----4-:R-:W-:Y:S01]  /*5fe0*/  HMMA.16816.F32 R16, R4, R16, R20 ;  /* 0x000000100410723c */ /* 0x010fe20000001814 */
[----:B------:R-:W1:Y:S11]  /*5ff0*/  LDSM.16.M88.4 R20, [R29+0x11000] ;  /* 0x011000001d14783b */ /* 0x000e760000000200 */
[----:B------:R-:W-:Y:S03]  /*6000*/  @!UPT UIADD3 URZ, URZ, URZ, URZ ;  /* 0x0000003f3f3ff290 */ /* 0x000fe6000fffe03f */
[----:B------:R-:W-:Y:S04]  /*6010*/  STL.64 [R1+0x14a8], R14 ;  /* 0x0014a80e01007387 */ /* 0x000fe80000100a00 */
[----:B------:R-:W-:Y:S04]  /*6020*/  STL.64 [R1+0x14a0], R12 ;  /* 0x0014a00c01007387 */ /* 0x000fe80000100a00 */
[----:B------:R-:W-:Y:S04]  /*6030*/  STL.64 [R1+0x1480], R18 ;  /* 0x0014801201007387 */ /* 0x000fe80000100a00 */
[----:B------:R2:W-:Y:S04]  /*6040*/  STL.64 [R1+0x1478], R16 ;  /* 0x0014781001007387 */ /* 0x0005e80000100a00 */
[----:B0-----:R0:W-:Y:S01]  /*6050*/  STL.64 [R1+0x1560], R24 ;  /* 0x0015601801007387 */ /* 0x0011e20000100a00 */
[----:B--2---:R-:W-:Y:S01]  /*6060*/  MOV R17, R26 ;  /* 0x0000001a00117202 */ /* 0x004fe20000000f00 */
[----:B------:R-:W-:-:S02]  /*6070*/  IMAD.MOV.U32 R16, RZ, RZ, R27 ;  /* 0x000000ffff107224 */ /* 0x000fc400078e001b */
[----:B0-----:R-:W2:Y:S04]  /*6080*/  LDL.LU R24, [R1+0x1d0] ;  /* 0x0001d00001187983 */ /* 0x001ea80000300800 */
[----:B------:R-:W2:Y:S04]  /*6090*/  LDL.LU R25, [R1+0x1d4] ;  /* 0x0001d40001197983 */ /* 0x000ea80000300800 */
[----:B------:R-:W2:Y:S04]  /*60a0*/  LDL.LU R26, [R1+0x1d8] ;  /* 0x0001d800011a7983 */ /* 0x000ea80000300800 */
[----:B------:R-:W2:Y:S01]  /*60b0*/  LDL.LU R27, [R1+0x1dc] ;  /* 0x0001dc00011b7983 */ /* 0x000ea20000300800 */
[----:B------:R-:W-:-:S03]  /*60c0*/  IMAD.MOV.U32 R19, RZ, RZ, R8 ;  /* 0x000000ffff137224 */ /* 0x000fc600078e0008 */
[----:B-1----:R-:W-:Y:S01]  /*60d0*/  STL.64 [R1+0x48], R22 ;  /* 0x0000481601007387 */ /* 0x002fe20000100a00 */
[----:B------:R-:W-:-:S03]  /*60e0*/  IMAD.MOV.U32 R18, RZ, RZ, R9 ;  /* 0x000000ffff127224 */ /* 0x000fc600078e0009 */
[----:B------:R-:W-:Y:S04]  /*60f0*/  STL.64 [R1+0x1498], R16 ;  /* 0x0014981001007387 */ /* 0x000fe80000100a00 */
[----:B------:R-:W-:Y:S04]  /*6100*/  STL.64 [R1+0x188], R10 ;  /* 0x0001880a01007387 */ /* 0x000fe80000100a00 */
[----:B------:R-:W0:Y:S02]  /*6110*/  LDSM.16.M88.4 R8, [R29+0x12800] ;  /* 0x012800001d08783b */ /* 0x000e240000000200 */
[----:B0-----:R-:W-:-:S02]  /*6120*/  MOV R13, R8 ;  /* 0x00000008000d7202 */ /* 0x001fc40000000f00 */
[----:B------:R-:W-:Y:S01]  /*6130*/  STL.64 [R1+0x1a8], R10 ;  /* 0x0001a80a01007387 */ /* 0x000fe20000100a00 */
[----:B------:R-:W-:-:S03]  /*6140*/  IMAD.MOV.U32 R12, RZ, RZ, R9 ;  /* 0x000000ffff0c7224 */ /* 0x000fc600078e0009 */
[----:B------:R-:W0:Y:S02]  /*6150*/  LDSM.16.M88.4 R8, [R29+0x13000] ;  /* 0x013000001d08783b */ /* 0x000e240000000200 */
[----:B0-----:R-:W-:Y:S02]  /*6160*/  IMAD.MOV.U32 R15, RZ, RZ, R8 ;  /* 0x000000ffff0f7224 */ /* 0x001fe400078e0008 */
[----:B------:R-:W-:Y:S01]  /*6170*/  STL.64 [R1+0x1c8], R10 ;  /* 0x0001c80a01007387 */ /* 0x000fe20000100a00 */
[----:B------:R-:W-:-:S03]  /*6180*/  IMAD.MOV.U32 R14, RZ, RZ, R9 ;  /* 0x000000ffff0e7224 */ /* 0x000fc600078e0009 */
[----:B------:R-:W0:Y:S04]  /*6190*/  LDSM.16.M88.4 R8, [R29+0x13800] ;  /* 0x013800001d08783b */ /* 0x000e280000000200 */
[----:B------:R-:W-:Y:S04]  /*61a0*/  STL.64 [R1+0x1558], R14 ;  /* 0x0015580e01007387 */ /* 0x000fe80000100a00 */
[----:B------:R1:W-:Y:S04]  /*61b0*/  STL.64 [R1+0x1550], R12 ;  /* 0x0015500c01007387 */ /* 0x0003e80000100a00 */
[----:B-1----:R-:W4:Y:S04]  /*61c0*/  LDL.LU R12, [R1+0x1b0] ;  /* 0x0001b000010c7983 */ /* 0x002f280000300800 */
[----:B------:R-:W4:Y:S04]  /*61d0*/  LDL.LU R13, [R1+0x1b4] ;  /* 0x0001b400010d7983 */ /* 0x000f280000300800 */
[----:B------:R-:W4:Y:S01]  /*61e0*/  LDL.LU R14, [R1+0x1b8] ;  /* 0x0001b800010e7983 */ /* 0x000f220000300800 */
[----:B0-----:R-:W-:-:S03]  /*61f0*/  IMAD.MOV.U32 R17, RZ, RZ, R8 ;  /* 0x000000ffff117224 */ /* 0x001fc600078e0008 */
[----:B------:R-:W-:Y:S01]  /*6200*/  STL.64 [R1+0x1e8], R10 ;  /* 0x0001e80a01007387 */ /* 0x000fe20000100a00 */
[----:B------:R-:W-:-:S03]  /*6210*/  IMAD.MOV.U32 R16, RZ, RZ, R9 ;  /* 0x000000ffff107224 */ /* 0x000fc600078e0009 */
[----:B------:R-:W0:Y:S04]  /*6220*/  LDSM.16.M88.4 R8, [R29+0x14000] ;  /* 0x014000001d08783b */ /* 0x000e280000000200 */
[----:B0-----:R-:W-:Y:S01]  /*6230*/  STL.64 [R1+0x1f8], R10 ;  /* 0x0001f80a01007387 */ /* 0x001fe20000100a00 */
[----:B--2---:R-:W-:Y:S03]  /*6240*/  HMMA.16816.F32 R20, R4, R20, R24 ;  /* 0x000000140414723c */ /* 0x004fe60000001818 */
[----:B------:R-:W4:Y:S01]  /*6250*/  LDL.LU.64 R24, [R1+0x1560] ;  /* 0x0015600001187983 */ /* 0x000f220000300a00 */
[----:B---3--:R-:W-:Y:S01]  /*6260*/  MOV R15, R3 ;  /* 0x00000003000f7202 */ /* 0x008fe20000000f00 */
[----:B------:R-:W-:Y:S01]  /*6270*/  IMAD.MOV.U32 R0, RZ, RZ, R8 ;  /* 0x000000ffff007224 */ /* 0x000fe200078e0008 */
[----:B------:R-:W-:-:S02]  /*6280*/  MOV R3, R9 ;  /* 0x0000000900037202 */ /* 0x000fc40000000f00 */
[----:B------:R-:W0:Y:S11]  /*6290*/  LDSM.16.M88.4 R8, [R29+0x14800] ;  /* 0x014800001d08783b */ /* 0x000e360000000200 */
[----:B------:R-:W-:Y:S04]  /*62a0*/  @!UPT UIADD3 URZ, URZ, URZ, URZ ;  /* 0x0000003f3f3ff290 */ /* 0x000fe8000fffe03f */
[----:B------:R-:W-:Y:S04]  /*62b0*/  STL.64 [R1+0x1470], R22 ;  /* 0x0014701601007387 */ /* 0x000fe80000100a00 */
[----:B------:R-:W-:Y:S04]  /*62c0*/  STL.64 [R1+0x1468], R20 ;  /* 0x0014681401007387 */ /* 0x000fe80000100a00 */
[----:B0-----:R-:W-:Y:S04]  /*62d0*/  STL.64 [R1+0x208], R10 ;  /* 0x0002080a01007387 */ /* 0x001fe80000100a00 */
[----:B------:R0:W-:Y:S04]  /*62e0*/  STL.64 [R1+0x1520], R8 ;  /* 0x0015200801007387 */ /* 0x0001e80000100a00 */
[----:B0-----:R-:W2:Y:S04]  /*62f0*/  LDL.LU R8, [R1+0x120] ;  /* 0x0001200001087983 */ /* 0x001ea80000300800 */
[----:B------:R-:W2:Y:S04]  /*6300*/  LDL.LU R9, [R1+0x124] ;  /* 0x0001240001097983 */ /* 0x000ea80000300800 */
[----:B------:R-:W2:Y:S04]  /*6310*/  LDL.LU R10, [R1+0x128] ;  /* 0x00012800010a7983 */ /* 0x000ea80000300800 */
[----:B------:R-:W2:Y:S01]  /*6320*/  LDL.LU R11, [R1+0x12c] ;  /* 0x00012c00010b7983 */ /* 0x000ea20000300800 */
[----:B----4-:R-:W-:Y:S03]  /*6330*/  HMMA.16816.F32 R24, R4, R24, R12 ;  /* 0x000000180418723c */ /* 0x010fe6000000180c */
[----:B------:R-:W3:Y:S01]  /*6340*/  LDL.LU.64 R14, [R1+0x1558] ;  /* 0x00155800010e7983 */ /* 0x000ee20000300a00 */
[----:B------:R-:W-:-:S02]  /*6350*/  IMAD.MOV.U32 R20, RZ, RZ, R19 ;  /* 0x000000ffff147224 */ /* 0x000fc400078e0013 */
[----:B------:R-:W-:Y:S01]  /*6360*/  IMAD.MOV.U32 R21, RZ, RZ, R18 ;  /* 0x000000ffff157224 */ /* 0x000fe200078e0012 */
[----:B------:R-:W4:Y:S11]  /*6370*/  LDL.LU.64 R12, [R1+0x1550] ;  /* 0x00155000010c7983 */ /* 0x000f360000300a00 */
[----:B------:R-:W-:Y:S05]  /*6380*/  @!UPT UIADD3 URZ, URZ, URZ, URZ ;  /* 0x0000003f3f3ff290 */ /* 0x000fea000fffe03f */
[----:B------:R-:W-:Y:S04]  /*6390*/  STL.64 [R1+0x1490], R26 ;  /* 0x0014901a01007387 */ /* 0x000fe80000100a00 */
[----:B------:R-:W-:Y:S01]  /*63a0*/  STL.64 [R1+0x1488], R24 ;  /* 0x0014881801007387 */ /* 0x000fe20000100a00 */
[----:B--2---:R-:W-:Y:S07]  /*63b0*/  HMMA.16816.F32 R8, R4, R20, R8 ;  /* 0x000000140408723c */ /* 0x004fee0000001808 */
[----:B------:R-:W-:Y:S01]  /*63c0*/  IMAD.MOV.U32 R20, RZ, RZ, R17 ;  /* 0x000000ffff147224 */ /* 0x000fe200078e0011 */
[----:B------:R-:W-:Y:S11]  /*63d0*/  MOV R21, R16 ;  /* 0x0000001000157202 */ /* 0x000ff60000000f00 */
[----:B------:R-:W-:Y:S04]  /*63e0*/  @!UPT UIADD3 URZ, URZ, URZ, URZ ;  /* 0x0000003f3f3ff290 */ /* 0x000fe8000fffe03f */
[----:B------:R3:W-:Y:S04]  /*63f0*/  STL.64 [R1+0x130], R8 ;  /* 0x0001300801007387 */ /* 0x0007e80000100a00 */
[----:B------:R-:W-:Y:S04]  /*6400*/  STL.64 [R1+0x138], R10 ;  /* 0x0001380a01007387 */ /* 0x000fe80000100a00 */
[----:B------:R0:W-:Y:S01]  /*6410*/  STL.64 [R1+0x1528], R20 ;  /* 0x0015281401007387 */ /* 0x0001e20000100a00 */
[----:B---3--:R-:W-:Y:S02]  /*6420*/  IMAD.MOV.U32 R8, RZ, RZ, R15 ;  /* 0x000000ffff087224 */ /* 0x008fe400078e000f */
[----:B------:R-:W-:-:S05]  /*6430*/  IMAD.MOV.U32 R9, RZ, RZ, R14 ;  /* 0x000000ffff097224 */ /* 0x000fca00078e000e */
[----:B------:R4:W-:Y:S04]  /*6440*/  STL.64 [R1+0x1530], R8 ;  /* 0x0015300801007387 */ /* 0x0009e80000100a00 */
[----:B0-----:R-:W2:Y:S04]  /*6450*/  LDL.LU R20, [R1+0xd0] ;  /* 0x0000d00001147983 */ /* 0x001ea80000300800 */
[----:B------:R-:W2:Y:S04]  /*6460*/  LDL.LU R21, [R1+0xd4] ;  /* 0x0000d40001157983 */ /* 0x000ea80000300800 */
[----:B------:R-:W3:Y:S04]  /*6470*/  LDL.LU R22, [R1+0xd8] ;  /* 0x0000d80001167983 */ /* 0x000ee80000300800 */
[----:B------:R-:W3:Y:S01]  /*6480*/  LDL.LU R23, [R1+0xdc] ;  /* 0x0000dc0001177983 */ /* 0x000ee20000300800 */
[----:B----4-:R-:W-:Y:S01]  /*6490*/  MOV R9, R12 ;  /* 0x0000000c00097202 */ /* 0x010fe20000000f00 */
[----:B------:R-:W-:-:S02]  /*64a0*/  IMAD.MOV.U32 R8, RZ, RZ, R13 ;  /* 0x000000ffff087224 */ /* 0x000fc400078e000d */
[----:B---3--:R-:W-:Y:S04]  /*64b0*/  STL.64 [R1+0x1540], R22 ;  /* 0x0015401601007387 */ /* 0x008fe80000100a00 */
[----:B--2---:R0:W-:Y:S04]  /*64c0*/  STL.64 [R1+0x1538], R20 ;  /* 0x0015381401007387 */ /* 0x0041e80000100a00 */
[----:B0-----:R-:W2:Y:S04]  /*64d0*/  LDL.LU R20, [R1+0xf0] ;  /* 0x0000f00001147983 */ /* 0x001ea80000300800 */
[----:B------:R-:W2:Y:S04]  /*64e0*/  LDL.LU R21, [R1+0xf4] ;  /* 0x0000f40001157983 */ /* 0x000ea80000300800 */
[----:B------:R-:W2:Y:S04]  /*64f0*/  LDL.LU R22, [R1+0xf8] ;  /* 0x0000f80001167983 */ /* 0x000ea80000300800 */
[----:B------:R-:W2:Y:S04]  /*6500*/  LDL.LU R23, [R1+0xfc] ;  /* 0x0000fc0001177983 */ /* 0x000ea80000300800 */
[----:B------:R-:W3:Y:S04]  /*6510*/  LDL.LU R24, [R1+0xc0] ;  /* 0x0000c00001187983 */ /* 0x000ee80000300800 */
[----:B------:R-:W3:Y:S04]  /*6520*/  LDL.LU R25, [R1+0xc4] ;  /* 0x0000c40001197983 */ /* 0x000ee80000300800 */
[----:B------:R-:W3:Y:S04]  /*6530*/  LDL.LU R26, [R1+0xc8] ;  /* 0x0000c800011a7983 */ /* 0x000ee80000300800 */
[----:B------:R-:W3:Y:S04]  /*6540*/  LDL.LU R27, [R1+0xcc] ;  /* 0x0000cc00011b7983 */ /* 0x000ee80000300800 */
[----:B------:R-:W4:Y:S04]  /*6550*/  LDL.LU R18, [R1+0x218] ;  /* 0x0002180001127983 */ /* 0x000f280000300800 */
[----:B------:R-:W4:Y:S04]  /*6560*/  LDL.LU R19, [R1+0x21c] ;  /* 0x00021c0001137983 */ /* 0x000f280000300800 */
[----:B------:R-:W5:Y:S04]  /*6570*/  LDL.LU R12, [R1+0x10] ;  /* 0x00001000010c7983 */ /* 0x000f680000300800 */
[----:B------:R-:W5:Y:S04]  /*6580*/  LDL.LU R13, [R1+0x14] ;  /* 0x00001400010d7983 */ /* 0x000f680000300800 */
[----:B------:R-:W2:Y:S04]  /*6590*/  LDL.LU R14, [R1+0x18] ;  /* 0x00001800010e7983 */ /* 0x000ea80000300800 */
[----:B------:R-:W2:Y:S04]  /*65a0*/  LDL.LU R15, [R1+0x1c] ;  /* 0x00001c00010f7983 */ /* 0x000ea80000300800 */
[----:B--2---:R-:W-:Y:S04]  /*65b0*/  STL.64 [R1+0x14c0], R14 ;  /* 0x0014c00e01007387 */ /* 0x004fe80000100a00 */
[----:B-----5:R-:W-:Y:S04]  /*65c0*/  STL.64 [R1+0x14b8], R12 ;  /* 0x0014b80c01007387 */ /* 0x020fe80000100a00 */
[----:B----4-:R0:W-:Y:S04]  /*65d0*/  STL.64 [R1+0x14b0], R18 ;  /* 0x0014b01201007387 */ /* 0x0101e80000100a00 */
[----:B------:R-:W2:Y:S04]  /*65e0*/  LDL.LU R16, [R1+0x50] ;  /* 0x0000500001107983 */ /* 0x000ea80000300800 */
[----:B------:R-:W2:Y:S04]  /*65f0*/  LDL.LU R17, [R1+0x54] ;  /* 0x0000540001117983 */ /* 0x000ea80000300800 */
[----:B0-----:R-:W4:Y:S04]  /*6600*/  LDL.LU R18, [R1+0x58] ;  /* 0x0000580001127983 */ /* 0x001f280000300800 */
[----:B------:R-:W4:Y:S04]  /*6610*/  LDL.LU R19, [R1+0x5c] ;  /* 0x00005c0001137983 */ /* 0x000f280000300800 */
[----:B------:R-:W5:Y:S04]  /*6620*/  LDL.LU R12, [R1+0xa0] ;  /* 0x0000a000010c7983 */ /* 0x000f680000300800 */
[----:B------:R-:W5:Y:S04]  /*6630*/  LDL.LU R13, [R1+0xa4] ;  /* 0x0000a400010d7983 */ /* 0x000f680000300800 */
[----:B------:R-:W5:Y:S04]  /*6640*/  LDL.LU R14, [R1+0xa8] ;  /* 0x0000a800010e7983 */ /* 0x000f680000300800 */
[----:B------:R-:W5:Y:S04]  /*6650*/  LDL.LU R15, [R1+0xac] ;  /* 0x0000ac00010f7983 */ /* 0x000f680000300800 */
[----:B----4-:R-:W-:Y:S04]  /*6660*/  STL.64 [R1+0x14d0], R18 ;  /* 0x0014d01201007387 */ /* 0x010fe80000100a00 */
[----:B--2---:R0:W-:Y:S04]  /*6670*/  STL.64 [R1+0x14c8], R16 ;  /* 0x0014c81001007387 */ /* 0x0041e80000100a00 */
[----:B0-----:R-:W2:Y:S04]  /*6680*/  LDL.LU R16, [R1+0x20] ;  /* 0x0000200001107983 */ /* 0x001ea80000300800 */
[----:B------:R-:W2:Y:S04]  /*6690*/  LDL.LU R17, [R1+0x24] ;  /* 0x0000240001117983 */ /* 0x000ea80000300800 */
[----:B------:R-:W4:Y:S04]  /*66a0*/  LDL.LU R18, [R1+0x28] ;  /* 0x0000280001127983 */ /* 0x000f280000300800 */
[----:B------:R-:W4:Y:S01]  /*66b0*/  LDL.LU R19, [R1+0x2c] ;  /* 0x00002c0001137983 */ /* 0x000f220000300800 */
[----:B------:R-:W-:Y:S03]  /*66c0*/  HMMA.16816.F32 R8, R4, R8, R20 ;  /* 0x000000080408723c */ /* 0x000fe60000001814 */
[----:B----4-:R-:W-:Y:S04]  /*66d0*/  STL.64 [R1+0x14e0], R18 ;  /* 0x0014e01201007387 */ /* 0x010fe80000100a00 */
[----:B--2---:R0:W-:Y:S02]  /*66e0*/  STL.64 [R1+0x14d8], R16 ;  /* 0x0014d81001007387 */ /* 0x0041e40000100a00 */
[----:B0-----:R-:W-:-:S02]  /*66f0*/  IMAD.MOV.U32 R16, RZ, RZ, R0 ;  /* 0x000000ffff107224 */ /* 0x001fc400078e0000 */
[----:B------:R-:W2:Y:S04]  /*6700*/  LDL.LU R0, [R1+0x1548] ;  /* 0x0015480001007983 */ /* 0x000ea80000300800 */
[----:B------:R-:W4:Y:S04]  /*6710*/  LDL.LU.64 R22, [R1+0x1540] ;  /* 0x0015400001167983 */ /* 0x000f280000300a00 */
[----:B------:R-:W4:Y:S04]  /*6720*/  LDL.LU.64 R20, [R1+0x1538] ;  /* 0x0015380001147983 */ /* 0x000f280000300a00 */
[----:B------:R0:W-:Y:S04]  /*6730*/  STL.64 [R1+0x120], R8 ;  /* 0x0001200801007387 */ /* 0x0001e80000100a00 */
[----:B------:R4:W-:Y:S04]  /*6740*/  STL.64 [R1+0x128], R10 ;  /* 0x0001280a01007387 */ /* 0x0009e80000100a00 */
[----:B0-----:R-:W4:Y:S01]  /*6750*/  LDL.LU.64 R8, [R1+0x1530] ;  /* 0x0015300001087983 */ /* 0x001f220000300a00 */
[----:B------:R-:W-:Y:S01]  /*6760*/  IMAD.MOV.U32 R17, RZ, RZ, R3 ;  /* 0x000000ffff117224 */ /* 0x000fe200078e0003 */
[C---:B----4-:R-:W-:Y:S02]  /*6770*/  HMMA.16816.F32 R8, R4.reuse, R8, R20 ;  /* 0x000000080408723c */ /* 0x050fe40000001814 */
[----:B------:R-:W3:Y:S11]  /*6780*/  LDL.LU.64 R20, [R1+0x1528] ;  /* 0x0015280001147983 */ /* 0x000ef60000300a00 */
[----:B------:R-:W-:Y:S11]  /*6790*/  @!UPT UIADD3 URZ, URZ, URZ, URZ ;  /* 0x0000003f3f3ff290 */ /* 0x000ff6000fffe03f */
[----:B------:R-:W-:Y:S01]  /*67a0*/  MOV R3, R10 ;  /* 0x0000000a00037202 */ /* 0x000fe20000000f00 */
[----:B------:R0:W-:Y:S04]  /*67b0*/  STL.64 [R1+0x110], R8 ;  /* 0x0001100801007387 */ /* 0x0001e80000100a00 */
[----:B------:R-:W-:Y:S04]  /*67c0*/  STL [R1+0x11c], R11 ;  /* 0x00011c0b01007387 */ /* 0x000fe80000100800 */
[----:B0-----:R-:W5:Y:S04]  /*67d0*/  LDL.LU.64 R8, [R1+0x1520] ;  /* 0x0015200001087983 */ /* 0x001f680000300a00 */
[----:B------:R-:W-:Y:S01]  /*67e0*/  STL [R1+0x145c], R3 ;  /* 0x00145c0301007387 */ /* 0x000fe20000100800 */
[C---:B---3--:R-:W-:Y:S03]  /*67f0*/  HMMA.16816.F32 R20, R4.reuse, R20, R24 ;  /* 0x000000140414723c */ /* 0x048fe60000001818 */
[----:B------:R-:W3:Y:S04]  /*6800*/  LDL.LU R24, [R1] ;  /* 0x0000000001187983 */ /* 0x000ee80000300800 */
[----:B------:R-:W-:Y:S01]  /*6810*/  IMAD.MOV.U32 R26, RZ, RZ, R2 ;  /* 0x000000ffff1a7224 */ /* 0x000fe200078e0002 */
[----:B------:R-:W-:Y:S01]  /*6820*/  MOV R27, R28 ;  /* 0x0000001c001b7202 */ /* 0x000fe20000000f00 */
[----:B--2---:R-:W-:Y:S11]  /*6830*/  IMAD.MOV.U32 R25, RZ, RZ, R0 ;  /* 0x000000ffff197224 */ /* 0x004ff600078e0000 */
[----:B------:R-:W-:Y:S03]  /*6840*/  @!UPT UIADD3 URZ, URZ, URZ, URZ ;  /* 0x0000003f3f3ff290 */ /* 0x000fe6000fffe03f */
[----:B------:R-:W-:Y:S04]  /*6850*/  STL.64 [R1+0x100], R20 ;  /* 0x0001001401007387 */ /* 0x000fe80000100a00 */
[----:B------:R-:W-:Y:S04]  /*6860*/  STL.64 [R1+0x108], R22 ;  /* 0x0001081601007387 */ /* 0x000fe80000100a00 */
[----:B------:R-:W2:Y:S04]  /*6870*/  LDL.LU R0, [R1+0x1518] ;  /* 0x0015180001007983 */ /* 0x000ea80000300800 */
[----:B------:R-:W4:Y:S04]  /*6880*/  LDL.LU R2, [R1+0x1514] ;  /* 0x0015140001027983 */ /* 0x000f280000300800 */
[----:B------:R-:W2:Y:S04]  /*6890*/  LDL.LU R28, [R1+0x1510] ;  /* 0x00151000011c7983 */ /* 0x000ea80000300800 */
[----:B------:R-:W-:Y:S04]  /*68a0*/  STL.64 [R1+0x14f0], R26 ;  /* 0x0014f01a01007387 */ /* 0x000fe80000100a00 */
[----:B---3--:R0:W-:Y:S04]  /*68b0*/  STL.64 [R1+0x14e8], R24 ;  /* 0x0014e81801007387 */ /* 0x0081e80000100a00 */
[----:B0-----:R-:W3:Y:S04]  /*68c0*/  LDL.LU R24, [R1+0x60] ;  /* 0x0000600001187983 */ /* 0x001ee80000300800 */
[----:B------:R-:W3:Y:S04]  /*68d0*/  LDL.LU R25, [R1+0x64] ;  /* 0x0000640001197983 */ /* 0x000ee80000300800 */
[----:B------:R-:W2:Y:S04]  /*68e0*/  LDL.LU R26, [R1+0x68] ;  /* 0x00006800011a7983 */ /* 0x000ea80000300800 */
[----:B------:R-:W2:Y:S04]  /*68f0*/  LDL.LU R27, [R1+0x6c] ;  /* 0x00006c00011b7983 */ /* 0x000ea80000300800 */
[----:B--2---:R-:W-:Y:S04]  /*6900*/  STL.64 [R1+0x1500], R26 ;  /* 0x0015001a01007387 */ /* 0x004fe80000100a00 */
[----:B---3--:R0:W-:Y:S04]  /*6910*/  STL.64 [R1+0x14f8], R24 ;  /* 0x0014f81801007387 */ /* 0x0081e80000100a00 */
[----:B0-----:R-:W2:Y:S04]  /*6920*/  LDL.LU R24, [R1+0xb0] ;  /* 0x0000b00001187983 */ /* 0x001ea80000300800 */
[----:B------:R-:W2:Y:S04]  /*6930*/  LDL.LU R25, [R1+0xb4] ;  /* 0x0000b40001197983 */ /* 0x000ea80000300800 */
[----:B------:R-:W2:Y:S04]  /*6940*/  LDL.LU R26, [R1+0xb8] ;  /* 0x0000b800011a7983 */ /* 0x000ea80000300800 */
[----:B------:R-:W2:Y:S04]  /*6950*/  LDL.LU R27, [R1+0xbc] ;  /* 0x0000bc00011b7983 */ /* 0x000ea80000300800 */
[----:B------:R-:W3:Y:S04]  /*6960*/  LDL.LU R22, [R1+0x228] ;  /* 0x0002280001167983 */ /* 0x000ee80000300800 */
[----:B------:R-:W3:Y:S01]  /*6970*/  LDL.LU R23, [R1+0x22c] ;  /* 0x00022c0001177983 */ /* 0x000ee20000300800 */
[----:B-----5:R-:W-:Y:S01]  /*6980*/  HMMA.16816.F32 R8, R4, R8, R12 ;  /* 0x000000080408723c */ /* 0x020fe2000000180c */
[----:B------:R-:W-:-:S02]  /*6990*/  IMAD.MOV.U32 R21, RZ, RZ, R28 ;  /* 0x000000ffff157224 */ /* 0x000fc400078e001c */
[----:B------:R-:W-:Y:S04]  /*69a0*/  LDSM.16.M88.4 R12, [R29+0x16000] ;  /* 0x016000001d0c783b */ /* 0x000fe80000000200 */
[----:B---3--:R4:W-:Y:S04]  /*69b0*/  STL.64 [R1+0x1508], R22 ;  /* 0x0015081601007387 */ /* 0x0089e80000100a00 */
[----:B------:R-:W3:Y:S01]  /*69c0*/  LDL.LU R20, [R1+0x70] ;  /* 0x0000700001147983 */ /* 0x000ee20000300800 */
[----:B--2---:R-:W-:Y:S03]  /*69d0*/  HMMA.16816.F32 R16, R4, R16, R24 ;  /* 0x000000100410723c */ /* 0x004fe60000001818 */
[----:B------:R-:W0:Y:S09]  /*69e0*/  LDSM.16.M88.4 R24, [R29+0x15000] ;  /* 0x015000001d18783b */ /* 0x000e320000000200 */
[----:B------:R-:W-:-:S02]  /*69f0*/  IMAD.MOV.U32 R28, RZ, RZ, R11 ;  /* 0x000000ffff1c7224 */ /* 0x000fc400078e000b */
[----:B----4-:R-:W-:Y:S01]  /*6a00*/  IMAD.MOV.U32 R22, RZ, RZ, R2 ;  /* 0x000000ffff167224 */ /* 0x010fe200078e0002 */
[----:B------:R-:W-:-:S09]  /*6a10*/  MOV R23, R0 ;  /* 0x0000000000177202 */ /* 0x000fd20000000f00 */
[----:B------:R-:W-:Y:S01]  /*6a20*/  IMAD.MOV.U32 R3, RZ, RZ, R19 ;  /* 0x000000ffff037224 */ /* 0x000fe200078e0013 */
[----:B------:R-:W-:Y:S04]  /*6a30*/  STL.64 [R1+0xf0], R16 ;  /* 0x0000f01001007387 */ /* 0x000fe80000100a00 */
[----:B------:R-:W-:Y:S04]  /*6a40*/  STL [R1+0xf8], R18 ;  /* 0x0000f81201007387 */ /* 0x000fe80000100800 */
[----:B------:R0:W-:Y:S04]  /*6a50*/  STL [R1+0x1460], R3 ;  /* 0x0014600301007387 */ /* 0x0001e80000100800 */
[----:B------:R-:W-:Y:S04]  /*6a60*/  STL.64 [R1+0xe0], R8 ;  /* 0x0000e00801007387 */ /* 0x000fe80000100a00 */
[----:B------:R-:W-:Y:S01]  /*6a70*/  STL [R1+0xe8], R10 ;  /* 0x0000e80a01007387 */ /* 0x000fe20000100800 */
[----:B0-----:R-:W-:-:S03]  /*6a80*/  MOV R3, R27 ;  /* 0x0000001b00037202 */ /* 0x001fc60000000f00 */
[----:B------:R0:W-:Y:S04]  /*6a90*/  STL [R1+0x1464], R28 ;  /* 0x0014641c01007387 */ /* 0x0001e80000100800 */
[----:B------:R-:W1:Y:S04]  /*6aa0*/  LDSM.16.M88.4 R16, [R29+0x15800] ;  /* 0x015800001d10783b */ /* 0x000e680000000200 */
[----:B------:R-:W2:Y:S04]  /*6ab0*/  LDSM.16.M88.4 R8, [R29+0x16800] ;  /* 0x016800001d08783b */ /* 0x000ea80000000200 */
[----:B0-----:R-:W4:Y:S04]  /*6ac0*/  LDL R28, [R1+0x380] ;  /* 0x00038000011c7983 */ /* 0x001f280000100800 */
[----:B------:R3:W-:Y:S02]  /*6ad0*/  STL [R1+0x178], R26 ;  /* 0x0001781a01007387 */ /* 0x0007e40000100800 */
[C---:B---3--:R-:W-:Y:S02]  /*6ae0*/  HMMA.16816.F32 R24, R4.reuse, R24, R20 ;  /* 0x000000180418723c */ /* 0x048fe40000001814 */
[----:B------:R-:W3:Y:S11]  /*6af0*/  LDL.LU.64 R22, [R1+0x1508] ;  /* 0x0015080001167983 */ /* 0x000ef60000300a00 */
[----:B------:R-:W-:Y:S10]  /*6b00*/  @!UPT UIADD3 URZ, URZ, URZ, URZ ;  /* 0x0000003f3f3ff290 */ /* 0x000ff4000fffe03f */
[----:B------:R-:W-:Y:S04]  /*6b10*/  STL.64 [R1+0xd0], R24 ;  /* 0x0000d01801007387 */ /* 0x000fe80000100a00 */
[----:B------:R0:W-:Y:S04]  /*6b20*/  STL.64 [R1+0xd8], R26 ;  /* 0x0000d81a01007387 */ /* 0x0001e80000100a00 */
[----:B0-----:R-:W5:Y:S04]  /*6b30*/  LDL.LU.64 R26, [R1+0x1500] ;  /* 0x00150000011a7983 */ /* 0x001f680000300a00 */
[----:B------:R-:W5:Y:S04]  /*6b40*/  LDL.LU.64 R24, [R1+0x14f8] ;  /* 0x0014f80001187983 */ /* 0x000f680000300a00 */
[----:B-1----:R5:W-:Y:S02]  /*6b50*/  STL.64 [R1+0x198], R18 ;  /* 0x0001981201007387 */ /* 0x002be40000100a00 */
[C---:B-----5:R-:W-:Y:S02]  /*6b60*/  HMMA.16816.F32 R16, R4.reuse, R16, R24 ;  /* 0x000000100410723c */ /* 0x060fe40000001818 */
[----:B------:R-:W5:Y:S04]  /*6b70*/  LDL.LU.64 R26, [R1+0x14f0] ;  /* 0x0014f000011a7983 */ /* 0x000f680000300a00 */
[----:B------:R-:W5:Y:S11]  /*6b80*/  LDL.LU.64 R24, [R1+0x14e8] ;  /* 0x0014e80001187983 */ /* 0x000f760000300a00 */
[----:B------:R-:W-:Y:S06]  /*6b90*/  @!UPT UIADD3 URZ, URZ, URZ, URZ ;  /* 0x0000003f3f3ff290 */ /* 0x000fec000fffe03f */
[----:B------:R-:W-:Y:S04]  /*6ba0*/  STL.64 [R1+0xc0], R16 ;  /* 0x0000c01001007387 */ /* 0x000fe80000100a00 */
[----:B------:R0:W-:Y:S04]  /*6bb0*/  STL.64 [R1+0xc8], R18 ;  /* 0x0000c81201007387 */ /* 0x0001e80000100a00 */
[----:B0-----:R-:W2:Y:S04]  /*6bc0*/  LDL.LU.64 R18, [R1+0x14e0] ;  /* 0x0014e00001127983 */ /* 0x001ea80000300a00 */
[----:B------:R-:W2:Y:S04]  /*6bd0*/  LDL.LU.64 R16, [R1+0x14d8] ;  /* 0x0014d80001107983 */ /* 0x000ea80000300a00 */
[----:B------:R2:W-:Y:S02]  /*6be0*/  STL.64 [R1+0x1b8], R14 ;  /* 0x0001b80e01007387 */ /* 0x0005e40000100a00 */
[C---:B--2---:R-:W-:Y:S02]  /*6bf0*/  HMMA.16816.F32 R12, R4.reuse, R12, R16 ;  /* 0x0000000c040c723c */ /* 0x044fe40000001810 */
[----:B------:R-:W2:Y:S04]  /*6c00*/  LDL.LU.64 R18, [R1+0x14d0] ;  /* 0x0014d00001127983 */ /* 0x000ea80000300a00 */
[----:B------:R-:W2:Y:S11]  /*6c10*/  LDL.LU.64 R16, [R1+0x14c8] ;  /* 0x0014c80001107983 */ /* 0x000eb60000300a00 */
[----:B------:R-:W-:Y:S06]  /*6c20*/  @!UPT UIADD3 URZ, URZ, URZ, URZ ;  /* 0x0000003f3f3ff290 */ /* 0x000fec000fffe03f */
[----:B------:R-:W-:Y:S04]  /*6c30*/  STL.64 [R1+0xb0], R12 ;  /* 0x0000b00c01007387 */ /* 0x000fe80000100a00 */
[----:B------:R0:W-:Y:S04]  /*6c40*/  STL.64 [R1+0xb8], R14 ;  /* 0x0000b80e01007387 */ /* 0x0001e80000100a00 */
[----:B0-----:R-:W2:Y:S04]  /*6c50*/  LDL.LU.64 R14, [R1+0x14c0] ;  /* 0x0014c000010e7983 */ /* 0x001ea80000300a00 */
[----:B------:R-:W2:Y:S04]  /*6c60*/  LDL.LU.64 R12, [R1+0x14b8] ;  /* 0x0014b800010c7983 */ /* 0x000ea80000300a00 */
[----:B------:R2:W-:Y:S02]  /*6c70*/  STL.64 [R1+0x1d8], R10 ;  /* 0x0001d80a01007387 */ /* 0x0005e40000100a00 */
[C---:B--2---:R-:W-:Y:S02]  /*6c80*/  HMMA.16816.F32 R8, R4.reuse, R8, R12 ;  /* 0x000000080408723c */ /* 0x044fe4000000180c */
[----:B------:R-:W0:Y:S11]  /*6c90*/  LDSM.16.M88.4 R12, [R29+0x17000] ;  /* 0x017000001d0c783b */ /* 0x000e360000000200 */
[----:B------:R-:W-:Y:S10]  /*6ca0*/  @!UPT UIADD3 URZ, URZ, URZ, URZ ;  /* 0x0000003f3f3ff290 */ /* 0x000ff4000fffe03f */
[----:B------:R-:W-:Y:S04]  /*6cb0*/  STL.64 [R1+0x70], R8 ;  /* 0x0000700801007387 */ /* 0x000fe80000100a00 */
[----:B------:R-:W-:Y:S04]  /*6cc0*/  STL.64 [R1+0x78], R10 ;  /* 0x0000780a01007387 */ /* 0x000fe80000100a00 */
[----:B----4-:R-:W1:Y:S04]  /*6cd0*/  LDSM.16.MT88.4 R8, [R28+0x6000] ;  /* 0x006000001c08783b */ /* 0x010e680000004200 */
[----:B0-----:R0:W-:Y:S02]  /*6ce0*/  STL.64 [R1+0x168], R14 ;  /* 0x0001680e01007387 */ /* 0x0011e40000100a00 */
[----:B0-----:R-:W-:Y:S02]  /*6cf0*/  HMMA.16816.F32 R12, R4, R12, R16 ;  /* 0x0000000c040c723c */ /* 0x001fe40000001810 */
[----:B------:R-:W1:Y:S11]  /*6d00*/  LDL.LU.64 R18, [R1+0x14b0] ;  /* 0x0014b00001127983 */ /* 0x000e760000300a00 */
[----:B------:R-:W-:Y:S10]  /*6d10*/  @!UPT UIADD3 URZ, URZ, URZ, URZ ;  /* 0x0000003f3f3ff290 */ /* 0x000ff4000fffe03f */
[----:B------:R-:W-:Y:S04]  /*6d20*/  STL.64 [R1+0xa0], R12 ;  /* 0x0000a00c01007387 */ /* 0x000fe80000100a00 */
[----:B------:R0:W-:Y:S04]  /*6d30*/  STL.64 [R1+0xa8], R14 ;  /* 0x0000a80e01007387 */ /* 0x0001e80000100a00 */
[----:B0-----:R-:W1:Y:S04]  /*6d40*/  LDL.LU.64 R14, [R1+0x14a8] ;  /* 0x0014a800010e7983 */ /* 0x001e680000300a00 */
[----:B------:R-:W1:Y:S04]  /*6d50*/  LDL.LU.64 R12, [R1+0x14a0] ;  /* 0x0014a000010c7983 */ /* 0x000e680000300a00 */
[----:B------:R-:W2:Y:S01]  /*6d60*/  LDL.LU.64 R16, [R1+0x1498] ;  /* 0x0014980001107983 */ /* 0x000ea20000300a00 */
[----:B-1----:R-:W-:Y:S11]  /*6d70*/  HMMA.16816.F32 R12, R8, R18, R12 ;  /* 0x00000012080c723c */ /* 0x002ff6000000180c */
[----:B------:R-:W-:Y:S11]  /*6d80*/  @!UPT UIADD3 URZ, URZ, URZ, URZ ;  /* 0x0000003f3f3ff290 */ /* 0x000ff6000fffe03f */
[----:B------:R-:W-:Y:S02]  /*6d90*/  @!UPT UIADD3 URZ, URZ, URZ, URZ ;  /* 0x0000003f3f3ff290 */ /* 0x000fe4000fffe03f */
[----:B------:R-:W-:Y:S01]  /*6da0*/  IMAD.MOV.U32 R2, RZ, RZ, R14 ;  /* 0x000000ffff027224 */ /* 0x000fe200078e000e */
[----:B--2---:R-:W-:Y:S01]  /*6db0*/  MOV R14, R17 ;  /* 0x00000011000e7202 */ /* 0x004fe20000000f00 */
[----:B------:R-:W-:Y:S02]  /*6dc0*/  IMAD.MOV.U32 R0, RZ, RZ, R15 ;  /* 0x000000ffff007224 */ /* 0x000fe400078e000f */
[----:B------:R-:W-:Y:S02]  /*6dd0*/  IMAD.MOV.U32 R15, RZ, RZ, R16 ;  /* 0x000000ffff0f7224 */ /* 0x000fe400078e0010 */
[----:B------:R-:W0:Y:S04]  /*6de0*/  LDSM.16.M88.4 R16, [R29+0x17800] ;  /* 0x017800001d10783b */ /* 0x000e280000000200 */
[----:B------:R-:W-:Y:S04]  /*6df0*/  STL.64 [R1+0x150], R12 ;  /* 0x0001500c01007387 */ /* 0x000fe80000100a00 */
[----:B------:R-:W-:Y:S04]  /*6e00*/  STL [R1+0x13d0], R0 ;  /* 0x0013d00001007387 */ /* 0x000fe80000100800 */
[----:B------:R-:W-:Y:S04]  /*6e10*/  STL [R1+0x13cc], R2 ;  /* 0x0013cc0201007387 */ /* 0x000fe80000100800 */
[----:B------:R-:W-:Y:S04]  /*6e20*/  STL [R1+0x1270], R29 ;  /* 0x0012701d01007387 */ /* 0x000fe80000100800 */
[----:B0-----:R0:W-:Y:S01]  /*6e30*/  STL.64 [R1+0x148], R18 ;  /* 0x0001481201007387 */ /* 0x0011e20000100a00 */
[----:B-----5:R-:W-:Y:S03]  /*6e40*/  HMMA.16816.F32 R4, R4, R16, R24 ;  /* 0x000000100404723c */ /* 0x020fe60000001818 */
[----:B------:R-:W2:Y:S04]  /*6e50*/  LDL.LU.64 R26, [R1+0x1490] ;  /* 0x00149000011a7983 */ /* 0x000ea80000300a00 */
[----:B------:R-:W2:Y:S04]  /*6e60*/  LDL.LU.64 R24, [R1+0x1488] ;  /* 0x0014880001187983 */ /* 0x000ea80000300a00 */
[----:B0-----:R-:W3:Y:S04]  /*6e70*/  LDL.LU.64 R18, [R1+0x1480] ;  /* 0x0014800001127983 */ /* 0x001ee80000300a00 */
[----:B------:R-:W3:Y:S08]  /*6e80*/  LDL.LU.64 R16, [R1+0x1478] ;  /* 0x0014780001107983 */ /* 0x000ef00000300a00 */
[----:B------:R-:W-:Y:S04]  /*6e90*/  STL.64 [R1+0x90], R4 ;  /* 0x0000900401007387 */ /* 0x000fe80000100a00 */
[----:B------:R0:W-:Y:S04]  /*6ea0*/  STL.64 [R1+0x98], R6 ;  /* 0x0000980601007387 */ /* 0x0001e80000100a00 */
[----:B0-----:R-:W4:Y:S04]  /*6eb0*/  LDL.LU R6, [R1+0x48] ;  /* 0x0000480001067983 */ /* 0x001f280000300800 */
[----:B------:R-:W4:Y:S01]  /*6ec0*/  LDL.LU R7, [R1+0x4c] ;  /* 0x00004c0001077983 */ /* 0x000f220000300800 */
[C---:B---3--:R-:W-:Y:S03]  /*6ed0*/  HMMA.16816.F32 R16, R8.reuse, R22, R16 ;  /* 0x000000160810723c */ /* 0x048fe60000001810 */
[----:B------:R-:W4:Y:S04]  /*6ee0*/  LDL.LU.64 R22, [R1+0x1470] ;  /* 0x0014700001167983 */ /* 0x000f280000300a00 */
[----:B------:R-:W4:Y:S11]  /*6ef0*/  LDL.LU.64 R20, [R1+0x1468] ;  /* 0x0014680001147983 */ /* 0x000f360000300a00 */
[----:B------:R-:W-:Y:S05]  /*6f00*/  @!UPT UIADD3 URZ, URZ, URZ, URZ ;  /* 0x0000003f3f3ff290 */ /* 0x000fea000fffe03f */
[----:B------:R-:W-:Y:S04]  /*6f10*/  STL.64 [R1+0x80], R16 ;  /* 0x0000801001007387 */ /* 0x000fe80000100a00 */
[----:B------:R4:W-:Y:S04]  /*6f20*/  STL.64 [R1+0x88], R18 ;  /* 0x0000881201007387 */ /* 0x0009e80000100a00 */
[----:B------:R-:W-:Y:S01]  /*6f30*/  STL.64 [R1+0x1450], R10 ;  /* 0x0014500a01007387 */ /* 0x000fe20000100a00 */
[C---:B----4-:R-:W-:Y:S08]  /*6f40*/  HMMA.16816.F32 R16, R8.reuse, R6, R20 ;  /* 0x000000060810723c */ /* 0x050ff00000001814 */
[----:B--2---:R-:W-:Y:S01]  /*6f50*/  HMMA.16816.F32 R4, R8, R14, R24 ;  /* 0x0000000e0804723c */ /* 0x004fe20000001818 */
[----:B------:R-:W-:Y:S11]  /*6f60*/  IMAD.MOV.U32 R23, RZ, RZ, R3 ;  /* 0x000000ffff177224 */ /* 0x000ff600078e0003 */
[----:B------:R-:W-:Y:S03]  /*6f70*/  @!UPT UIADD3 URZ, URZ, URZ, URZ ;  /* 0x0000003f3f3ff290 */ /* 0x000fe6000fffe03f */
[----:B------:R-:W-:Y:S04]  /*6f80*/  STL.64 [R1+0x60], R16 ;  /* 0x0000601001007387 */ /* 0x000fe80000100a00 */
[----:B------:R-:W-:Y:S04]  /*6f90*/  STL.64 [R1+0x68], R18 ;  /* 0x0000681201007387 */ /* 0x000fe80000100a00 */
[----:B------:R-:W-:Y:S04]  /*6fa0*/  STL.64 [R1+0x1448], R8 ;  /* 0x0014480801007387 */ /* 0x000fe80000100a00 */
[----:B------:R-:W-:Y:S04]  /*6fb0*/  STL.64 [R1+0x40], R4 ;  /* 0x0000400401007387 */ /* 0x000fe80000100a00 */
[----:B------:R-:W-:Y:S04]  /*6fc0*/  STL.64 [R1+0x48], R6 ;  /* 0x0000480601007387 */ /* 0x000fe80000100a00 */
[----:B------:R0:W1:Y:S04]  /*6fd0*/  LDSM.16.MT88.4 R4, [R28+0x8000] ;  /* 0x008000001c04783b */ /* 0x0000680000004200 */
[----:B0-----:R-:W2:Y:S04]  /*6fe0*/  LDL.LU R28, [R1+0x1464] ;  /* 0x00146400011c7983 */ /* 0x001ea80000300800 */
[----:B------:R-:W3:Y:S04]  /*6ff0*/  LDL.LU R22, [R1+0x178] ;  /* 0x0001780001167983 */ /* 0x000ee80000300800 */
[----:B------:R-:W4:Y:S04]  /*7000*/  LDL.LU R3, [R1+0x1460] ;  /* 0x0014600001037983 */ /* 0x000f280000300800 */
[----:B------:R-:W5:Y:S04]  /*7010*/  LDL.LU R14, [R1+0x1f8] ;  /* 0x0001f800010e7983 */ /* 0x000f680000300800 */
[----:B------:R-:W5:Y:S04]  /*7020*/  LDL.LU R15, [R1+0x1fc] ;  /* 0x0001fc00010f7983 */ /* 0x000f680000300800 */
[----:B-----5:R0:W-:Y:S04]  /*7030*/  STL.64 [R1+0x13f8], R14 ;  /* 0x0013f80e01007387 */ /* 0x0201e80000100a00 */
[----:B---3--:R-:W-:Y:S04]  /*7040*/  STL.64 [R1+0x13e8], R22 ;  /* 0x0013e81601007387 */ /* 0x008fe80000100a00 */
[----:B------:R-:W3:Y:S04]  /*7050*/  LDL.LU R18, [R1+0x208] ;  /* 0x0002080001127983 */ /* 0x000ee80000300800 */
[----:B------:R-:W3:Y:S04]  /*7060*/  LDL.LU R19, [R1+0x20c] ;  /* 0x00020c0001137983 */ /* 0x000ee80000300800 */
[----:B0-----:R-:W5:Y:S04]  /*7070*/  LDL.LU R14, [R1+0x1e8] ;  /* 0x0001e800010e7983 */ /* 0x001f680000300800 */
[----:B------:R-:W5:Y:S04]  /*7080*/  LDL.LU R15, [R1+0x1ec] ;  /* 0x0001ec00010f7983 */ /* 0x000f680000300800 */
[----:B------:R-:W2:Y:S04]  /*7090*/  LDL.LU R26, [R1+0x1a8] ;  /* 0x0001a800011a7983 */ /* 0x000ea80000300800 */
[----:B------:R-:W2:Y:S04]  /*70a0*/  LDL.LU R27, [R1+0x1ac] ;  /* 0x0001ac00011b7983 */ /* 0x000ea80000300800 */
[----:B--2---:R-:W-:Y:S04]  /*70b0*/  STL.64 [R1+0x1430], R26 ;  /* 0x0014301a01007387 */ /* 0x004fe80000100a00 */
[----:B-----5:R0:W-:Y:S04]  /*70c0*/  STL.64 [R1+0x1410], R14 ;  /* 0x0014100e01007387 */ /* 0x0201e80000100a00 */
[----:B0-----:R-:W2:Y:S04]  /*70d0*/  LDL.LU R14, [R1+0x1c8] ;  /* 0x0001c800010e7983 */ /* 0x001ea80000300800 */
[----:B------:R-:W2:Y:S04]  /*70e0*/  LDL.LU R15, [R1+0x1cc] ;  /* 0x0001cc00010f7983 */ /* 0x000ea80000300800 */
[----:B------:R-:W5:Y:S04]  /*70f0*/  LDL.LU R26, [R1+0x188] ;  /* 0x00018800011a7983 */ /* 0x000f680000300800 */
[----:B------:R-:W5:Y:S04]  /*7100*/  LDL.LU R27, [R1+0x18c] ;  /* 0x00018c00011b7983 */ /* 0x000f680000300800 */
[----:B--2---:R0:W-:Y:S04]  /*7110*/  STL.64 [R1+0x1428], R14 ;  /* 0x0014280e01007387 */ /* 0x0041e80000100a00 */
[----:B------:R-:W2:Y:S04]  /*7120*/  LDL.LU R12, [R1+0x120] ;  /* 0x00012000010c7983 */ /* 0x000ea80000300800 */
[----:B------:R-:W2:Y:S04]  /*7130*/  LDL.LU R13, [R1+0x124] ;  /* 0x00012400010d7983 */ /* 0x000ea80000300800 */
[----:B0-----:R-:W2:Y:S04]  /*7140*/  LDL.LU R14, [R1+0x128] ;  /* 0x00012800010e7983 */ /* 0x001ea80000300800 */
[----:B------:R-:W2:Y:S04]  /*7150*/  LDL.LU R15, [R1+0x12c] ;  /* 0x00012c00010f7983 */ /* 0x000ea80000300800 */
[----:B--2---:R-:W-:Y:S04]  /*7160*/  STL.64 [R1+0x1440], R14 ;  /* 0x0014400e01007387 */ /* 0x004fe80000100a00 */
[----:B------:R0:W-:Y:S04]  /*7170*/  STL.64 [R1+0x1438], R12 ;  /* 0x0014380c01007387 */ /* 0x0001e80000100a00 */
[----:B0-----:R-:W5:Y:S04]  /*7180*/  LDL.LU R12, [R1+0x130] ;  /* 0x00013000010c7983 */ /* 0x001f680000300800 */
[----:B------:R-:W5:Y:S04]  /*7190*/  LDL.LU R13, [R1+0x134] ;  /* 0x00013400010d7983 */ /* 0x000f680000300800 */
[----:B------:R-:W5:Y:S04]  /*71a0*/  LDL.LU R14, [R1+0x138] ;  /* 0x00013800010e7983 */ /* 0x000f680000300800 */
[----:B------:R-:W5:Y:S04]  /*71b0*/  LDL.LU R15, [R1+0x13c] ;  /* 0x00013c00010f7983 */ /* 0x000f680000300800 */
[----:B---3--:R0:W-:Y:S04]  /*71c0*/  STL.64 [R1+0x13f0], R18 ;  /* 0x0013f01201007387 */ /* 0x0081e80000100a00 */
[----:B------:R-:W2:Y:S04]  /*71d0*/  LDL.LU R16, [R1+0xf0] ;  /* 0x0000f00001107983 */ /* 0x000ea80000300800 */
[----:B------:R-:W2:Y:S04]  /*71e0*/  LDL.LU R17, [R1+0xf4] ;  /* 0x0000f40001117983 */ /* 0x000ea80000300800 */
[----:B0-----:R-:W3:Y:S01]  /*71f0*/  LDL.LU R18, [R1+0xf8] ;  /* 0x0000f80001127983 */ /* 0x001ee20000300800 */
[----:B----4-:R-:W-:-:S03]  /*7200*/  MOV R19, R3 ;  /* 0x0000000300137202 */ /* 0x010fc60000000f00 */
[----:B------:R-:W4:Y:S04]  /*7210*/  LDL.LU R3, [R1+0x145c] ;  /* 0x00145c0001037983 */ /* 0x000f280000300800 */
[----:B---3--:R-:W-:Y:S04]  /*7220*/  STL.64 [R1+0x1408], R18 ;  /* 0x0014081201007387 */ /* 0x008fe80000100a00 */
[----:B--2---:R0:W-:Y:S04]  /*7230*/  STL.64 [R1+0x1400], R16 ;  /* 0x0014001001007387 */ /* 0x0041e80000100a00 */
[----:B0-----:R-:W2:Y:S04]  /*7240*/  LDL.LU R16, [R1+0x100] ;  /* 0x0001000001107983 */ /* 0x001ea80000300800 */
[----:B------:R-:W2:Y:S04]  /*7250*/  LDL.LU R17, [R1+0x104] ;  /* 0x0001040001117983 */ /* 0x000ea80000300800 */
[----:B------:R-:W3:Y:S04]  /*7260*/  LDL.LU R18, [R1+0x108] ;  /* 0x0001080001127983 */ /* 0x000ee80000300800 */
[----:B------:R-:W3:Y:S04]  /*7270*/  LDL.LU R19, [R1+0x10c] ;  /* 0x00010c0001137983 */ /* 0x000ee80000300800 */
[----:B---3--:R4:W-:Y:S04]  /*7280*/  STL.64 [R1+0x1420], R18 ;  /* 0x0014201201007387 */ /* 0x0089e80000100a00 */
[----:B--2---:R0:W-:Y:S01]  /*7290*/  STL.64 [R1+0x1418], R16 ;  /* 0x0014181001007387 */ /* 0x0041e20000100a00 */
[----:B----4-:R-:W-:-:S03]  /*72a0*/  IMAD.MOV.U32 R18, RZ, RZ, R3 ;  /* 0x000000ffff127224 */ /* 0x010fc600078e0003 */
[----:B0-----:R-:W2:Y:S04]  /*72b0*/  LDL.LU R16, [R1+0x110] ;  /* 0x0001100001107983 */ /* 0x001ea80000300800 */
[----:B------:R-:W2:Y:S04]  /*72c0*/  LDL.LU R17, [R1+0x114] ;  /* 0x0001140001117983 */ /* 0x000ea80000300800 */
[----:B------:R-:W3:Y:S04]  /*72d0*/  LDL.LU R3, [R1+0x1458] ;  /* 0x0014580001037983 */ /* 0x000ee80000300800 */
[----:B------:R-:W2:Y:S04]  /*72e0*/  LDL.LU R19, [R1+0x11c] ;  /* 0x00011c0001137983 */ /* 0x000ea80000300800 */
[----:B------:R-:W4:Y:S04]  /*72f0*/  LDL.LU R20, [R1+0xe0] ;  /* 0x0000e00001147983 */ /* 0x000f280000300800 */
[----:B------:R-:W4:Y:S04]  /*7300*/  LDL.LU R21, [R1+0xe4] ;  /* 0x0000e40001157983 */ /* 0x000f280000300800 */
[----:B------:R-:W4:Y:S04]  /*7310*/  LDL.LU R22, [R1+0xe8] ;  /* 0x0000e80001167983 */ /* 0x000f280000300800 */
[----:B-1----:R-:W-:Y:S04]  /*7320*/  STL.64 [R1+0x13a0], R6 ;  /* 0x0013a00601007387 */ /* 0x002fe80000100a00 */
[----:B------:R-:W-:Y:S04]  /*7330*/  STL.64 [R1+0x1398], R4 ;  /* 0x0013980401007387 */ /* 0x000fe80000100a00 */
[----:B---3--:R-:W0:Y:S04]  /*7340*/  LDSM.16.M88.4 R4, [R3+0x10080] ;  /* 0x010080000304783b */ /* 0x008e280000000200 */
[----:B------:R-:W1:Y:S04]  /*7350*/  LDSM.16.M88.4 R8, [R3+0x10880] ;  /* 0x010880000308783b */ /* 0x000e680000000200 */
[----:B0-----:R0:W-:Y:S04]  /*7360*/  STL.64 [R1+0x210], R4 ;  /* 0x0002100401007387 */ /* 0x0011e80000100a00 */
[----:B------:R-:W-:Y:S04]  /*7370*/  STL.64 [R1+0x218], R6 ;  /* 0x0002180601007387 */ /* 0x000fe80000100a00 */
[----:B-1----:R1:W-:Y:S01]  /*7380*/  STL.64 [R1+0x228], R10 ;  /* 0x0002280a01007387 */ /* 0x0023e20000100a00 */
[----:B0-----:R-:W-:Y:S01]  /*7390*/  MOV R5, R8 ;  /* 0x0000000800057202 */ /* 0x001fe20000000f00 */
[----:B------:R-:W-:-:S02]  /*73a0*/  IMAD.MOV.U32 R4, RZ, RZ, R9 ;  /* 0x000000ffff047224 */ /* 0x000fc400078e0009 */
[----:B-1----:R-:W5:Y:S04]  /*73b0*/  LDL.LU.64 R10, [R1+0x1450] ;  /* 0x00145000010a7983 */ /* 0x002f680000300a00 */
[----:B------:R-:W5:Y:S04]  /*73c0*/  LDL.LU.64 R8, [R1+0x1448] ;  /* 0x0014480001087983 */ /* 0x000f680000300a00 */
[----:B------:R-:W-:Y:S01]  /*73d0*/  STL [R1+0x13c8], R3 ;  /* 0x0013c80301007387 */ /* 0x000fe20000100800 */
[C---:B-----5:R-:W-:Y:S03]  /*73e0*/  HMMA.16816.F32 R24, R8.reuse, R26, R12 ;  /* 0x0000001a0818723c */ /* 0x060fe6000000180c */
[----:B------:R-:W3:Y:S04]  /*73f0*/  LDL.LU.64 R14, [R1+0x1440] ;  /* 0x00144000010e7983 */ /* 0x000ee80000300a00 */
[----:B------:R-:W3:Y:S11]  /*7400*/  LDL.LU.64 R12, [R1+0x1438] ;  /* 0x00143800010c7983 */ /* 0x000ef60000300a00 */
[----:B------:R-:W-:Y:S05]  /*7410*/  @!UPT UIADD3 URZ, URZ, URZ, URZ ;  /* 0x0000003f3f3ff290 */ /* 0x000fea000fffe03f */
[----:B------:R-:W-:Y:S04]  /*7420*/  STL.64 [R1+0x30], R24 ;  /* 0x0000301801007387 */ /* 0x000fe80000100a00 */
[----:B------:R0:W-:Y:S04]  /*7430*/  STL.64 [R1+0x38], R26 ;  /* 0x0000381a01007387 */ /* 0x0001e80000100a00 */
[----:B0-----:R-:W3:Y:S02]  /*7440*/  LDL.LU.64 R26, [R1+0x1430] ;  /* 0x00143000011a7983 */ /* 0x001ee40000300a00 */
[C---:B---3--:R-:W-:Y:S02]  /*7450*/  HMMA.16816.F32 R24, R8.reuse, R26, R12 ;  /* 0x0000001a0818723c */ /* 0x048fe4000000180c */
[----:B------:R-:W2:Y:S01]  /*7460*/  LDL.LU.64 R14, [R1+0x1428] ;  /* 0x00142800010e7983 */ /* 0x000ea20000300a00 */
[----:B------:R-:W-:Y:S11]  /*7470*/  IMAD.MOV.U32 R23, RZ, RZ, R28 ;  /* 0x000000ffff177224 */ /* 0x000ff600078e001c */
[----:B------:R-:W-:Y:S09]  /*7480*/  @!UPT UIADD3 URZ, URZ, URZ, URZ ;  /* 0x0000003f3f3ff290 */ /* 0x000ff2000fffe03f */
[----:B------:R-:W-:Y:S01]  /*7490*/  STL.64 [R1+0x20], R24 ;  /* 0x0000201801007387 */ /* 0x000fe20000100a00 */
[----:B------:R-:W-:Y:S01]  /*74a0*/  MOV R28, R27 ;  /* 0x0000001b001c7202 */ /* 0x000fe20000000f00 */
[----:B------:R-:W-:Y:S02]  /*74b0*/  IMAD.MOV.U32 R29, RZ, RZ, R26 ;  /* 0x000000ffff1d7224 */ /* 0x000fe400078e001a */
[----:B------:R-:W3:Y:S04]  /*74c0*/  LDL.LU R6, [R1+0x1b8] ;  /* 0x0001b80001067983 */ /* 0x000ee80000300800 */
[----:B------:R-:W3:Y:S04]  /*74d0*/  LDL.LU R7, [R1+0x1bc] ;  /* 0x0001bc0001077983 */ /* 0x000ee80000300800 */
[----:B------:R-:W5:Y:S04]  /*74e0*/  LDL.LU R26, [R1+0x198] ;  /* 0x00019800011a7983 */ /* 0x000f680000300800 */
[----:B------:R-:W5:Y:S04]  /*74f0*/  LDL.LU R27, [R1+0x19c] ;  /* 0x00019c00011b7983 */ /* 0x000f680000300800 */
[----:B------:R-:W-:Y:S04]  /*7500*/  STL [R1+0x13e4], R28 ;  /* 0x0013e41c01007387 */ /* 0x000fe80000100800 */
[----:B------:R-:W-:Y:S01]  /*7510*/  STL [R1+0x13e0], R29 ;  /* 0x0013e01d01007387 */ /* 0x000fe20000100800 */
[----:B--2---:R-:W-:Y:S03]  /*7520*/  HMMA.16816.F32 R12, R8, R14, R16 ;  /* 0x0000000e080c723c */ /* 0x004fe60000001810 */
[----:B------:R-:W2:Y:S04]  /*7530*/  LDL.LU.64 R18, [R1+0x1420] ;  /* 0x0014200001127983 */ /* 0x000ea80000300a00 */
[----:B------:R-:W2:Y:S11]  /*7540*/  LDL.LU.64 R16, [R1+0x1418] ;  /* 0x0014180001107983 */ /* 0x000eb60000300a00 */
[----:B------:R-:W-:Y:S05]  /*7550*/  @!UPT UIADD3 URZ, URZ, URZ, URZ ;  /* 0x0000003f3f3ff290 */ /* 0x000fea000fffe03f */
[----:B------:R0:W-:Y:S01]  /*7560*/  STL [R1+0x18], R14 ;  /* 0x0000180e01007387 */ /* 0x0001e20000100800 */
[----:B------:R-:W-:-:S03]  /*7570*/  MOV R3, R15 ;  /* 0x0000000f00037202 */ /* 0x000fc60000000f00 */
[----:B0-----:R-:W2:Y:S01]  /*7580*/  LDL.LU.64 R14, [R1+0x1410] ;  /* 0x00141000010e7983 */ /* 0x001ea20000300a00 */
[----:B------:R-:W-:Y:S02]  /*7590*/  IMAD.MOV.U32 R0, RZ, RZ, R12 ;  /* 0x000000ffff007224 */ /* 0x000fe400078e000c */
[----:B------:R-:W-:Y:S02]  /*75a0*/  IMAD.MOV.U32 R2, RZ, RZ, R13 ;  /* 0x000000ffff027224 */ /* 0x000fe400078e000d */
[C---:B--2---:R-:W-:Y:S01]  /*75b0*/  HMMA.16816.F32 R12, R8.reuse, R14, R16 ;  /* 0x0000000e080c723c */ /* 0x044fe20000001810 */
[----:B------:R-:W2:Y:S04]  /*75c0*/  LDL.LU.64 R18, [R1+0x1408] ;  /* 0x0014080001127983 */ /* 0x000ea80000300a00 */
[----:B------:R-:W2:Y:S11]  /*75d0*/  LDL.LU.64 R16, [R1+0x1400] ;  /* 0x0014000001107983 */ /* 0x000eb60000300a00 */
[----:B------:R-:W-:Y:S07]  /*75e0*/  @!UPT UIADD3 URZ, URZ, URZ, URZ ;  /* 0x0000003f3f3ff290 */ /* 0x000fee000fffe03f */
[----:B------:R2:W-:Y:S01]  /*75f0*/  STL.64 [R1], R12 ;  /* 0x0000000c01007387 */ /* 0x0005e20000100a00 */
[----:B------:R-:W-:Y:S02]  /*7600*/  IMAD.MOV.U32 R28, RZ, RZ, R14 ;  /* 0x000000ffff1c7224 */ /* 0x000fe400078e000e */
[----:B------:R-:W-:Y:S02]  /*7610*/  IMAD.MOV.U32 R29, RZ, RZ, R15 ;  /* 0x000000ffff1d7224 */ /* 0x000fe400078e000f */
[----:B------:R-:W2:Y:S02]  /*7620*/  LDL.LU.64 R14, [R1+0x13f8] ;  /* 0x0013f800010e7983 */ /* 0x000ea40000300a00 */
[C---:B--2---:R-:W-:Y:S02]  /*7630*/  HMMA.16816.F32 R12, R8.reuse, R14, R16 ;  /* 0x0000000e080c723c */ /* 0x044fe40000001810 */
[----:B------:R-:W4:Y:S11]  /*7640*/  LDL.LU.64 R18, [R1+0x13f0] ;  /* 0x0013f00001127983 */ /* 0x000f360000300a00 */
[----:B------:R-:W-:Y:S10]  /*7650*/  @!UPT UIADD3 URZ, URZ, URZ, URZ ;  /* 0x0000003f3f3ff290 */ /* 0x000ff4000fffe03f */
[----:B------:R-:W-:Y:S04]  /*7660*/  STL.64 [R1+0x1300], R14 ;  /* 0x0013000e01007387 */ /* 0x000fe80000100a00 */
[----:B------:R0:W-:Y:S04]  /*7670*/  STL.64 [R1+0x12f8], R12 ;  /* 0x0012f80c01007387 */ /* 0x0001e80000100a00 */
[----:B0-----:R-:W2:Y:S04]  /*7680*/  LDL.LU R12, [R1+0xd0] ;  /* 0x0000d000010c7983 */ /* 0x001ea80000300800 */
[----:B------:R-:W2:Y:S04]  /*7690*/  LDL.LU R13, [R1+0xd4] ;  /* 0x0000d400010d7983 */ /* 0x000ea80000300800 */
[----:B------:R-:W2:Y:S04]  /*76a0*/  LDL.LU R14, [R1+0xd8] ;  /* 0x0000d800010e7983 */ /* 0x000ea80000300800 */
[----:B------:R-:W2:Y:S01]  /*76b0*/  LDL.LU R15, [R1+0xdc] ;  /* 0x0000dc00010f7983 */ /* 0x000ea20000300800 */
[C---:B----4-:R-:W-:Y:S03]  /*76c0*/  HMMA.16816.F32 R16, R8.reuse, R18, R20 ;  /* 0x000000120810723c */ /* 0x050fe60000001814 */
[----:B------:R-:W2:Y:S11]  /*76d0*/  LDL.LU.64 R22, [R1+0x13e8] ;  /* 0x0013e80001167983 */ /* 0x000eb60000300a00 */
[----:B------:R-:W-:Y:S09]  /*76e0*/  @!UPT UIADD3 URZ, URZ, URZ, URZ ;  /* 0x0000003f3f3ff290 */ /* 0x000ff2000fffe03f */
[----:B------:R-:W-:Y:S04]  /*76f0*/  STL.64 [R1+0x12f0], R18 ;  /* 0x0012f01201007387 */ /* 0x000fe80000100a00 */
[----:B------:R-:W-:Y:S01]  /*7700*/  STL.64 [R1+0x12e8], R16 ;  /* 0x0012e81001007387 */ /* 0x000fe20000100a00 */
[----:B--2---:R-:W-:Y:S07]  /*7710*/  HMMA.16816.F32 R20, R8, R22, R12 ;  /* 0x000000160814723c */ /* 0x004fee000000180c */
[----:B------:R-:W-:Y:S01]  /*7720*/  MOV R12, R5 ;  /* 0x00000005000c7202 */ /* 0x000fe20000000f00 */
[----:B------:R-:W-:-:S05]  /*7730*/  IMAD.MOV.U32 R13, RZ, RZ, R4 ;  /* 0x000000ffff0d7224 */ /* 0x000fca00078e0004 */
[----:B------:R0:W-:Y:S04]  /*7740*/  STL.64 [R1+0x13a8], R12 ;  /* 0x0013a80c01007387 */ /* 0x0001e80000100a00 */
[----:B0-----:R-:W3:Y:S04]  /*7750*/  LDL.LU R12, [R1+0xb0] ;  /* 0x0000b000010c7983 */ /* 0x001ee80000300800 */
[----:B------:R-:W3:Y:S04]  /*7760*/  LDL.LU R13, [R1+0xb4] ;  /* 0x0000b400010d7983 */ /* 0x000ee80000300800 */
[----:B------:R-:W3:Y:S04]  /*7770*/  LDL.LU R14, [R1+0xb8] ;  /* 0x0000b800010e7983 */ /* 0x000ee80000300800 */
[----:B------:R-:W3:Y:S04]  /*7780*/  LDL.LU R15, [R1+0xbc] ;  /* 0x0000bc00010f7983 */ /* 0x000ee80000300800 */
[----:B------:R-:W2:Y:S04]  /*7790*/  LDL.LU R16, [R1+0x80] ;  /* 0x0000800001107983 */ /* 0x000ea80000300800 */
[----:B------:R-:W2:Y:S04]  /*77a0*/  LDL.LU R17, [R1+0x84] ;  /* 0x0000840001117983 */ /* 0x000ea80000300800 */
[----:B------:R-:W4:Y:S04]  /*77b0*/  LDL.LU R18, [R1+0x88] ;  /* 0x0000880001127983 */ /* 0x000f280000300800 */
[----:B------:R-:W4:Y:S04]  /*77c0*/  LDL.LU R19, [R1+0x8c] ;  /* 0x00008c0001137983 */ /* 0x000f280000300800 */
[----:B----4-:R-:W-:Y:S04]  /*77d0*/  STL.64 [R1+0x13b8], R18 ;  /* 0x0013b81201007387 */ /* 0x010fe80000100a00 */
[----:B--2---:R0:W-:Y:S04]  /*77e0*/  STL.64 [R1+0x13b0], R16 ;  /* 0x0013b01001007387 */ /* 0x0041e80000100a00 */
[----:B0-----:R-:W5:Y:S04]  /*77f0*/  LDL.LU R16, [R1+0xc0] ;  /* 0x0000c00001107983 */ /* 0x001f680000300800 */
[----:B------:R-:W5:Y:S04]  /*7800*/  LDL.LU R17, [R1+0xc4] ;  /* 0x0000c40001117983 */ /* 0x000f680000300800 */
[----:B------:R-:W5:Y:S04]  /*7810*/  LDL.LU R18, [R1+0xc8] ;  /* 0x0000c80001127983 */ /* 0x000f680000300800 */
[----:B------:R-:W5:Y:S01]  /*7820*/  LDL.LU R19, [R1+0xcc] ;  /* 0x0000cc0001137983 */ /* 0x000f620000300800 */
[C---:B---3--:R-:W-:Y:S03]  /*7830*/  HMMA.16816.F32 R4, R8.reuse, R6, R12 ;  /* 0x000000060804723c */ /* 0x048fe6000000180c */
[----:B------:R-:W-:Y:S04]  /*7840*/  STL.64 [R1+0x1310], R22 ;  /* 0x0013101601007387 */ /* 0x000fe80000100a00 */
[----:B------:R-:W-:Y:S01]  /*7850*/  STL.64 [R1+0x1308], R20 ;  /* 0x0013081401007387 */ /* 0x000fe20000100a00 */
[C---:B-----5:R-:W-:Y:S11]  /*7860*/  HMMA.16816.F32 R24, R8.reuse, R26, R16 ;  /* 0x0000001a0818723c */ /* 0x060ff60000001810 */
[----:B------:R-:W-:Y:S11]  /*7870*/  @!UPT UIADD3 URZ, URZ, URZ, URZ ;  /* 0x0000003f3f3ff290 */ /* 0x000ff6000fffe03f */
[----:B------:R-:W-:Y:S01]  /*7880*/  @!UPT UIADD3 URZ, URZ, URZ, URZ ;  /* 0x0000003f3f3ff290 */ /* 0x000fe2000fffe03f */
[----:B------:R0:W-:Y:S04]  /*7890*/  STL.64 [R1+0x12e0], R26 ;  /* 0x0012e01a01007387 */ /* 0x0001e80000100a00 */
[----:B------:R-:W-:Y:S04]  /*78a0*/  STL.64 [R1+0x12d8], R24 ;  /* 0x0012d81801007387 */ /* 0x000fe80000100a00 */
[----:B0-----:R-:W2:Y:S04]  /*78b0*/  LDL.LU R26, [R1+0x1d8] ;  /* 0x0001d800011a7983 */ /* 0x001ea80000300800 */
[----:B------:R-:W2:Y:S04]  /*78c0*/  LDL.LU R27, [R1+0x1dc] ;  /* 0x0001dc00011b7983 */ /* 0x000ea80000300800 */
[----:B------:R-:W3:Y:S04]  /*78d0*/  LDL.LU R18, [R1+0x168] ;  /* 0x0001680001127983 */ /* 0x000ee80000300800 */
[----:B------:R-:W-:Y:S04]  /*78e0*/  STL.64 [R1+0x50], R4 ;  /* 0x0000500401007387 */ /* 0x000fe80000100a00 */
[----:B------:R-:W-:Y:S04]  /*78f0*/  STL.64 [R1+0x58], R6 ;  /* 0x0000580601007387 */ /* 0x000fe80000100a00 */
[----:B------:R-:W3:Y:S04]  /*7900*/  LDL.LU R19, [R1+0x16c] ;  /* 0x00016c0001137983 */ /* 0x000ee80000300800 */
[----:B---3--:R0:W-:Y:S04]  /*7910*/  STL.64 [R1+0x13d8], R18 ;  /* 0x0013d81201007387 */ /* 0x0081e80000100a00 */
[----:B------:R-:W2:Y:S04]  /*7920*/  LDL.LU R16, [R1+0x70] ;  /* 0x0000700001107983 */ /* 0x000ea80000300800 */
[----:B------:R-:W2:Y:S04]  /*7930*/  LDL.LU R17, [R1+0x74] ;  /* 0x0000740001117983 */ /* 0x000ea80000300800 */
[----:B0-----:R-:W2:Y:S04]  /*7940*/  LDL.LU R18, [R1+0x78] ;  /* 0x0000780001127983 */ /* 0x001ea80000300800 */
[----:B------:R-:W2:Y:S04]  /*7950*/  LDL.LU R19, [R1+0x7c] ;  /* 0x00007c0001137983 */ /* 0x000ea80000300800 */
[----:B------:R-:W3:Y:S04]  /*7960*/  LDL.LU R6, [R1+0x148] ;  /* 0x0001480001067983 */ /* 0x000ee80000300800 */
[----:B------:R-:W3:Y:S04]  /*7970*/  LDL.LU R7, [R1+0x14c] ;  /* 0x00014c0001077983 */ /* 0x000ee80000300800 */
[----:B---3--:R0:W-:Y:S04]  /*7980*/  STL.64 [R1+0x13c0], R6 ;  /* 0x0013c00601007387 */ /* 0x0081e80000100a00 */
[----:B------:R-:W3:Y:S04]  /*7990*/  LDL.LU R4, [R1+0xa0] ;  /* 0x0000a00001047983 */ /* 0x000ee80000300800 */
[----:B------:R-:W3:Y:S04]  /*79a0*/  LDL.LU R5, [R1+0xa4] ;  /* 0x0000a40001057983 */ /* 0x000ee80000300800 */
[----:B0-----:R-:W3:Y:S04]  /*79b0*/  LDL.LU R6, [R1+0xa8] ;  /* 0x0000a80001067983 */ /* 0x001ee80000300800 */
[----:B------:R-:W3:Y:S04]  /*79c0*/  LDL.LU R7, [R1+0xac] ;  /* 0x0000ac0001077983 */ /* 0x000ee80000300800 */
[----:B------:R-:W4:Y:S04]  /*79d0*/  LDL.LU R12, [R1+0x90] ;  /* 0x00009000010c7983 */ /* 0x000f280000300800 */
[----:B------:R-:W4:Y:S04]  /*79e0*/  LDL.LU R13, [R1+0x94] ;  /* 0x00009400010d7983 */ /* 0x000f280000300800 */
[----:B------:R-:W4:Y:S04]  /*79f0*/  LDL.LU R14, [R1+0x98] ;  /* 0x00009800010e7983 */ /* 0x000f280000300800 */
[----:B------:R-:W4:Y:S04]  /*7a00*/  LDL.LU R15, [R1+0x9c] ;  /* 0x00009c00010f7983 */ /* 0x000f280000300800 */
[----:B------:R-:W5:Y:S04]  /*7a10*/  LDL.LU R20, [R1] ;  /* 0x0000000001147983 */ /* 0x000f680000300800 */
[----:B------:R-:W5:Y:S01]  /*7a20*/  LDL.LU R21, [R1+0x4] ;  /* 0x0000040001157983 */ /* 0x000f620000300800 */
[----:B--2---:R-:W-:Y:S01]  /*7a30*/  HMMA.16816.F32 R16, R8, R26, R16 ;  /* 0x0000001a0810723c */ /* 0x004fe20000001810 */
[----:B------:R-:W-:Y:S01]  /*7a40*/  IMAD.MOV.U32 R22, RZ, RZ, R28 ;  /* 0x000000ffff167224 */ /* 0x000fe200078e001c */
[----:B------:R-:W-:Y:S01]  /*7a50*/  MOV R23, R29 ;  /* 0x0000001d00177202 */ /* 0x000fe20000000f00 */
[----:B------:R-:W2:Y:S04]  /*7a60*/  LDL.LU R28, [R1+0x13e4] ;  /* 0x0013e400011c7983 */ /* 0x000ea80000300800 */
[----:B------:R-:W2:Y:S04]  /*7a70*/  LDL.LU R29, [R1+0x13e0] ;  /* 0x0013e000011d7983 */ /* 0x000ea80000300800 */
[----:B------:R-:W-:Y:S11]  /*7a80*/  STL.64 [R1+0x1320], R22 ;  /* 0x0013201601007387 */ /* 0x000ff60000100a00 */
[----:B------:R-:W-:Y:S02]  /*7a90*/  @!UPT UIADD3 URZ, URZ, URZ, URZ ;  /* 0x0000003f3f3ff290 */ /* 0x000fe4000fffe03f */
[----:B------:R-:W-:Y:S01]  /*7aa0*/  IMAD.MOV.U32 R27, RZ, RZ, R16 ;  /* 0x000000ffff1b7224 */ /* 0x000fe200078e0010 */
[----:B------:R-:W-:Y:S01]  /*7ab0*/  MOV R25, R18 ;  /* 0x0000001200197202 */ /* 0x000fe20000000f00 */
[----:B------:R-:W-:Y:S02]  /*7ac0*/  IMAD.MOV.U32 R26, RZ, RZ, R17 ;  /* 0x000000ffff1a7224 */ /* 0x000fe400078e0011 */
[----:B------:R-:W-:Y:S01]  /*7ad0*/  IMAD.MOV.U32 R24, RZ, RZ, R19 ;  /* 0x000000ffff187224 */ /* 0x000fe200078e0013 */
[----:B-----5:R0:W-:Y:S04]  /*7ae0*/  STL.64 [R1+0x1318], R20 ;  /* 0x0013181401007387 */ /* 0x0201e80000100a00 */
[----:B0-----:R-:W5:Y:S04]  /*7af0*/  LDL.LU R20, [R1+0x210] ;  /* 0x0002100001147983 */ /* 0x001f680000300800 */
[----:B------:R-:W5:Y:S04]  /*7b00*/  LDL.LU R21, [R1+0x214] ;  /* 0x0002140001157983 */ /* 0x000f680000300800 */
[----:B------:R-:W3:Y:S04]  /*7b10*/  LDL.LU.64 R18, [R1+0x13d8] ;  /* 0x0013d80001127983 */ /* 0x000ee80000300a00 */
[----:B------:R-:W-:Y:S04]  /*7b20*/  STL.64 [R1+0x1330], R26 ;  /* 0x0013301a01007387 */ /* 0x000fe80000100a00 */
[----:B------:R0:W-:Y:S02]  /*7b30*/  STL.64 [R1+0x1328], R24 ;  /* 0x0013281801007387 */ /* 0x0001e40000100a00 */
[----:B0-----:R-:W-:Y:S01]  /*7b40*/  IMAD.MOV.U32 R24, RZ, RZ, R0 ;  /* 0x000000ffff187224 */ /* 0x001fe200078e0000 */
[----:B------:R-:W-:Y:S01]  /*7b50*/  MOV R25, R2 ;  /* 0x0000000200197202 */ /* 0x000fe20000000f00 */
[----:B------:R-:W2:Y:S04]  /*7b60*/  LDL.LU R0, [R1+0x13d0] ;  /* 0x0013d00001007983 */ /* 0x000ea80000300800 */
[----:B------:R-:W2:Y:S04]  /*7b70*/  LDL.LU R2, [R1+0x13cc] ;  /* 0x0013cc0001027983 */ /* 0x000ea80000300800 */
[----:B------:R-:W2:Y:S01]  /*7b80*/  LDL.LU R26, [R1+0x18] ;  /* 0x00001800011a7983 */ /* 0x000ea20000300800 */
[----:B------:R-:W-:-:S03]  /*7b90*/  IMAD.MOV.U32 R27, RZ, RZ, R3 ;  /* 0x000000ffff1b7224 */ /* 0x000fc600078e0003 */
[----:B------:R-:W4:Y:S01]  /*7ba0*/  LDL.LU R3, [R1+0x13c8] ;  /* 0x0013c80001037983 */ /* 0x000f220000300800 */
[----:B---3--:R-:W-:Y:S03]  /*7bb0*/  HMMA.16816.F32 R16, R8, R18, R4 ;  /* 0x000000120810723c */ /* 0x008fe60000001804 */
[----:B--2---:R-:W-:Y:S04]  /*7bc0*/  STL.64 [R1+0x1340], R26 ;  /* 0x0013401a01007387 */ /* 0x004fe80000100a00 */
[----:B------:R0:W-:Y:S04]  /*7bd0*/  STL.64 [R1+0x1338], R24 ;  /* 0x0013381801007387 */ /* 0x0001e80000100a00 */
[----:B0-----:R-:W5:Y:S04]  /*7be0*/  LDL.LU R24, [R1+0x150] ;  /* 0x0001500001187983 */ /* 0x001f680000300800 */
[----:B------:R-:W5:Y:S04]  /*7bf0*/  LDL.LU R25, [R1+0x154] ;  /* 0x0001540001197983 */ /* 0x000f680000300800 */
[----:B------:R-:W4:Y:S01]  /*7c00*/  LDL.LU.64 R6, [R1+0x13c0] ;  /* 0x0013c00001067983 */ /* 0x000f220000300a00 */
[----:B------:R-:W-:Y:S01]  /*7c10*/  MOV R27, R0 ;  /* 0x00000000001b7202 */ /* 0x000fe20000000f00 */
[----:B------:R-:W-:-:S03]  /*7c20*/  IMAD.MOV.U32 R26, RZ, RZ, R2 ;  /* 0x000000ffff1a7224 */ /* 0x000fc600078e0002 */
[----:B------:R-:W-:Y:S01]  /*7c30*/  IMAD.MOV.U32 R0, RZ, RZ, R19 ;  /* 0x000000ffff007224 */ /* 0x000fe200078e0013 */
[----:B------:R0:W-:Y:S01]  /*7c40*/  STL.64 [R1+0xa0], R16 ;  /* 0x0000a01001007387 */ /* 0x0001e20000100a00 */
[----:B------:R-:W-:-:S03]  /*7c50*/  IMAD.MOV.U32 R2, RZ, RZ, R18 ;  /* 0x000000ffff027224 */ /* 0x000fc600078e0012 */
[----:B------:R-:W2:Y:S04]  /*7c60*/  LDL.LU.64 R18, [R1+0x13b8] ;  /* 0x0013b80001127983 */ /* 0x000ea80000300a00 */
[----:B0-----:R-:W2:Y:S04]  /*7c70*/  LDL.LU.64 R16, [R1+0x13b0] ;  /* 0x0013b00001107983 */ /* 0x001ea80000300a00 */
[----:B------:R-:W-:Y:S04]  /*7c80*/  STL [R1+0x12c4], R0 ;  /* 0x0012c40001007387 */ /* 0x000fe80000100800 */
[----:B------:R-:W-:Y:S01]  /*7c90*/  STL [R1+0x12c0], R2 ;  /* 0x0012c00201007387 */ /* 0x000fe20000100800 */
[----:B----4-:R-:W-:Y:S03]  /*7ca0*/  HMMA.16816.F32 R8, R8, R6, R12 ;  /* 0x000000060808723c */ /* 0x010fe6000000180c */
[----:B------:R-:W2:Y:S04]  /*7cb0*/  LDL.LU.64 R12, [R1+0x13a8] ;  /* 0x0013a800010c7983 */ /* 0x000ea80000300a00 */
[----:B------:R-:W5:Y:S04]  /*7cc0*/  LDL.LU.64 R6, [R1+0x13a0] ;  /* 0x0013a00001067983 */ /* 0x000f680000300a00 */
[----:B------:R-:W5:Y:S11]  /*7cd0*/  LDL.LU.64 R4, [R1+0x1398] ;  /* 0x0013980001047983 */ /* 0x000f760000300a00 */
[----:B------:R-:W-:Y:S01]  /*7ce0*/  @!UPT UIADD3 URZ, URZ, URZ, URZ ;  /* 0x0000003f3f3ff290 */ /* 0x000fe2000fffe03f */
[----:B------:R-:W-:Y:S04]  /*7cf0*/  STL.64 [R1+0xe0], R8 ;  /* 0x0000e00801007387 */ /* 0x000fe80000100a00 */
[----:B------:R-:W-:Y:S04]  /*7d00*/  STL.64 [R1+0xe8], R10 ;  /* 0x0000e80a01007387 */ /* 0x000fe80000100a00 */
[----:B------:R-:W0:Y:S01]  /*7d10*/  LDSM.16.M88.4 R8, [R3+0x11080] ;  /* 0x011080000308783b */ /* 0x000e220000000200 */
[C---:B-----5:R-:W-:Y:S03]  /*7d20*/  HMMA.16816.F32 R20, R4.reuse, R20, R24 ;  /* 0x000000140414723c */ /* 0x060fe60000001818 */
[----:B------:R-:W-:Y:S05]  /*7d30*/  LDSM.16.M88.4 R24, [R3+0x12880] ;  /* 0x012880000318783b */ /* 0x000fea0000000200 */
[----:B--2---:R-:W-:Y:S11]  /*7d40*/  HMMA.16816.F32 R12, R4, R12, R16 ;  /* 0x0000000c040c723c */ /* 0x004ff60000001810 */
[----:B------:R-:W-:Y:S04]  /*7d50*/  @!UPT UIADD3 URZ, URZ, URZ, URZ ;  /* 0x0000003f3f3ff290 */ /* 0x000fe8000fffe03f */
[----:B------:R-:W-:Y:S04]  /*7d60*/  STL.64 [R1+0x90], R20 ;  /* 0x0000901401007387 */ /* 0x000fe80000100a00 */
[----:B------:R-:W-:Y:S04]  /*7d70*/  STL.64 [R1+0x98], R22 ;  /* 0x0000981601007387 */ /* 0x000fe80000100a00 */
[----:B------:R-:W-:Y:S04]  /*7d80*/  STL.64 [R1+0xd0], R12 ;  /* 0x0000d00c01007387 */ /* 0x000fe80000100a00 */
[----:B------:R-:W-:Y:S04]  /*7d90*/  STL.64 [R1+0xd8], R14 ;  /* 0x0000d80e01007387 */ /* 0x000fe80000100a00 */
[----:B------:R-:W1:Y:S04]  /*7da0*/  LDSM.16.M88.4 R12, [R3+0x11880] ;  /* 0x01188000030c783b */ /* 0x000e680000000200 */
[----:B0-----:R1:W-:Y:S01]  /*7db0*/  STL.64 [R1+0x148], R10 ;  /* 0x0001480a01007387 */ /* 0x0013e20000100a00 */
[----:B------:R-:W-:Y:S01]  /*7dc0*/  MOV R17, R8 ;  /* 0x0000000800117202 */ /* 0x000fe20000000f00 */
[----:B------:R-:W-:-:S02]  /*7dd0*/  IMAD.MOV.U32 R16, RZ, RZ, R9 ;  /* 0x000000ffff107224 */ /* 0x000fc400078e0009 */
[----:B------:R-:W-:Y:S01]  /*7de0*/  LDSM.16.M88.4 R20, [R3+0x13080] ;  /* 0x013080000314783b */ /* 0x000fe20000000200 */
[----:B-1----:R-:W-:Y:S01]  /*7df0*/  IMAD.MOV.U32 R11, RZ, RZ, R12 ;  /* 0x000000ffff0b7224 */ /* 0x002fe200078e000c */
[----:B------:R-:W-:Y:S01]  /*7e00*/  MOV R10, R13 ;  /* 0x0000000d000a7202 */ /* 0x000fe20000000f00 */
[----:B------:R-:W-:Y:S02]  /*7e10*/  IMAD.MOV.U32 R0, RZ, RZ, R14 ;  /* 0x000000ffff007224 */ /* 0x000fe400078e000e */
[----:B------:R-:W-:Y:S02]  /*7e20*/  IMAD.MOV.U32 R2, RZ, RZ, R15 ;  /* 0x000000ffff027224 */ /* 0x000fe400078e000f */
[----:B------:R-:W0:Y:S02]  /*7e30*/  LDSM.16.M88.4 R12, [R3+0x12080] ;  /* 0x01208000030c783b */ /* 0x000e240000000200 */
[----:B0-----:R-:W-:Y:S02]  /*7e40*/  MOV R9, R12 ;  /* 0x0000000c00097202 */ /* 0x001fe40000000f00 */
[----:B------:R-:W-:Y:S01]  /*7e50*/  STL.64 [R1+0x198], R14 ;  /* 0x0001980e01007387 */ /* 0x000fe20000100a00 */
[----:B------:R-:W-:-:S03]  /*7e60*/  IMAD.MOV.U32 R8, RZ, RZ, R13 ;  /* 0x000000ffff087224 */ /* 0x000fc600078e000d */
[----:B------:R-:W0:Y:S04]  /*7e70*/  LDSM.16.M88.4 R12, [R3+0x13880] ;  /* 0x01388000030c783b */ /* 0x000e280000000200 */
[----:B0-----:R-:W-:Y:S04]  /*7e80*/  STL.64 [R1+0x1388], R14 ;  /* 0x0013880e01007387 */ /* 0x001fe80000100a00 */
[----:B------:R0:W-:Y:S02]  /*7e90*/  STL.64 [R1+0x1380], R12 ;  /* 0x0013800c01007387 */ /* 0x0001e40000100a00 */
[----:B0-----:R-:W-:Y:S01]  /*7ea0*/  IMAD.MOV.U32 R12, RZ, RZ, R17 ;  /* 0x000000ffff0c7224 */ /* 0x001fe200078e0011 */
[----:B------:R-:W-:-:S02]  /*7eb0*/  MOV R13, R16 ;  /* 0x00000010000d7202 */ /* 0x000fc40000000f00 */
[----:B------:R-:W0:Y:S04]  /*7ec0*/  LDSM.16.M88.4 R16, [R3+0x14080] ;  /* 0x014080000310783b */ /* 0x000e280000000200 */
[----:B0-----:R-:W-:Y:S04]  /*7ed0*/  STL.64 [R1+0x1370], R18 ;  /* 0x0013701201007387 */ /* 0x001fe80000100a00 */
[----:B------:R0:W-:Y:S02]  /*7ee0*/  STL.64 [R1+0x1368], R16 ;  /* 0x0013681001007387 */ /* 0x0001e40000100a00 */
[----:B0-----:R-:W-:-:S02]  /*7ef0*/  IMAD.MOV.U32 R16, RZ, RZ, R11 ;  /* 0x000000ffff107224 */ /* 0x001fc400078e000b */
[----:B------:R-:W-:-:S05]  /*7f00*/  IMAD.MOV.U32 R17, RZ, RZ, R10 ;  /* 0x000000ffff117224 */ /* 0x000fca00078e000a */
[----:B------:R0:W-:Y:S04]  /*7f10*/  STL.64 [R1+0x1390], R16 ;  /* 0x0013901001007387 */ /* 0x0001e80000100a00 */
[----:B0-----:R-:W2:Y:S04]  /*7f20*/  LDL.LU R16, [R1+0x60] ;  /* 0x0000600001107983 */ /* 0x001ea80000300800 */
[----:B------:R-:W2:Y:S04]  /*7f30*/  LDL.LU R17, [R1+0x64] ;  /* 0x0000640001117983 */ /* 0x000ea80000300800 */
[----:B------:R-:W2:Y:S04]  /*7f40*/  LDL.LU R18, [R1+0x68] ;  /* 0x0000680001127983 */ /* 0x000ea80000300800 */
[----:B------:R-:W2:Y:S04]  /*7f50*/  LDL.LU R19, [R1+0x6c] ;  /* 0x00006c0001137983 */ /* 0x000ea80000300800 */
[----:B------:R-:W-:Y:S04]  /*7f60*/  STL.64 [R1+0x1b8], R26 ;  /* 0x0001b81a01007387 */ /* 0x000fe80000100a00 */
[----:B------:R0:W-:Y:S02]  /*7f70*/  STL.64 [R1+0x1350], R24 ;  /* 0x0013501801007387 */ /* 0x0001e40000100a00 */
[----:B0-----:R-:W-:Y:S01]  /*7f80*/  MOV R24, R9 ;  /* 0x0000000900187202 */ /* 0x001fe20000000f00 */
[----:B------:R-:W-:-:S02]  /*7f90*/  IMAD.MOV.U32 R25, RZ, RZ, R8 ;  /* 0x000000ffff197224 */ /* 0x000fc400078e0008 */
[----:B------:R-:W0:Y:S04]  /*7fa0*/  LDSM.16.M88.4 R8, [R3+0x14880] ;  /* 0x014880000308783b */ /* 0x000e280000000200 */
[----:B------:R1:W-:Y:S04]  /*7fb0*/  STL.64 [R1+0x1378], R24 ;  /* 0x0013781801007387 */ /* 0x0003e80000100a00 */
[----:B-1----:R-:W3:Y:S04]  /*7fc0*/  LDL.LU R24, [R1+0x40] ;  /* 0x0000400001187983 */ /* 0x002ee80000300800 */
[----:B------:R-:W3:Y:S04]  /*7fd0*/  LDL.LU R25, [R1+0x44] ;  /* 0x0000440001197983 */ /* 0x000ee80000300800 */
[----:B------:R-:W3:Y:S04]  /*7fe0*/  LDL.LU R26, [R1+0x48] ;  /* 0x00004800011a7983 */ /* 0x000ee80000300800 */
[----:B------:R-:W3:Y:S04]  /*7ff0*/  LDL.LU R27, [R1+0x4c] ;  /* 0x00004c00011b7983 */ /* 0x000ee80000300800 */
[----:B0-----:R-:W-:Y:S04]  /*8000*/  STL.64 [R1+0x1360], R10 ;  /* 0x0013600a01007387 */ /* 0x001fe80000100a00 */
[----:B------:R0:W-:Y:S04]  /*8010*/  STL.64 [R1+0x1358], R8 ;  /* 0x0013580801007387 */ /* 0x0001e80000100a00 */
[----:B0-----:R-:W4:Y:S04]  /*8020*/  LDL.LU R8, [R1+0x30] ;  /* 0x0000300001087983 */ /* 0x001f280000300800 */
[----:B------:R-:W4:Y:S04]  /*8030*/  LDL.LU R9, [R1+0x34] ;  /* 0x0000340001097983 */ /* 0x000f280000300800 */
[----:B------:R-:W4:Y:S04]  /*8040*/  LDL.LU R10, [R1+0x38] ;  /* 0x00003800010a7983 */ /* 0x000f280000300800 */
[----:B------:R-:W4:Y:S04]  /*8050*/  LDL.LU R11, [R1+0x3c] ;  /* 0x00003c00010b7983 */ /* 0x000f280000300800 */
[----:B------:R-:W-:Y:S04]  /*8060*/  STL.64 [R1+0x1c8], R22 ;  /* 0x0001c81601007387 */ /* 0x000fe80000100a00 */
[----:B------:R0:W-:Y:S04]  /*8070*/  STL.64 [R1+0x1348], R20 ;  /* 0x0013481401007387 */ /* 0x0001e80000100a00 */
[----:B0-----:R-:W5:Y:S04]  /*8080*/  LDL.LU R20, [R1+0x20] ;  /* 0x0000200001147983 */ /* 0x001f680000300800 */
[----:B------:R-:W5:Y:S01]  /*8090*/  LDL.LU R21, [R1+0x24] ;  /* 0x0000240001157983 */ /* 0x000f620000300800 */
[C---:B--2---:R-:W-:Y:S03]  /*80a0*/  HMMA.16816.F32 R12, R4.reuse, R12, R16 ;  /* 0x0000000c040c723c */ /* 0x044fe60000001810 */
[----:B------:R-:W3:Y:S11]  /*80b0*/  LDL.LU.64 R16, [R1+0x1390] ;  /* 0x0013900001107983 */ /* 0x000ef60000300a00 */
[----:B------:R-:W-:Y:S09]  /*80c0*/  @!UPT UIADD3 URZ, URZ, URZ, URZ ;  /* 0x0000003f3f3ff290 */ /* 0x000ff2000fffe03f */
[----:B------:R-:W-:Y:S04]  /*80d0*/  STL.64 [R1+0xc0], R12 ;  /* 0x0000c00c01007387 */ /* 0x000fe80000100a00 */
[----:B------:R0:W-:Y:S04]  /*80e0*/  STL.64 [R1+0xc8], R14 ;  /* 0x0000c80e01007387 */ /* 0x0001e80000100a00 */
[----:B0-----:R-:W2:Y:S04]  /*80f0*/  LDL.LU.64 R14, [R1+0x1388] ;  /* 0x00138800010e7983 */ /* 0x001ea80000300a00 */
[----:B------:R-:W4:Y:S01]  /*8100*/  LDL.LU.64 R12, [R1+0x1380] ;  /* 0x00138000010c7983 */ /* 0x000f220000300a00 */
[C---:B---3--:R-:W-:Y:S03]  /*8110*/  HMMA.16816.F32 R16, R4.reuse, R16, R24 ;  /* 0x000000100410723c */ /* 0x048fe60000001818 */
[----:B--2---:R-:W-:Y:S04]  /*8120*/  STL.64 [R1+0x1d8], R14 ;  /* 0x0001d80e01007387 */ /* 0x004fe80000100a00 */
[----:B------:R-:W4:Y:S11]  /*8130*/  LDL.LU.64 R24, [R1+0x1378] ;  /* 0x0013780001187983 */ /* 0x000f360000300a00 */
[----:B------:R-:W-:Y:S05]  /*8140*/  @!UPT UIADD3 URZ, URZ, URZ, URZ ;  /* 0x0000003f3f3ff290 */ /* 0x000fea000fffe03f */
[----:B------:R-:W-:Y:S04]  /*8150*/  STL.64 [R1+0xb0], R16 ;  /* 0x0000b01001007387 */ /* 0x000fe80000100a00 */
[----:B------:R0:W-:Y:S04]  /*8160*/  STL.64 [R1+0xb8], R18 ;  /* 0x0000b81201007387 */ /* 0x0001e80000100a00 */
[----:B0-----:R-:W2:Y:S04]  /*8170*/  LDL.LU.64 R18, [R1+0x1370] ;  /* 0x0013700001127983 */ /* 0x001ea80000300a00 */
[----:B------:R-:W3:Y:S01]  /*8180*/  LDL.LU.64 R16, [R1+0x1368] ;  /* 0x0013680001107983 */ /* 0x000ee20000300a00 */
[----:B----4-:R-:W-:Y:S03]  /*8190*/  HMMA.16816.F32 R24, R4, R24, R8 ;  /* 0x000000180418723c */ /* 0x010fe60000001808 */
[----:B--2---:R-:W-:Y:S04]  /*81a0*/  STL.64 [R1+0x1e8], R18 ;  /* 0x0001e81201007387 */ /* 0x004fe80000100a00 */
[----:B------:R-:W2:Y:S04]  /*81b0*/  LDL.LU.64 R10, [R1+0x1360] ;  /* 0x00136000010a7983 */ /* 0x000ea80000300a00 */
[----:B------:R-:W4:Y:S11]  /*81c0*/  LDL.LU.64 R8, [R1+0x1358] ;  /* 0x0013580001087983 */ /* 0x000f360000300a00 */
[----:B------:R-:W-:Y:S01]  /*81d0*/  @!UPT UIADD3 URZ, URZ, URZ, URZ ;  /* 0x0000003f3f3ff290 */ /* 0x000fe2000fffe03f */
[----:B------:R0:W-:Y:S04]  /*81e0*/  STL.64 [R1+0x130], R24 ;  /* 0x0001301801007387 */ /* 0x0001e80000100a00 */
[----:B------:R5:W-:Y:S04]  /*81f0*/  STL.64 [R1+0x138], R26 ;  /* 0x0001381a01007387 */ /* 0x000be80000100a00 */
[----:B0-----:R-:W5:Y:S01]  /*8200*/  LDL.LU.64 R24, [R1+0x1350] ;  /* 0x0013500001187983 */ /* 0x001f620000300a00 */
[----:B------:R-:W-:Y:S01]  /*8210*/  IMAD.MOV.U32 R22, RZ, RZ, R29 ;  /* 0x000000ffff167224 */ /* 0x000fe200078e001d */
[----:B------:R-:W-:-:S07]  /*8220*/  MOV R23, R28 ;  /* 0x0000001c00177202 */ /* 0x000fce0000000f00 */
[C---:B-----5:R-:W-:Y:S01]  /*8230*/  HMMA.16816.F32 R24, R4.reuse, R24, R20 ;  /* 0x000000180418723c */ /* 0x060fe20000001814 */
[----:B--2---:R-:W-:Y:S04]  /*8240*/  STL.64 [R1+0x1f8], R10 ;  /* 0x0001f80a01007387 */ /* 0x004fe80000100a00 */
[----:B------:R-:W2:Y:S11]  /*8250*/  LDL.LU.64 R20, [R1+0x1348] ;  /* 0x0013480001147983 */ /* 0x000eb60000300a00 */
[----:B------:R-:W-:Y:S07]  /*8260*/  @!UPT UIADD3 URZ, URZ, URZ, URZ ;  /* 0x0000003f3f3ff290 */ /* 0x000fee000fffe03f */
[----:B------:R-:W-:Y:S04]  /*8270*/  STL.64 [R1+0x120], R24 ;  /* 0x0001201801007387 */ /* 0x000fe80000100a00 */
[----:B------:R0:W-:Y:S04]  /*8280*/  STL.64 [R1+0x128], R26 ;  /* 0x0001281a01007387 */ /* 0x0001e80000100a00 */
[----:B0-----:R-:W2:Y:S04]  /*8290*/  LDL.LU.64 R26, [R1+0x1340] ;  /* 0x00134000011a7983 */ /* 0x001ea80000300a00 */
[----:B------:R-:W2:Y:S02]  /*82a0*/  LDL.LU.64 R24, [R1+0x1338] ;  /* 0x0013380001187983 */ /* 0x000ea40000300a00 */
[C---:B--2---:R-:W-:Y:S02]  /*82b0*/  HMMA.16816.F32 R20, R4.reuse, R20, R24 ;  /* 0x000000140414723c */ /* 0x044fe40000001818 */
[----:B------:R-:W2:Y:S04]  /*82c0*/  LDL.LU.64 R26, [R1+0x1330] ;  /* 0x00133000011a7983 */ /* 0x000ea80000300a00 */
[----:B------:R-:W5:Y:S11]  /*82d0*/  LDL.LU.64 R24, [R1+0x1328] ;  /* 0x0013280001187983 */ /* 0x000f760000300a00 */
[----:B------:R-:W-:Y:S06]  /*82e0*/  @!UPT UIADD3 URZ, URZ, URZ, URZ ;  /* 0x0000003f3f3ff290 */ /* 0x000fec000fffe03f */
[----:B------:R-:W-:Y:S04]  /*82f0*/  STL.64 [R1+0x110], R20 ;  /* 0x0001101401007387 */ /* 0x000fe80000100a00 */
[----:B------:R0:W-:Y:S04]  /*8300*/  STL.64 [R1+0x118], R22 ;  /* 0x0001181601007387 */ /* 0x0001e80000100a00 */
[----:B0-----:R-:W2:Y:S04]  /*8310*/  LDL.LU.64 R22, [R1+0x1320] ;  /* 0x0013200001167983 */ /* 0x001ea80000300a00 */
[----:B------:R-:W2:Y:S02]  /*8320*/  LDL.LU.64 R20, [R1+0x1318] ;  /* 0x0013180001147983 */ /* 0x000ea40000300a00 */
[C---:B--2---:R-:W-:Y:S02]  /*8330*/  HMMA.16816.F32 R12, R4.reuse, R12, R20 ;  /* 0x0000000c040c723c */ /* 0x044fe40000001814 */
[----:B------:R-:W2:Y:S04]  /*8340*/  LDL.LU.64 R22, [R1+0x1310] ;  /* 0x0013100001167983 */ /* 0x000ea80000300a00 */
[----:B------:R-:W2:Y:S11]  /*8350*/  LDL.LU.64 R20, [R1+0x1308] ;  /* 0x0013080001147983 */ /* 0x000eb60000300a00 */
[----:B------:R-:W-:Y:S06]  /*8360*/  @!UPT UIADD3 URZ, URZ, URZ, URZ ;  /* 0x0000003f3f3ff290 */ /* 0x000fec000fffe03f */
[----:B------:R-:W-:Y:S04]  /*8370*/  STL.64 [R1+0x100], R12 ;  /* 0x0001000c01007387 */ /* 0x000fe80000100a00 */
[----:B------:R0:W-:Y:S04]  /*8380*/  STL.64 [R1+0x108], R14 ;  /* 0x0001080e01007387 */ /* 0x0001e80000100a00 */
[----:B0-----:R-:W3:Y:S04]  /*8390*/  LDL.LU.64 R14, [R1+0x1300] ;  /* 0x00130000010e7983 */ /* 0x001ee80000300a00 */
[----:B------:R-:W3:Y:S04]  /*83a0*/  LDL.LU.64 R12, [R1+0x12f8] ;  /* 0x0012f800010c7983 */ /* 0x000ee80000300a00 */
[----:B------:R-:W4:Y:S01]  /*83b0*/  LDL.LU.64 R18, [R1+0x12f0] ;  /* 0x0012f00001127983 */ /* 0x000f220000300a00 */
[C---:B---3--:R-:W-:Y:S03]  /*83c0*/  HMMA.16816.F32 R12, R4.reuse, R16, R12 ;  /* 0x00000010040c723c */ /* 0x048fe6000000180c */
[----:B------:R-:W4:Y:S05]  /*83d0*/  LDL.LU.64 R16, [R1+0x12e8] ;  /* 0x0012e80001107983 */ /* 0x000f2a0000300a00 */
[----:B----4-:R-:W-:Y:S07]  /*83e0*/  HMMA.16816.F32 R8, R4, R8, R16 ;  /* 0x000000080408723c */ /* 0x010fee0000001810 */
[----:B-----5:R-:W-:Y:S01]  /*83f0*/  IMAD.MOV.U32 R18, RZ, RZ, R25 ;  /* 0x000000ffff127224 */ /* 0x020fe200078e0019 */
[----:B------:R-:W-:Y:S01]  /*8400*/  MOV R17, R26 ;  /* 0x0000001a00117202 */ /* 0x000fe20000000f00 */
[----:B------:R-:W-:-:S02]  /*8410*/  IMAD.MOV.U32 R19, RZ, RZ, R24 ;  /* 0x000000ffff137224 */ /* 0x000fc400078e0018 */
[----:B------:R-:W-:Y:S02]  /*8420*/  IMAD.MOV.U32 R16, RZ, RZ, R27 ;  /* 0x000000ffff107224 */ /* 0x000fe400078e001b */
[----:B------:R-:W0:Y:S10]  /*8430*/  LDSM.16.M88.4 R24, [R3+0x15080] ;  /* 0x015080000318783b */ /* 0x000e340000000200 */
[----:B------:R-:W-:Y:S04]  /*8440*/  STL.64 [R1+0x80], R8 ;  /* 0x0000800801007387 */ /* 0x000fe80000100a00 */
[----:B------:R-:W-:Y:S04]  /*8450*/  STL.64 [R1+0xf0], R12 ;  /* 0x0000f00c01007387 */ /* 0x000fe80000100a00 */
[----:B------:R-:W-:Y:S01]  /*8460*/  STL.64 [R1+0xf8], R14 ;  /* 0x0000f80e01007387 */ /* 0x000fe20000100a00 */
[----:B------:R-:W-:-:S03]  /*8470*/  IMAD.MOV.U32 R29, RZ, RZ, R11 ;  /* 0x000000ffff1d7224 */ /* 0x000fc600078e000b */
[----:B------:R-:W-:Y:S04]  /*8480*/  STL [R1+0x88], R10 ;  /* 0x0000880a01007387 */ /* 0x000fe80000100800 */
[----:B------:R-:W1:Y:S04]  /*8490*/  LDSM.16.M88.4 R12, [R3+0x16880] ;  /* 0x01688000030c783b */ /* 0x000e680000000200 */
[----:B------:R-:W-:Y:S04]  /*84a0*/  STL.64 [R1+0x12d0], R18 ;  /* 0x0012d01201007387 */ /* 0x000fe80000100a00 */
[----:B------:R-:W-:Y:S04]  /*84b0*/  STL.64 [R1+0x12c8], R16 ;  /* 0x0012c81001007387 */ /* 0x000fe80000100a00 */
[----:B------:R-:W3:Y:S04]  /*84c0*/  LDSM.16.M88.4 R16, [R3+0x15880] ;  /* 0x015880000310783b */ /* 0x000ee80000000200 */
[----:B------:R1:W4:Y:S04]  /*84d0*/  LDSM.16.M88.4 R8, [R3+0x16080] ;  /* 0x016080000308783b */ /* 0x0003280000000200 */
[----:B------:R-:W-:Y:S04]  /*84e0*/  STL [R1+0x1274], R29 ;  /* 0x0012741d01007387 */ /* 0x000fe80000100800 */
[----:B0-----:R0:W-:Y:S01]  /*84f0*/  STL.64 [R1+0x158], R26 ;  /* 0x0001581a01007387 */ /* 0x0011e20000100a00 */
[----:B--2---:R-:W-:Y:S01]  /*8500*/  HMMA.16816.F32 R20, R4, R24, R20 ;  /* 0x000000180414723c */ /* 0x004fe20000001814 */
[----:B-1----:R-:W-:Y:S01]  /*8510*/  IMAD.MOV.U32 R3, RZ, RZ, R15 ;  /* 0x000000ffff037224 */ /* 0x002fe200078e000f */
[----:B------:R-:W-:Y:S01]  /*8520*/  MOV R28, R14 ;  /* 0x0000000e001c7202 */ /* 0x000fe20000000f00 */
[----:B---3--:R-:W-:Y:S04]  /*8530*/  STL.64 [R1+0x178], R18 ;  /* 0x0001781201007387 */ /* 0x008fe80000100a00 */
[----:B----4-:R-:W-:Y:S04]  /*8540*/  STL.64 [R1+0x188], R10 ;  /* 0x0001880a01007387 */ /* 0x010fe80000100a00 */
[----:B------:R-:W-:Y:S04]  /*8550*/  STL [R1+0x127c], R3 ;  /* 0x00127c0301007387 */ /* 0x000fe80000100800 */
[----:B------:R-:W-:Y:S04]  /*8560*/  STL [R1+0x1278], R28 ;  /* 0x0012781c01007387 */ /* 0x000fe80000100800 */
[----:B0-----:R-:W2:Y:S04]  /*8570*/  LDL.LU.64 R26, [R1+0x12e0] ;  /* 0x0012e000011a7983 */ /* 0x001ea80000300a00 */
[----:B------:R-:W2:Y:S01]  /*8580*/  LDL.LU.64 R24, [R1+0x12d8] ;  /* 0x0012d80001187983 */ /* 0x000ea20000300a00 */
[----:B------:R-:W-:-:S03]  /*8590*/  IMAD.MOV.U32 R29, RZ, RZ, R22 ;  /* 0x000000ffff1d7224 */ /* 0x000fc600078e0016 */
[----:B------:R0:W-:Y:S04]  /*85a0*/  STL.64 [R1+0x60], R20 ;  /* 0x0000601401007387 */ /* 0x0001e80000100a00 */
[----:B------:R1:W-:Y:S04]  /*85b0*/  STL [R1+0x6c], R23 ;  /* 0x00006c1701007387 */ /* 0x0003e80000100800 */
[----:B0-----:R-:W3:Y:S04]  /*85c0*/  LDL.LU R20, [R1+0x50] ;  /* 0x0000500001147983 */ /* 0x001ee80000300800 */
[----:B------:R-:W3:Y:S04]  /*85d0*/  LDL.LU R21, [R1+0x54] ;  /* 0x0000540001157983 */ /* 0x000ee80000300800 */
[----:B------:R-:W3:Y:S04]  /*85e0*/  LDL.LU R22, [R1+0x58] ;  /* 0x0000580001167983 */ /* 0x000ee80000300800 */
[----:B-1----:R-:W3:Y:S04]  /*85f0*/  LDL.LU R23, [R1+0x5c] ;  /* 0x00005c0001177983 */ /* 0x002ee80000300800 */
[----:B------:R-:W4:Y:S01]  /*8600*/  LDL.LU.64 R18, [R1+0x12d0] ;  /* 0x0012d00001127983 */ /* 0x000f220000300a00 */
[C---:B--2---:R-:W-:Y:S03]  /*8610*/  HMMA.16816.F32 R24, R4.reuse, R16, R24 ;  /* 0x000000100418723c */ /* 0x044fe60000001818 */
[----:B------:R-:W4:Y:S05]  /*8620*/  LDL.LU.64 R16, [R1+0x12c8] ;  /* 0x0012c80001107983 */ /* 0x000f2a0000300a00 */
[C---:B---3--:R-:W-:Y:S11]  /*8630*/  HMMA.16816.F32 R8, R4.reuse, R8, R20 ;  /* 0x000000080408723c */ /* 0x048ff60000001814 */
[----:B------:R-:W-:Y:S04]  /*8640*/  @!UPT UIADD3 URZ, URZ, URZ, URZ ;  /* 0x0000003f3f3ff290 */ /* 0x000fe8000fffe03f */
[----:B------:R-:W-:Y:S08]  /*8650*/  STL.64 [R1], R24 ;  /* 0x0000001801007387 */ /* 0x000ff00000100a00 */
[----:B------:R0:W-:Y:S04]  /*8660*/  STL.64 [R1+0x11b0], R10 ;  /* 0x0011b00a01007387 */ /* 0x0001e80000100a00 */
[----:B0-----:R-:W2:Y:S04]  /*8670*/  LDL R11, [R1+0x380] ;  /* 0x00038000010b7983 */ /* 0x001ea80000100800 */
[----:B------:R-:W-:Y:S01]  /*8680*/  STL.64 [R1+0x11a8], R8 ;  /* 0x0011a80801007387 */ /* 0x000fe20000100a00 */
[----:B----4-:R-:W-:Y:S11]  /*8690*/  HMMA.16816.F32 R12, R4, R12, R16 ;  /* 0x0000000c040c723c */ /* 0x010ff60000001810 */
[----:B------:R-:W-:Y:S11]  /*86a0*/  @!UPT UIADD3 URZ, URZ, URZ, URZ ;  /* 0x0000003f3f3ff290 */ /* 0x000ff6000fffe03f */
[----:B------:R-:W-:Y:S01]  /*86b0*/  @!UPT UIADD3 URZ, URZ, URZ, URZ ;  /* 0x0000003f3f3ff290 */ /* 0x000fe2000fffe03f */
[----:B------:R0:W-:Y:S04]  /*86c0*/  STL.64 [R1+0x11a0], R14 ;  /* 0x0011a00e01007387 */ /* 0x0001e80000100a00 */
[----:B------:R-:W-:Y:S01]  /*86d0*/  STL.64 [R1+0x1198], R12 ;  /* 0x0011980c01007387 */ /* 0x000fe20000100a00 */
[----:B0-----:R-:W-:Y:S01]  /*86e0*/  IMAD.MOV.U32 R14, RZ, RZ, R0 ;  /* 0x000000ffff0e7224 */ /* 0x001fe200078e0000 */
[----:B------:R-:W-:Y:S02]  /*86f0*/  MOV R15, R2 ;  /* 0x00000002000f7202 */ /* 0x000fe40000000f00 */
[----:B------:R-:W3:Y:S04]  /*8700*/  LDL.LU R0, [R1+0x12c4] ;  /* 0x0012c40001007983 */ /* 0x000ee80000300800 */
[----:B------:R-:W4:Y:S04]  /*8710*/  LDL.LU R2, [R1+0x12c0] ;  /* 0x0012c00001027983 */ /* 0x000f280000300800 */
[----:B------:R0:W-:Y:S04]  /*8720*/  STL.64 [R1+0x1280], R14 ;  /* 0x0012800e01007387 */ /* 0x0001e80000100a00 */
[----:B0-----:R-:W5:Y:S04]  /*8730*/  LDL.LU R14, [R1+0x228] ;  /* 0x00022800010e7983 */ /* 0x001f680000300800 */
[----:B------:R-:W5:Y:S01]  /*8740*/  LDL.LU R15, [R1+0x22c] ;  /* 0x00022c00010f7983 */ /* 0x000f620000300800 */
[----:B------:R-:W-:Y:S01]  /*8750*/  IMAD.MOV.U32 R28, RZ, RZ, R27 ;  /* 0x000000ffff1c7224 */ /* 0x000fe200078e001b */
[----:B------:R-:W-:-:S02]  /*8760*/  MOV R3, R26 ;  /* 0x0000001a00037202 */ /* 0x000fc40000000f00 */
[----:B--2---:R-:W-:Y:S04]  /*8770*/  LDSM.16.MT88.4 R20, [R11+0xa000] ;  /* 0x00a000000b14783b */ /* 0x004fe80000004200 */
[----:B-----5:R0:W-:Y:S04]  /*8780*/  STL.64 [R1+0x1298], R14 ;  /* 0x0012980e01007387 */ /* 0x0201e80000100a00 */
[----:B------:R-:W2:Y:S04]  /*8790*/  LDL.LU R12, [R1+0xe0] ;  /* 0x0000e000010c7983 */ /* 0x000ea80000300800 */
[----:B------:R-:W2:Y:S04]  /*87a0*/  LDL.LU R13, [R1+0xe4] ;  /* 0x0000e400010d7983 */ /* 0x000ea80000300800 */
[----:B0-----:R-:W5:Y:S04]  /*87b0*/  LDL.LU R14, [R1+0xe8] ;  /* 0x0000e800010e7983 */ /* 0x001f680000300800 */
[----:B------:R-:W5:Y:S04]  /*87c0*/  LDL.LU R15, [R1+0xec] ;  /* 0x0000ec00010f7983 */ /* 0x000f680000300800 */
[----:B-----5:R0:W-:Y:S04]  /*87d0*/  STL.64 [R1+0x12a8], R14 ;  /* 0x0012a80e01007387 */ /* 0x0201e80000100a00 */
[----:B--2---:R1:W-:Y:S04]  /*87e0*/  STL.64 [R1+0x12a0], R12 ;  /* 0x0012a00c01007387 */ /* 0x0043e80000100a00 */
[----:B0-----:R-:W2:Y:S04]  /*87f0*/  LDL.LU R14, [R1+0x218] ;  /* 0x00021800010e7983 */ /* 0x001ea80000300800 */
[----:B------:R-:W2:Y:S04]  /*8800*/  LDL.LU R15, [R1+0x21c] ;  /* 0x00021c00010f7983 */ /* 0x000ea80000300800 */
[----:B------:R-:W0:Y:S02]  /*8810*/  S2R R19, SR_TID.X ;  /* 0x0000000000137919 */ /* 0x000e240000002100 */
[C---:B0-----:R-:W-:Y:S01]  /*8820*/  LOP3.LUT R18, R19.reuse, 0x7, RZ, 0xc0, !PT ;  /* 0x0000000713127812 */ /* 0x041fe200078ec0ff */
[----:B------:R-:W-:-:S04]  /*8830*/  IMAD.SHL.U32 R19, R19, 0x2, RZ ;  /* 0x0000000213137824 */ /* 0x000fc800078e00ff */
[----:B------:R-:W-:-:S05]  /*8840*/  IMAD R27, R18, 0x110, RZ ;  /* 0x00000110121b7824 */ /* 0x000fca00078e02ff */
[----:B------:R-:W-:-:S05]  /*8850*/  LOP3.LUT R27, R27, 0x30, R19, 0x78, !PT ;  /* 0x000000301b1b7812 */ /* 0x000fca00078e7813 */
[----:B------:R-:W0:Y:S04]  /*8860*/  LDSM.16.M88.4 R16, [R27+0x17080] ;  /* 0x017080001b10783b */ /* 0x000e280000000200 */
[----:B--2---:R4:W-:Y:S04]  /*8870*/  STL.64 [R1+0x12b8], R14 ;  /* 0x0012b80e01007387 */ /* 0x0049e80000100a00 */
[----:B-1----:R-:W2:Y:S04]  /*8880*/  LDL.LU R12, [R1+0xa0] ;  /* 0x0000a000010c7983 */ /* 0x002ea80000300800 */
[----:B------:R-:W2:Y:S01]  /*8890*/  LDL.LU R13, [R1+0xa4] ;  /* 0x0000a400010d7983 */ /* 0x000ea20000300800 */
[----:B----4-:R-:W-:Y:S01]  /*88a0*/  IMAD.MOV.U32 R14, RZ, RZ, R2 ;  /* 0x000000ffff0e7224 */ /* 0x010fe200078e0002 */
[----:B---3--:R-:W-:Y:S01]  /*88b0*/  MOV R15, R0 ;  /* 0x00000000000f7202 */ /* 0x008fe20000000f00 */
[----:B0-----:R-:W-:-:S02]  /*88c0*/  IMAD.MOV.U32 R2, RZ, RZ, R18 ;  /* 0x000000ffff027224 */ /* 0x001fc400078e0012 */
[----:B------:R-:W-:Y:S01]  /*88d0*/  IMAD.MOV.U32 R0, RZ, RZ, R19 ;  /* 0x000000ffff007224 */ /* 0x000fe200078e0013 */
[----:B------:R0:W-:Y:S04]  /*88e0*/  STL [R1+0x12b0], R27 ;  /* 0x0012b01b01007387 */ /* 0x0001e80000100800 */
[----:B------:R-:W3:Y:S04]  /*88f0*/  LDL.LU R24, [R1+0x90] ;  /* 0x0000900001187983 */ /* 0x000ee80000300800 */
[----:B------:R-:W3:Y:S04]  /*8900*/  LDL.LU R25, [R1+0x94] ;  /* 0x0000940001197983 */ /* 0x000ee80000300800 */
[----:B------:R-:W3:Y:S04]  /*8910*/  LDL.LU R26, [R1+0x98] ;  /* 0x00009800011a7983 */ /* 0x000ee80000300800 */
[----:B0-----:R-:W3:Y:S01]  /*8920*/  LDL.LU R27, [R1+0x9c] ;  /* 0x00009c00011b7983 */ /* 0x001ee20000300800 */
[----:B--2---:R-:W-:Y:S03]  /*8930*/  HMMA.16816.F32 R16, R4, R16, R12 ;  /* 0x000000100410723c */ /* 0x004fe6000000180c */
[----:B------:R-:W3:Y:S11]  /*8940*/  LDL.LU.64 R14, [R1+0x12b8] ;  /* 0x0012b800010e7983 */ /* 0x000ef60000300a00 */
[----:B------:R-:W-:Y:S09]  /*8950*/  @!UPT UIADD3 URZ, URZ, URZ, URZ ;  /* 0x0000003f3f3ff290 */ /* 0x000ff2000fffe03f */
[----:B------:R-:W-:Y:S04]  /*8960*/  STL.64 [R1+0x1190], R18 ;  /* 0x0011901201007387 */ /* 0x000fe80000100a00 */
[----:B------:R0:W-:Y:S04]  /*8970*/  STL.64 [R1+0x1188], R16 ;  /* 0x0011881001007387 */ /* 0x0001e80000100a00 */
[----:B0-----:R-:W2:Y:S04]  /*8980*/  LDL.LU R16, [R1+0xb0] ;  /* 0x0000b00001107983 */ /* 0x001ea80000300800 */
[----:B------:R-:W2:Y:S04]  /*8990*/  LDL.LU R17, [R1+0xb4] ;  /* 0x0000b40001117983 */ /* 0x000ea80000300800 */
[----:B------:R-:W4:Y:S04]  /*89a0*/  LDL.LU R18, [R1+0xb8] ;  /* 0x0000b80001127983 */ /* 0x000f280000300800 */
[----:B------:R-:W4:Y:S01]  /*89b0*/  LDL.LU R19, [R1+0xbc] ;  /* 0x0000bc0001137983 */ /* 0x000f220000300800 */
[----:B---3--:R-:W-:Y:S03]  /*89c0*/  HMMA.16816.F32 R12, R20, R14, R24 ;  /* 0x0000000e140c723c */ /* 0x008fe60000001818 */
[----:B----4-:R-:W-:Y:S04]  /*89d0*/  STL.64 [R1+0x1290], R18 ;  /* 0x0012901201007387 */ /* 0x010fe80000100a00 */
[----:B--2---:R0:W-:Y:S04]  /*89e0*/  STL.64 [R1+0x1288], R16 ;  /* 0x0012881001007387 */ /* 0x0041e80000100a00 */
[----:B0-----:R-:W2:Y:S04]  /*89f0*/  LDL.LU R16, [R1+0xd0] ;  /* 0x0000d00001107983 */ /* 0x001ea80000300800 */
[----:B------:R-:W2:Y:S04]  /*8a00*/  LDL.LU R17, [R1+0xd4] ;  /* 0x0000d40001117983 */ /* 0x000ea80000300800 */
[----:B------:R-:W2:Y:S04]  /*8a10*/  LDL.LU R18, [R1+0xd8] ;  /* 0x0000d80001127983 */ /* 0x000ea80000300800 */
[----:B------:R-:W2:Y:S04]  /*8a20*/  LDL.LU R19, [R1+0xdc] ;  /* 0x0000dc0001137983 */ /* 0x000ea80000300800 */
[----:B------:R-:W3:Y:S04]  /*8a30*/  LDL.LU R27, [R1+0x12b0] ;  /* 0x0012b000011b7983 */ /* 0x000ee80000300800 */
[----:B------:R-:W-:Y:S04]  /*8a40*/  STL.64 [R1+0x40], R12 ;  /* 0x0000400c01007387 */ /* 0x000fe80000100a00 */
[----:B------:R0:W-:Y:S04]  /*8a50*/  STL.64 [R1+0x48], R14 ;  /* 0x0000480e01007387 */ /* 0x0001e80000100a00 */
[----:B0-----:R-:W4:Y:S04]  /*8a60*/  LDL.LU.64 R14, [R1+0x12a8] ;  /* 0x0012a800010e7983 */ /* 0x001f280000300a00 */
[----:B------:R-:W4:Y:S04]  /*8a70*/  LDL.LU.64 R12, [R1+0x12a0] ;  /* 0x0012a000010c7983 */ /* 0x000f280000300a00 */
[----:B---3--:R-:W0:Y:S02]  /*8a80*/  LDSM.16.M88.4 R24, [R27+0x17880] ;  /* 0x017880001b18783b */ /* 0x008e240000000200 */
[----:B0-----:R-:W-:Y:S01]  /*8a90*/  MOV R9, R26 ;  /* 0x0000001a00097202 */ /* 0x001fe20000000f00 */
[----:B------:R-:W-:-:S02]  /*8aa0*/  IMAD.MOV.U32 R8, RZ, RZ, R27 ;  /* 0x000000ffff087224 */ /* 0x000fc400078e001b */
[----:B----4-:R-:W-:Y:S01]  /*8ab0*/  HMMA.16816.F32 R24, R4, R24, R12 ;  /* 0x000000180418723c */ /* 0x010fe2000000180c */
[----:B------:R-:W2:Y:S04]  /*8ac0*/  LDL.LU.64 R14, [R1+0x1298] ;  /* 0x00129800010e7983 */ /* 0x000ea80000300a00 */
[----:B------:R-:W3:Y:S04]  /*8ad0*/  LDL.LU R6, [R1+0x148] ;  /* 0x0001480001067983 */ /* 0x000ee80000300800 */
[----:B------:R-:W3:Y:S11]  /*8ae0*/  LDL.LU R7, [R1+0x14c] ;  /* 0x00014c0001077983 */ /* 0x000ef60000300800 */
[----:B------:R-:W-:Y:S03]  /*8af0*/  @!UPT UIADD3 URZ, URZ, URZ, URZ ;  /* 0x0000003f3f3ff290 */ /* 0x000fe6000fffe03f */
[----:B------:R-:W-:Y:S04]  /*8b00*/  STL.64 [R1+0x1180], R26 ;  /* 0x0011801a01007387 */ /* 0x000fe80000100a00 */
[----:B------:R0:W-:Y:S04]  /*8b10*/  STL.64 [R1+0x1178], R24 ;  /* 0x0011781801007387 */ /* 0x0001e80000100a00 */
[----:B0-----:R-:W3:Y:S04]  /*8b20*/  LDL.LU R24, [R1+0xc0] ;  /* 0x0000c00001187983 */ /* 0x001ee80000300800 */
[----:B------:R-:W3:Y:S04]  /*8b30*/  LDL.LU R25, [R1+0xc4] ;  /* 0x0000c40001197983 */ /* 0x000ee80000300800 */
[----:B------:R-:W3:Y:S04]  /*8b40*/  LDL.LU R26, [R1+0xc8] ;  /* 0x0000c800011a7983 */ /* 0x000ee80000300800 */
[----:B------:R-:W3:Y:S01]  /*8b50*/  LDL.LU R27, [R1+0xcc] ;  /* 0x0000cc00011b7983 */ /* 0x000ee20000300800 */
[C---:B--2---:R-:W-:Y:S03]  /*8b60*/  HMMA.16816.F32 R12, R20.reuse, R14, R16 ;  /* 0x0000000e140c723c */ /* 0x044fe60000001810 */
[----:B------:R-:W2:Y:S04]  /*8b70*/  LDL.LU.64 R18, [R1+0x1290] ;  /* 0x0012900001127983 */ /* 0x000ea80000300a00 */
[----:B------:R-:W2:Y:S11]  /*8b80*/  LDL.LU.64 R16, [R1+0x1288] ;  /* 0x0012880001107983 */ /* 0x000eb60000300a00 */
[----:B------:R-:W-:Y:S05]  /*8b90*/  @!UPT UIADD3 URZ, URZ, URZ, URZ ;  /* 0x0000003f3f3ff290 */ /* 0x000fea000fffe03f */
[----:B------:R-:W-:Y:S04]  /*8ba0*/  STL.64 [R1+0x30], R12 ;  /* 0x0000300c01007387 */ /* 0x000fe80000100a00 */
[----:B------:R0:W-:Y:S04]  /*8bb0*/  STL.64 [R1+0x38], R14 ;  /* 0x0000380e01007387 */ /* 0x0001e80000100a00 */
[----:B0-----:R-:W2:Y:S01]  /*8bc0*/  LDL.LU.64 R14, [R1+0x1280] ;  /* 0x00128000010e7983 */ /* 0x001ea20000300a00 */
[C---:B---3--:R-:W-:Y:S03]  /*8bd0*/  HMMA.16816.F32 R24, R20.reuse, R6, R24 ;  /* 0x000000061418723c */ /* 0x048fe60000001818 */
[----:B------:R-:W-:Y:S11]  /*8be0*/  STL.64 [R1+0x1268], R22 ;  /* 0x0012681601007387 */ /* 0x000ff60000100a00 */
[----:B------:R-:W-:Y:S09]  /*8bf0*/  @!UPT UIADD3 URZ, URZ, URZ, URZ ;  /* 0x0000003f3f3ff290 */ /* 0x000ff2000fffe03f */
[----:B------:R-:W-:Y:S04]  /*8c00*/  STL.64 [R1+0x50], R24 ;  /* 0x0000501801007387 */ /* 0x000fe80000100a00 */
[----:B------:R-:W-:Y:S04]  /*8c10*/  STL.64 [R1+0x58], R26 ;  /* 0x0000581a01007387 */ /* 0x000fe80000100a00 */
[----:B------:R-:W-:Y:S01]  /*8c20*/  STL.64 [R1+0x1260], R20 ;  /* 0x0012601401007387 */ /* 0x000fe20000100a00 */
[----:B--2---:R-:W-:Y:S11]  /*8c30*/  HMMA.16816.F32 R4, R20, R14, R16 ;  /* 0x0000000e1404723c */ /* 0x004ff60000001810 */
[----:B------:R-:W-:Y:S11]  /*8c40*/  @!UPT UIADD3 URZ, URZ, URZ, URZ ;  /* 0x0000003f3f3ff290 */ /* 0x000ff6000fffe03f */
[----:B------:R-:W-:Y:S01]  /*8c50*/  @!UPT UIADD3 URZ, URZ, URZ, URZ ;  /* 0x0000003f3f3ff290 */ /* 0x000fe2000fffe03f */
[----:B------:R-:W-:Y:S04]  /*8c60*/  STL.64 [R1+0x70], R4 ;  /* 0x0000700401007387 */ /* 0x000fe80000100a00 */
[----:B------:R-:W-:Y:S04]  /*8c70*/  STL.64 [R1+0x78], R6 ;  /* 0x0000780601007387 */ /* 0x000fe80000100a00 */
[----:B------:R-:W2:Y:S04]  /*8c80*/  LDL.LU R14, [R1+0x188] ;  /* 0x00018800010e7983 */ /* 0x000ea80000300800 */
[----:B------:R-:W2:Y:S04]  /*8c90*/  LDL.LU R15, [R1+0x18c] ;  /* 0x00018c00010f7983 */ /* 0x000ea80000300800 */
[----:B------:R0:W1:Y:S04]  /*8ca0*/  LDSM.16.MT88.4 R4, [R11+0xc000] ;  /* 0x00c000000b04783b */ /* 0x0000680000004200 */
[----:B--2---:R-:W-:Y:S04]  /*8cb0*/  STL.64 [R1+0x11b8], R14 ;  /* 0x0011b80e01007387 */ /* 0x004fe80000100a00 */
[----:B------:R-:W2:Y:S04]  /*8cc0*/  LDL.LU R10, [R1+0x178] ;  /* 0x00017800010a7983 */ /* 0x000ea80000300800 */
[----:B0-----:R-:W2:Y:S04]  /*8cd0*/  LDL.LU R11, [R1+0x17c] ;  /* 0x00017c00010b7983 */ /* 0x001ea80000300800 */
[----:B--2---:R0:W-:Y:S04]  /*8ce0*/  STL.64 [R1+0x11c0], R10 ;  /* 0x0011c00a01007387 */ /* 0x0041e80000100a00 */
[----:B0-----:R-:W2:Y:S04]  /*8cf0*/  LDL.LU R10, [R1+0x158] ;  /* 0x00015800010a7983 */ /* 0x001ea80000300800 */
[----:B------:R-:W2:Y:S01]  /*8d00*/  LDL.LU R11, [R1+0x15c] ;  /* 0x00015c00010b7983 */ /* 0x000ea20000300800 */
[----:B------:R-:W-:Y:S01]  /*8d10*/  IMAD.MOV.U32 R14, RZ, RZ, R3 ;  /* 0x000000ffff0e7224 */ /* 0x000fe200078e0003 */
[----:B------:R-:W-:-:S02]  /*8d20*/  MOV R15, R28 ;  /* 0x0000001c000f7202 */ /* 0x000fc40000000f00 */
[----:B--2---:R0:W-:Y:S04]  /*8d30*/  STL.64 [R1+0x11d8], R10 ;  /* 0x0011d80a01007387 */ /* 0x0041e80000100a00 */
[----:B------:R-:W2:Y:S04]  /*8d40*/  LDL.LU R12, [R1] ;  /* 0x00000000010c7983 */ /* 0x000ea80000300800 */
[----:B------:R-:W2:Y:S04]  /*8d50*/  LDL.LU R13, [R1+0x4] ;  /* 0x00000400010d7983 */ /* 0x000ea80000300800 */
[----:B------:R-:W3:Y:S04]  /*8d60*/  LDL.LU R3, [R1+0x127c] ;  /* 0x00127c0001037983 */ /* 0x000ee80000300800 */
[----:B------:R-:W4:Y:S04]  /*8d70*/  LDL.LU R28, [R1+0x1278] ;  /* 0x00127800011c7983 */ /* 0x000f280000300800 */
[----:B0-----:R-:W5:Y:S04]  /*8d80*/  LDL.LU R10, [R1+0x1f8] ;  /* 0x0001f800010a7983 */ /* 0x001f680000300800 */
[----:B------:R-:W5:Y:S04]  /*8d90*/  LDL.LU R11, [R1+0x1fc] ;  /* 0x0001fc00010b7983 */ /* 0x000f680000300800 */
[----:B-----5:R0:W-:Y:S04]  /*8da0*/  STL.64 [R1+0x11f8], R10 ;  /* 0x0011f80a01007387 */ /* 0x0201e80000100a00 */
[----:B------:R-:W-:Y:S04]  /*8db0*/  STL.64 [R1+0x11f0], R8 ;  /* 0x0011f00801007387 */ /* 0x000fe80000100a00 */
[----:B0-----:R-:W5:Y:S04]  /*8dc0*/  LDL.LU R10, [R1+0x1e8] ;  /* 0x0001e800010a7983 */ /* 0x001f680000300800 */
[----:B------:R-:W5:Y:S04]  /*8dd0*/  LDL.LU R11, [R1+0x1ec] ;  /* 0x0001ec00010b7983 */ /* 0x000f680000300800 */
[----:B-----5:R-:W-:Y:S04]  /*8de0*/  STL.64 [R1+0x1210], R10 ;  /* 0x0012100a01007387 */ /* 0x020fe80000100a00 */
[----:B------:R-:W5:Y:S04]  /*8df0*/  LDL.LU R26, [R1+0x1d8] ;  /* 0x0001d800011a7983 */ /* 0x000f680000300800 */
[----:B------:R-:W5:Y:S04]  /*8e00*/  LDL.LU R27, [R1+0x1dc] ;  /* 0x0001dc00011b7983 */ /* 0x000f680000300800 */
[----:B-----5:R0:W-:Y:S04]  /*8e10*/  STL.64 [R1+0x1218], R26 ;  /* 0x0012181a01007387 */ /* 0x0201e80000100a00 */
[----:B0-----:R-:W5:Y:S04]  /*8e20*/  LDL.LU R26, [R1+0x1c8] ;  /* 0x0001c800011a7983 */ /* 0x001f680000300800 */
[----:B------:R-:W5:Y:S04]  /*8e30*/  LDL.LU R27, [R1+0x1cc] ;  /* 0x0001cc00011b7983 */ /* 0x000f680000300800 */
[----:B-----5:R0:W-:Y:S04]  /*8e40*/  STL.64 [R1+0x1230], R26 ;  /* 0x0012301a01007387 */ /* 0x0201e80000100a00 */
[----:B------:R-:W5:Y:S04]  /*8e50*/  LDL.LU R8, [R1+0x100] ;  /* 0x0001000001087983 */ /* 0x000f680000300800 */
[----:B------:R-:W5:Y:S04]  /*8e60*/  LDL.LU R9, [R1+0x104] ;  /* 0x0001040001097983 */ /* 0x000f680000300800 */
[----:B------:R-:W2:Y:S04]  /*8e70*/  LDL.LU R10, [R1+0x108] ;  /* 0x00010800010a7983 */ /* 0x000ea80000300800 */
[----:B------:R-:W2:Y:S04]  /*8e80*/  LDL.LU R11, [R1+0x10c] ;  /* 0x00010c00010b7983 */ /* 0x000ea80000300800 */
[----:B0-----:R-:W2:Y:S04]  /*8e90*/  LDL.LU R26, [R1+0x1b8] ;  /* 0x0001b800011a7983 */ /* 0x001ea80000300800 */
[----:B------:R-:W2:Y:S04]  /*8ea0*/  LDL.LU R27, [R1+0x1bc] ;  /* 0x0001bc00011b7983 */ /* 0x000ea80000300800 */
[----:B--2---:R-:W-:Y:S04]  /*8eb0*/  STL.64 [R1+0x1248], R26 ;  /* 0x0012481a01007387 */ /* 0x004fe80000100a00 */
[----:B------:R-:W-:Y:S04]  /*8ec0*/  STL.64 [R1+0x1228], R10 ;  /* 0x0012280a01007387 */ /* 0x000fe80000100a00 */
[----:B-----5:R0:W-:Y:S04]  /*8ed0*/  STL.64 [R1+0x1220], R8 ;  /* 0x0012200801007387 */ /* 0x0201e80000100a00 */
[----:B0-----:R-:W2:Y:S04]  /*8ee0*/  LDL.LU R8, [R1+0x110] ;  /* 0x0001100001087983 */ /* 0x001ea80000300800 */
[----:B------:R-:W2:Y:S04]  /*8ef0*/  LDL.LU R9, [R1+0x114] ;  /* 0x0001140001097983 */ /* 0x000ea80000300800 */
[----:B------:R-:W5:Y:S04]  /*8f00*/  LDL.LU R10, [R1+0x118] ;  /* 0x00011800010a7983 */ /* 0x000f680000300800 */
[----:B------:R-:W5:Y:S04]  /*8f10*/  LDL.LU R11, [R1+0x11c] ;  /* 0x00011c00010b7983 */ /* 0x000f680000300800 */
[----:B------:R-:W2:Y:S04]  /*8f20*/  LDL.LU R26, [R1+0x198] ;  /* 0x00019800011a7983 */ /* 0x000ea80000300800 */
[----:B------:R-:W3:Y:S04]  /*8f30*/  LDL.LU R27, [R1+0x19c] ;  /* 0x00019c00011b7983 */ /* 0x000ee80000300800 */
[----:B-----5:R-:W-:Y:S04]  /*8f40*/  STL.64 [R1+0x1240], R10 ;  /* 0x0012400a01007387 */ /* 0x020fe80000100a00 */
[----:B--2---:R0:W-:Y:S04]  /*8f50*/  STL.64 [R1+0x1238], R8 ;  /* 0x0012380801007387 */ /* 0x0041e80000100a00 */
[----:B0-----:R-:W2:Y:S04]  /*8f60*/  LDL.LU R8, [R1+0x120] ;  /* 0x0001200001087983 */ /* 0x001ea80000300800 */
[----:B------:R-:W2:Y:S04]  /*8f70*/  LDL.LU R9, [R1+0x124] ;  /* 0x0001240001097983 */ /* 0x000ea80000300800 */
[----:B------:R-:W5:Y:S04]  /*8f80*/  LDL.LU R10, [R1+0x128] ;  /* 0x00012800010a7983 */ /* 0x000f680000300800 */
[----:B------:R-:W5:Y:S04]  /*8f90*/  LDL.LU R11, [R1+0x12c] ;  /* 0x00012c00010b7983 */ /* 0x000f680000300800 */
[----:B-----5:R-:W-:Y:S04]  /*8fa0*/  STL.64 [R1+0x1258], R10 ;  /* 0x0012580a01007387 */ /* 0x020fe80000100a00 */
[----:B--2---:R0:W-:Y:S04]  /*8fb0*/  STL.64 [R1+0x1250], R8 ;  /* 0x0012500801007387 */ /* 0x0041e80000100a00 */
[----:B0-----:R-:W3:Y:S04]  /*8fc0*/  LDL.LU R8, [R1+0x130] ;  /* 0x0001300001087983 */ /* 0x001ee80000300800 */
[----:B------:R-:W3:Y:S04]  /*8fd0*/  LDL.LU R9, [R1+0x134] ;  /* 0x0001340001097983 */ /* 0x000ee80000300800 */
[----:B------:R-:W3:Y:S04]  /*8fe0*/  LDL.LU R10, [R1+0x138] ;  /* 0x00013800010a7983 */ /* 0x000ee80000300800 */
[----:B------:R-:W3:Y:S04]  /*8ff0*/  LDL.LU R11, [R1+0x13c] ;  /* 0x00013c00010b7983 */ /* 0x000ee80000300800 */
[----:B------:R0:W-:Y:S04]  /*9000*/  STL.64 [R1+0x11d0], R14 ;  /* 0x0011d00e01007387 */ /* 0x0001e80000100a00 */
[----:B------:R2:W-:Y:S01]  /*9010*/  STL.64 [R1+0x11c8], R12 ;  /* 0x0011c80c01007387 */ /* 0x0005e20000100a00 */
[----:B0-----:R-:W-:-:S03]  /*9020*/  IMAD.MOV.U32 R14, RZ, RZ, R29 ;  /* 0x000000ffff0e7224 */ /* 0x001fc600078e001d */
[----:B--2---:R-:W2:Y:S04]  /*9030*/  LDL.LU R12, [R1+0x60] ;  /* 0x00006000010c7983 */ /* 0x004ea80000300800 */
[----:B------:R-:W2:Y:S04]  /*9040*/  LDL.LU R13, [R1+0x64] ;  /* 0x00006400010d7983 */ /* 0x000ea80000300800 */
[----:B------:R-:W5:Y:S04]  /*9050*/  LDL.LU R29, [R1+0x1274] ;  /* 0x00127400011d7983 */ /* 0x000f680000300800 */
[----:B------:R-:W2:Y:S04]  /*9060*/  LDL.LU R15, [R1+0x6c] ;  /* 0x00006c00010f7983 */ /* 0x000ea80000300800 */
[----:B--2---:R5:W-:Y:S04]  /*9070*/  STL.64 [R1+0x11e8], R14 ;  /* 0x0011e80e01007387 */ /* 0x004be80000100a00 */
[----:B------:R0:W-:Y:S01]  /*9080*/  STL.64 [R1+0x11e0], R12 ;  /* 0x0011e00c01007387 */ /* 0x0001e20000100a00 */
[----:B-----5:R-:W-:-:S03]  /*9090*/  IMAD.MOV.U32 R15, RZ, RZ, R29 ;  /* 0x000000ffff0f7224 */ /* 0x020fc600078e001d */
[----:B0-----:R-:W2:Y:S04]  /*90a0*/  LDL.LU R12, [R1+0x80] ;  /* 0x00008000010c7983 */ /* 0x001ea80000300800 */
[----:B------:R-:W2:Y:S04]  /*90b0*/  LDL.LU R13, [R1+0x84] ;  /* 0x00008400010d7983 */ /* 0x000ea80000300800 */
[----:B------:R-:W5:Y:S04]  /*90c0*/  LDL.LU R14, [R1+0x88] ;  /* 0x00008800010e7983 */ /* 0x000f680000300800 */
[----:B------:R-:W2:Y:S04]  /*90d0*/  LDL.LU R29, [R1+0x1270] ;  /* 0x00127000011d7983 */ /* 0x000ea80000300800 */
[----:B--2---:R-:W0:Y:S04]  /*90e0*/  LDSM.16.M88.4 R20, [R29+0x10080] ;  /* 0x010080001d14783b */ /* 0x004e280000000200 */
[----:B-----5:R-:W-:Y:S04]  /*90f0*/  STL.64 [R1+0x1208], R14 ;  /* 0x0012080e01007387 */ /* 0x020fe80000100a00 */
[----:B------:R2:W-:Y:S04]  /*9100*/  STL.64 [R1+0x1200], R12 ;  /* 0x0012000c01007387 */ /* 0x0005e80000100a00 */
[----:B--2---:R-:W2:Y:S04]  /*9110*/  LDL.LU R12, [R1+0xf0] ;  /* 0x0000f000010c7983 */ /* 0x004ea80000300800 */
[----:B------:R-:W2:Y:S04]  /*9120*/  LDL.LU R13, [R1+0xf4] ;  /* 0x0000f400010d7983 */ /* 0x000ea80000300800 */
[----:B------:R-:W2:Y:S04]  /*9130*/  LDL.LU R14, [R1+0xf8] ;  /* 0x0000f800010e7983 */ /* 0x000ea80000300800 */
[----:B------:R-:W2:Y:S04]  /*9140*/  LDL.LU R15, [R1+0xfc] ;  /* 0x0000fc00010f7983 */ /* 0x000ea80000300800 */
[----:B-1----:R-:W-:Y:S04]  /*9150*/  STL.64 [R1+0x1170], R6 ;  /* 0x0011700601007387 */ /* 0x002fe80000100a00 */
[----:B------:R-:W-:Y:S01]  /*9160*/  STL.64 [R1+0x1168], R4 ;  /* 0x0011680401007387 */ /* 0x000fe20000100a00 */
[----:B0-----:R-:W-:Y:S01]  /*9170*/  MOV R17, R20 ;  /* 0x0000001400117202 */ /* 0x001fe20000000f00 */
[----:B------:R-:W-:-:S02]  /*9180*/  IMAD.MOV.U32 R16, RZ, RZ, R21 ;  /* 0x000000ffff107224 */ /* 0x000fc400078e0015 */
[----:B------:R-:W-:Y:S04]  /*9190*/  STL.64 [R1+0x208], R22 ;  /* 0x0002081601007387 */ /* 0x000fe80000100a00 */
[----:B------:R-:W0:Y:S04]  /*91a0*/  LDSM.16.M88.4 R20, [R29+0x10880] ;  /* 0x010880001d14783b */ /* 0x000e280000000200 */
[----:B0-----:R0:W-:Y:S01]  /*91b0*/  STL.64 [R1+0x218], R22 ;  /* 0x0002181601007387 */ /* 0x0011e20000100a00 */
[----:B------:R-:W-:Y:S01]  /*91c0*/  IMAD.MOV.U32 R5, RZ, RZ, R20 ;  /* 0x000000ffff057224 */ /* 0x000fe200078e0014 */
[----:B------:R-:W-:-:S02]  /*91d0*/  MOV R4, R21 ;  /* 0x0000001500047202 */ /* 0x000fc40000000f00 */
        /* <DEDUP_REMOVED lines=23> */
[----:B---3--:R-:W-:Y:S02]  /*9350*/  HMMA.16816.F32 R24, R20, R26, R8 ;  /* 0x0000001a1418723c */ /* 0x008fe40000001808 */
[----:B------:R-:W2:Y:S01]  /*9360*/  LDL.LU.64 R10, [R1+0x1210] ;  /* 0x00121000010a7983 */ /* 0x000ea20000300a00 */
[----:B----4-:R-:W-:-:S02]  /*9370*/  IMAD.MOV.U32 R18, RZ, RZ, R28 ;  /* 0x000000ffff127224 */ /* 0x010fc400078e001c */
[----:B------:R-:W-:Y:S11]  /*9380*/  IMAD.MOV.U32 R19, RZ, RZ, R3 ;  /* 0x000000ffff137224 */ /* 0x000ff600078e0003 */
[----:B------:R-:W-:Y:S07]  /*9390*/  @!UPT UIADD3 URZ, URZ, URZ, URZ ;  /* 0x0000003f3f3ff290 */ /* 0x000fee000fffe03f */
[----:B------:R-:W-:Y:S04]  /*93a0*/  STL.64 [R1+0xc0], R24 ;  /* 0x0000c01801007387 */ /* 0x000fe80000100a00 */
[----:B------:R0:W-:Y:S02]  /*93b0*/  STL.64 [R1+0xc8], R26 ;  /* 0x0000c81a01007387 */ /* 0x0001e40000100a00 */
[----:B0-----:R-:W-:Y:S01]  /*93c0*/  MOV R26, R2 ;  /* 0x00000002001a7202 */ /* 0x001fe20000000f00 */
[----:B------:R-:W-:Y:S01]  /*93d0*/  IMAD.MOV.U32 R27, RZ, RZ, R0 ;  /* 0x000000ffff1b7224 */ /* 0x000fe200078e0000 */
[----:B--2---:R-:W-:Y:S01]  /*93e0*/  HMMA.16816.F32 R8, R20, R10, R12 ;  /* 0x0000000a1408723c */ /* 0x004fe2000000180c */
[----:B------:R-:W2:Y:S04]  /*93f0*/  LDL.LU.64 R14, [R1+0x1208] ;  /* 0x00120800010e7983 */ /* 0x000ea80000300a00 */
[----:B------:R-:W2:Y:S11]  /*9400*/  LDL.LU.64 R12, [R1+0x1200] ;  /* 0x00120000010c7983 */ /* 0x000eb60000300a00 */
[----:B------:R-:W-:Y:S08]  /*9410*/  @!UPT UIADD3 URZ, URZ, URZ, URZ ;  /* 0x0000003f3f3ff290 */ /* 0x000ff0000fffe03f */
[----:B------:R-:W-:Y:S01]  /*9420*/  IMAD.MOV.U32 R2, RZ, RZ, R10 ;  /* 0x000000ffff027224 */ /* 0x000fe200078e000a */
[----:B------:R-:W-:Y:S01]  /*9430*/  MOV R3, R9 ;  /* 0x0000000900037202 */ /* 0x000fe20000000f00 */
[----:B------:R-:W-:Y:S02]  /*9440*/  IMAD.MOV.U32 R0, RZ, RZ, R11 ;  /* 0x000000ffff007224 */ /* 0x000fe400078e000b */
[----:B------:R-:W-:Y:S01]  /*9450*/  IMAD.MOV.U32 R28, RZ, RZ, R8 ;  /* 0x000000ffff1c7224 */ /* 0x000fe200078e0008 */
[----:B------:R-:W2:Y:S04]  /*9460*/  LDL.LU.64 R10, [R1+0x11f8] ;  /* 0x0011f800010a7983 */ /* 0x000ea80000300a00 */
[----:B------:R-:W3:Y:S04]  /*9470*/  LDL.LU.64 R8, [R1+0x11f0] ;  /* 0x0011f00001087983 */ /* 0x000ee80000300a00 */
[----:B------:R-:W-:Y:S04]  /*9480*/  STL [R1+0x1100], R0 ;  /* 0x0011000001007387 */ /* 0x000fe80000100800 */
[----:B------:R-:W-:Y:S04]  /*9490*/  STL [R1+0x10fc], R3 ;  /* 0x0010fc0301007387 */ /* 0x000fe80000100800 */
[----:B------:R-:W-:Y:S04]  /*94a0*/  STL [R1+0x10f8], R28 ;  /* 0x0010f81c01007387 */ /* 0x000fe80000100800 */
[----:B------:R-:W-:Y:S01]  /*94b0*/  STL [R1+0x10f0], R2 ;  /* 0x0010f00201007387 */ /* 0x000fe20000100800 */
[----:B---3--:R-:W-:Y:S01]  /*94c0*/  MOV R6, R9 ;  /* 0x0000000900067202 */ /* 0x008fe20000000f00 */
[----:B------:R-:W-:-:S02]  /*94d0*/  IMAD.MOV.U32 R7, RZ, RZ, R8 ;  /* 0x000000ffff077224 */ /* 0x000fc400078e0008 */
[C---:B--2---:R-:W-:Y:S01]  /*94e0*/  HMMA.16816.F32 R8, R20.reuse, R10, R12 ;  /* 0x0000000a1408723c */ /* 0x044fe2000000180c */
[----:B------:R-:W2:Y:S04]  /*94f0*/  LDL.LU.64 R14, [R1+0x11e8] ;  /* 0x0011e800010e7983 */ /* 0x000ea80000300a00 */
[----:B------:R-:W2:Y:S11]  /*9500*/  LDL.LU.64 R12, [R1+0x11e0] ;  /* 0x0011e000010c7983 */ /* 0x000eb60000300a00 */
[----:B------:R-:W-:Y:S07]  /*9510*/  @!UPT UIADD3 URZ, URZ, URZ, URZ ;  /* 0x0000003f3f3ff290 */ /* 0x000fee000fffe03f */
[----:B------:R-:W-:Y:S04]  /*9520*/  STL.64 [R1+0x80], R8 ;  /* 0x0000800801007387 */ /* 0x000fe80000100a00 */
[----:B------:R0:W-:Y:S04]  /*9530*/  STL.64 [R1+0x88], R10 ;  /* 0x0000880a01007387 */ /* 0x0001e80000100a00 */
[----:B0-----:R-:W2:Y:S02]  /*9540*/  LDL.LU.64 R10, [R1+0x11d8] ;  /* 0x0011d800010a7983 */ /* 0x001ea40000300a00 */
[----:B--2---:R-:W-:Y:S02]  /*9550*/  HMMA.16816.F32 R8, R20, R10, R12 ;  /* 0x0000000a1408723c */ /* 0x004fe4000000180c */
[----:B------:R-:W2:Y:S04]  /*9560*/  LDL.LU.64 R14, [R1+0x11d0] ;  /* 0x0011d000010e7983 */ /* 0x000ea80000300a00 */
[----:B------:R-:W2:Y:S11]  /*9570*/  LDL.LU.64 R12, [R1+0x11c8] ;  /* 0x0011c800010c7983 */ /* 0x000eb60000300a00 */
[----:B------:R-:W-:Y:S06]  /*9580*/  @!UPT UIADD3 URZ, URZ, URZ, URZ ;  /* 0x0000003f3f3ff290 */ /* 0x000fec000fffe03f */
[----:B------:R-:W-:Y:S01]  /*9590*/  STL.64 [R1+0x130], R8 ;  /* 0x0001300801007387 */ /* 0x000fe20000100a00 */
[----:B------:R-:W-:-:S03]  /*95a0*/  IMAD.MOV.U32 R29, RZ, RZ, R11 ;  /* 0x000000ffff1d7224 */ /* 0x000fc600078e000b */
[----:B------:R0:W-:Y:S04]  /*95b0*/  STL [R1+0x138], R10 ;  /* 0x0001380a01007387 */ /* 0x0001e80000100800 */
[----:B0-----:R-:W2:Y:S04]  /*95c0*/  LDL.LU.64 R10, [R1+0x11c0] ;  /* 0x0011c000010a7983 */ /* 0x001ea80000300a00 */
[----:B------:R-:W-:Y:S01]  /*95d0*/  STL [R1+0x1104], R29 ;  /* 0x0011041d01007387 */ /* 0x000fe20000100800 */
[----:B--2---:R-:W-:Y:S03]  /*95e0*/  HMMA.16816.F32 R8, R20, R10, R12 ;  /* 0x0000000a1408723c */ /* 0x004fe6000000180c */
[----:B------:R-:W2:Y:S11]  /*95f0*/  LDL.LU.64 R14, [R1+0x11b8] ;  /* 0x0011b800010e7983 */ /* 0x000eb60000300a00 */
[----:B------:R-:W-:Y:S09]  /*9600*/  @!UPT UIADD3 URZ, URZ, URZ, URZ ;  /* 0x0000003f3f3ff290 */ /* 0x000ff2000fffe03f */
[----:B------:R-:W-:Y:S01]  /*9610*/  STL [R1+0x124], R9 ;  /* 0x0001240901007387 */ /* 0x000fe20000100800 */
[----:B------:R-:W-:-:S03]  /*9620*/  MOV R2, R8 ;  /* 0x0000000800027202 */ /* 0x000fc60000000f00 */
[----:B------:R0:W-:Y:S04]  /*9630*/  STL.64 [R1+0x128], R10 ;  /* 0x0001280a01007387 */ /* 0x0001e80000100a00 */
[----:B0-----:R-:W2:Y:S04]  /*9640*/  LDL.LU.64 R10, [R1+0x11b0] ;  /* 0x0011b000010a7983 */ /* 0x001ea80000300a00 */
[----:B------:R-:W2:Y:S04]  /*9650*/  LDL.LU.64 R8, [R1+0x11a8] ;  /* 0x0011a80001087983 */ /* 0x000ea80000300a00 */
[----:B------:R-:W-:Y:S01]  /*9660*/  STL [R1+0x1108], R2 ;  /* 0x0011080201007387 */ /* 0x000fe20000100800 */
[----:B--2---:R-:W-:Y:S03]  /*9670*/  HMMA.16816.F32 R8, R20, R14, R8 ;  /* 0x0000000e1408723c */ /* 0x004fe60000001808 */
[----:B------:R-:W2:Y:S04]  /*9680*/  LDL.LU.64 R14, [R1+0x11a0] ;  /* 0x0011a000010e7983 */ /* 0x000ea80000300a00 */
[----:B------:R-:W2:Y:S11]  /*9690*/  LDL.LU.64 R12, [R1+0x1198] ;  /* 0x00119800010c7983 */ /* 0x000eb60000300a00 */
[----:B------:R-:W-:Y:S06]  /*96a0*/  @!UPT UIADD3 URZ, URZ, URZ, URZ ;  /* 0x0000003f3f3ff290 */ /* 0x000fec000fffe03f */
[----:B------:R-:W-:Y:S01]  /*96b0*/  IMAD.MOV.U32 R29, RZ, RZ, R9 ;  /* 0x000000ffff1d7224 */ /* 0x000fe200078e0009 */
[----:B------:R-:W-:Y:S01]  /*96c0*/  MOV R3, R11 ;  /* 0x0000000b00037202 */ /* 0x000fe20000000f00 */
[----:B------:R-:W-:Y:S01]  /*96d0*/  IMAD.MOV.U32 R0, RZ, RZ, R10 ;  /* 0x000000ffff007224 */ /* 0x000fe200078e000a */
[----:B------:R0:W-:Y:S01]  /*96e0*/  STL [R1+0xf0], R8 ;  /* 0x0000f00801007387 */ /* 0x0001e20000100800 */
[----:B------:R-:W-:-:S03]  /*96f0*/  IMAD.MOV.U32 R9, RZ, RZ, R16 ;  /* 0x000000ffff097224 */ /* 0x000fc600078e0010 */
[----:B------:R-:W-:Y:S04]  /*9700*/  STL [R1+0x1114], R29 ;  /* 0x0011141d01007387 */ /* 0x000fe80000100800 */
[----:B------:R-:W-:Y:S01]  /*9710*/  STL [R1+0x1110], R0 ;  /* 0x0011100001007387 */ /* 0x000fe20000100800 */
[----:B0-----:R-:W-:-:S03]  /*9720*/  IMAD.MOV.U32 R8, RZ, RZ, R17 ;  /* 0x000000ffff087224 */ /* 0x001fc600078e0011 */
[----:B------:R-:W-:Y:S01]  /*9730*/  STL [R1+0x110c], R3 ;  /* 0x00110c0301007387 */ /* 0x000fe20000100800 */
[C---:B--2---:R-:W-:Y:S03]  /*9740*/  HMMA.16816.F32 R12, R20.reuse, R18, R12 ;  /* 0x00000012140c723c */ /* 0x044fe6000000180c */
[----:B------:R-:W2:Y:S04]  /*9750*/  LDL.LU.64 R18, [R1+0x1190] ;  /* 0x0011900001127983 */ /* 0x000ea80000300a00 */
[----:B------:R-:W2:Y:S11]  /*9760*/  LDL.LU.64 R16, [R1+0x1188] ;  /* 0x0011880001107983 */ /* 0x000eb60000300a00 */
[----:B------:R-:W-:Y:S05]  /*9770*/  @!UPT UIADD3 URZ, URZ, URZ, URZ ;  /* 0x0000003f3f3ff290 */ /* 0x000fea000fffe03f */
[----:B------:R0:W-:Y:S04]  /*9780*/  STL.64 [R1+0x110], R12 ;  /* 0x0001100c01007387 */ /* 0x0001e80000100a00 */
[----:B------:R1:W-:Y:S01]  /*9790*/  STL.64 [R1+0x118], R14 ;  /* 0x0001180e01007387 */ /* 0x0003e20000100a00 */
[C---:B--2---:R-:W-:Y:S03]  /*97a0*/  HMMA.16816.F32 R16, R20.reuse, R26, R16 ;  /* 0x0000001a1410723c */ /* 0x044fe60000001810 */
[----:B------:R-:W2:Y:S04]  /*97b0*/  LDL.LU.64 R26, [R1+0x1180] ;  /* 0x00118000011a7983 */ /* 0x000ea80000300a00 */
[----:B------:R-:W2:Y:S01]  /*97c0*/  LDL.LU.64 R24, [R1+0x1178] ;  /* 0x0011780001187983 */ /* 0x000ea20000300a00 */
[----:B0-----:R-:W-:Y:S01]  /*97d0*/  MOV R12, R5 ;  /* 0x00000005000c7202 */ /* 0x001fe20000000f00 */
[----:B------:R-:W-:Y:S11]  /*97e0*/  IMAD.MOV.U32 R13, RZ, RZ, R4 ;  /* 0x000000ffff0d7224 */ /* 0x000ff600078e0004 */
[----:B------:R-:W-:Y:S04]  /*97f0*/  @!UPT UIADD3 URZ, URZ, URZ, URZ ;  /* 0x0000003f3f3ff290 */ /* 0x000fe8000fffe03f */
[----:B------:R-:W-:Y:S01]  /*9800*/  IMAD.MOV.U32 R29, RZ, RZ, R16 ;  /* 0x000000ffff1d7224 */ /* 0x000fe200078e0010 */
[----:B------:R-:W-:Y:S01]  /*9810*/  MOV R0, R17 ;  /* 0x0000001100007202 */ /* 0x000fe20000000f00 */
[----:B------:R-:W1:Y:S01]  /*9820*/  LDL.LU R16, [R1+0x30] ;  /* 0x0000300001107983 */ /* 0x000e620000300800 */
[----:B------:R-:W-:Y:S02]  /*9830*/  IMAD.MOV.U32 R3, RZ, RZ, R18 ;  /* 0x000000ffff037224 */ /* 0x000fe400078e0012 */
[----:B------:R-:W-:Y:S01]  /*9840*/  IMAD.MOV.U32 R2, RZ, RZ, R19 ;  /* 0x000000ffff027224 */ /* 0x000fe200078e0013 */
[----:B------:R-:W1:Y:S04]  /*9850*/  LDL.LU R17, [R1+0x34] ;  /* 0x0000340001117983 */ /* 0x000e680000300800 */
[----:B------:R-:W1:Y:S04]  /*9860*/  LDL.LU R18, [R1+0x38] ;  /* 0x0000380001127983 */ /* 0x000e680000300800 */
[----:B------:R-:W1:Y:S04]  /*9870*/  LDL.LU R19, [R1+0x3c] ;  /* 0x00003c0001137983 */ /* 0x000e680000300800 */
[----:B------:R-:W-:Y:S04]  /*9880*/  STL [R1+0x114c], R0 ;  /* 0x00114c0001007387 */ /* 0x000fe80000100800 */
[----:B------:R-:W-:Y:S01]  /*9890*/  STL [R1+0x1148], R29 ;  /* 0x0011481d01007387 */ /* 0x000fe20000100800 */
[----:B--2---:R-:W-:Y:S03]  /*98a0*/  HMMA.16816.F32 R20, R20, R6, R24 ;  /* 0x000000061414723c */ /* 0x004fe60000001818 */
[----:B------:R-:W1:Y:S04]  /*98b0*/  LDL.LU.64 R6, [R1+0x1170] ;  /* 0x0011700001067983 */ /* 0x000e680000300a00 */
[----:B------:R-:W1:Y:S11]  /*98c0*/  LDL.LU.64 R4, [R1+0x1168] ;  /* 0x0011680001047983 */ /* 0x000e760000300a00 */
[----:B------:R-:W-:Y:S06]  /*98d0*/  @!UPT UIADD3 URZ, URZ, URZ, URZ ;  /* 0x0000003f3f3ff290 */ /* 0x000fec000fffe03f */
[----:B------:R-:W-:Y:S01]  /*98e0*/  MOV R27, R20 ;  /* 0x00000014001b7202 */ /* 0x000fe20000000f00 */
[----:B------:R-:W-:Y:S01]  /*98f0*/  IMAD.MOV.U32 R26, RZ, RZ, R21 ;  /* 0x000000ffff1a7224 */ /* 0x000fe200078e0015 */
[----:B------:R-:W2:Y:S01]  /*9900*/  LDL.LU R20, [R1+0x40] ;  /* 0x0000400001147983 */ /* 0x000ea20000300800 */
[----:B------:R-:W-:Y:S01]  /*9910*/  IMAD.MOV.U32 R25, RZ, RZ, R22 ;  /* 0x000000ffff197224 */ /* 0x000fe200078e0016 */
[----:B------:R-:W-:Y:S02]  /*9920*/  MOV R24, R23 ;  /* 0x0000001700187202 */ /* 0x000fe40000000f00 */
[----:B------:R-:W2:Y:S04]  /*9930*/  LDL.LU R21, [R1+0x44] ;  /* 0x0000440001157983 */ /* 0x000ea80000300800 */
[----:B------:R-:W2:Y:S04]  /*9940*/  LDL.LU R22, [R1+0x48] ;  /* 0x0000480001167983 */ /* 0x000ea80000300800 */
[----:B------:R-:W2:Y:S04]  /*9950*/  LDL.LU R23, [R1+0x4c] ;  /* 0x00004c0001177983 */ /* 0x000ea80000300800 */
[----:B------:R-:W0:Y:S04]  /*9960*/  S2R R28, SR_TID.X ;  /* 0x00000000001c7919 */ /* 0x000e280000002100 */
[----:B------:R-:W-:Y:S04]  /*9970*/  STL.64 [R1+0x1120], R26 ;  /* 0x0011201a01007387 */ /* 0x000fe80000100a00 */
[----:B------:R-:W-:Y:S01]  /*9980*/  STL.64 [R1+0x1118], R24 ;  /* 0x0011181801007387 */ /* 0x000fe20000100a00 */
[C---:B-1----:R-:W-:Y:S07]  /*9990*/  HMMA.16816.F32 R12, R4.reuse, R12, R16 ;  /* 0x0000000c040c723c */ /* 0x042fee0000001810 */
[C---:B0-----:R-:W-:Y:S01]  /*99a0*/  LOP3.LUT R19, R28.reuse, 0x7, RZ, 0xc0, !PT ;  /* 0x000000071c137812 */ /* 0x041fe200078ec0ff */
[----:B--2---:R-:W-:Y:S01]  /*99b0*/  HMMA.16816.F32 R8, R4, R8, R20 ;  /* 0x000000080408723c */ /* 0x004fe20000001814 */
[----:B------:R-:W-:Y:S11]  /*99c0*/  IMAD.SHL.U32 R28, R28, 0x2, RZ ;  /* 0x000000021c1c7824 */ /* 0x000ff600078e00ff */
[----:B------:R-:W-:Y:S11]  /*99d0*/  @!UPT UIADD3 URZ, URZ, URZ, URZ ;  /* 0x0000003f3f3ff290 */ /* 0x000ff6000fffe03f */
[----:B------:R-:W-:Y:S04]  /*99e0*/  STL.64 [R1+0x1078], R10 ;  /* 0x0010780a01007387 */ /* 0x000fe80000100a00 */
[----:B------:R-:W-:Y:S04]  /*99f0*/  STL.64 [R1+0x1070], R8 ;  /* 0x0010700801007387 */ /* 0x000fe80000100a00 */
[----:B------:R-:W-:Y:S04]  /*9a00*/  STL.64 [R1+0x1160], R6 ;  /* 0x0011600601007387 */ /* 0x000fe80000100a00 */
[----:B------:R-:W-:Y:S04]  /*9a10*/  STL.64 [R1+0x1158], R4 ;  /* 0x0011580401007387 */ /* 0x000fe80000100a00 */
[----:B------:R0:W-:Y:S02]  /*9a20*/  STL.64 [R1+0x1050], R14 ;  /* 0x0010500e01007387 */ /* 0x0001e40000100a00 */
[----:B0-----:R-:W-:-:S05]  /*9a30*/  IMAD R15, R19, 0x110, RZ ;  /* 0x00000110130f7824 */ /* 0x001fca00078e02ff */
[----:B------:R-:W-:-:S04]  /*9a40*/  LOP3.LUT R15, R15, 0x30, R28, 0x78, !PT ;  /* 0x000000300f0f7812 */ /* 0x000fc800078e781c */
[----:B------:R-:W-:-:S05]  /*9a50*/  LOP3.LUT R15, R15, 0x40, RZ, 0x3c, !PT ;  /* 0x000000400f0f7812 */ /* 0x000fca00078e3cff */
[----:B------:R-:W0:Y:S04]  /*9a60*/  LDSM.16.M88.4 R4, [R15+0x12080] ;  /* 0x012080000f04783b */ /* 0x000e280000000200 */
[----:B------:R-:W-:Y:S04]  /*9a70*/  STL.64 [R1+0x1048], R12 ;  /* 0x0010480c01007387 */ /* 0x000fe80000100a00 */
[----:B------:R-:W1:Y:S04]  /*9a80*/  LDSM.16.M88.4 R16, [R15+0x11080] ;  /* 0x011080000f10783b */ /* 0x000e680000000200 */
[----:B------:R-:W-:Y:S04]  /*9a90*/  LDSM.16.M88.4 R20, [R15+0x11880] ;  /* 0x011880000f14783b */ /* 0x000fe80000000200 */
[----:B------:R-:W-:Y:S01]  /*9aa0*/  LDSM.16.M88.4 R24, [R15+0x12880] ;  /* 0x012880000f18783b */ /* 0x000fe20000000200 */
[----:B0-----:R-:W-:-:S03]  /*9ab0*/  IMAD.MOV.U32 R9, RZ, RZ, R4 ;  /* 0x000000ffff097224 */ /* 0x001fc600078e0004 */
[----:B------:R-:W-:Y:S01]  /*9ac0*/  STL.64 [R1+0x148], R6 ;  /* 0x0001480601007387 */ /* 0x000fe20000100a00 */
[----:B------:R-:W-:-:S03]  /*9ad0*/  MOV R8, R5 ;  /* 0x0000000500087202 */ /* 0x000fc60000000f00 */
[----:B------:R-:W0:Y:S04]  /*9ae0*/  LDSM.16.M88.4 R4, [R15+0x13080] ;  /* 0x013080000f04783b */ /* 0x000e280000000200 */
[----:B-1----:R-:W-:Y:S01]  /*9af0*/  STL.64 [R1+0x28], R18 ;  /* 0x0000281201007387 */ /* 0x002fe20000100a00 */
[----:B0-----:R-:W-:-:S03]  /*9b00*/  IMAD.MOV.U32 R0, RZ, RZ, R4 ;  /* 0x000000ffff007224 */ /* 0x001fc600078e0004 */
[----:B------:R-:W-:Y:S01]  /*9b10*/  STL.64 [R1+0x188], R6 ;  /* 0x0001880601007387 */ /* 0x000fe20000100a00 */
[----:B------:R-:W-:-:S03]  /*9b20*/  IMAD.MOV.U32 R29, RZ, RZ, R5 ;  /* 0x000000ffff1d7224 */ /* 0x000fc600078e0005 */
[----:B------:R-:W0:Y:S04]  /*9b30*/  LDSM.16.M88.4 R4, [R15+0x13880] ;  /* 0x013880000f04783b */ /* 0x000e280000000200 */
[----:B------:R-:W-:Y:S04]  /*9b40*/  STL.64 [R1+0x18], R22 ;  /* 0x0000181601007387 */ /* 0x000fe80000100a00 */
[----:B------:R1:W-:Y:S04]  /*9b50*/  STL.64 [R1+0x1150], R20 ;  /* 0x0011501401007387 */ /* 0x0003e80000100a00 */
[----:B-1----:R-:W2:Y:S04]  /*9b60*/  LDL.LU R20, [R1+0x50] ;  /* 0x0000500001147983 */ /* 0x002ea80000300800 */
[----:B------:R-:W2:Y:S04]  /*9b70*/  LDL.LU R21, [R1+0x54] ;  /* 0x0000540001157983 */ /* 0x000ea80000300800 */
[----:B------:R-:W2:Y:S04]  /*9b80*/  LDL.LU R22, [R1+0x58] ;  /* 0x0000580001167983 */ /* 0x000ea80000300800 */
[----:B------:R-:W2:Y:S04]  /*9b90*/  LDL.LU R23, [R1+0x5c] ;  /* 0x00005c0001177983 */ /* 0x000ea80000300800 */
[----:B0-----:R0:W-:Y:S01]  /*9ba0*/  STL.64 [R1+0x198], R6 ;  /* 0x0001980601007387 */ /* 0x0011e20000100a00 */
[----:B------:R-:W-:Y:S01]  /*9bb0*/  MOV R12, R4 ;  /* 0x00000004000c7202 */ /* 0x000fe20000000f00 */
[----:B------:R-:W-:-:S02]  /*9bc0*/  IMAD.MOV.U32 R13, RZ, RZ, R5 ;  /* 0x000000ffff0d7224 */ /* 0x000fc400078e0005 */
[----:B0-----:R-:W2:Y:S04]  /*9bd0*/  LDL.LU.64 R6, [R1+0x1160] ;  /* 0x0011600001067983 */ /* 0x001ea80000300a00 */
[----:B------:R-:W2:Y:S04]  /*9be0*/  LDL.LU.64 R4, [R1+0x1158] ;  /* 0x0011580001047983 */ /* 0x000ea80000300a00 */
[----:B------:R-:W-:Y:S04]  /*9bf0*/  STL.64 [R1+0x168], R26 ;  /* 0x0001681a01007387 */ /* 0x000fe80000100a00 */
[----:B------:R0:W-:Y:S02]  /*9c00*/  STL.64 [R1+0x1128], R24 ;  /* 0x0011281801007387 */ /* 0x0001e40000100a00 */
[----:B0-----:R-:W-:Y:S01]  /*9c10*/  IMAD.MOV.U32 R24, RZ, RZ, R9 ;  /* 0x000000ffff187224 */ /* 0x001fe200078e0009 */
[----:B------:R-:W-:-:S02]  /*9c20*/  MOV R25, R8 ;  /* 0x0000000800197202 */ /* 0x000fc40000000f00 */
[----:B------:R-:W0:Y:S04]  /*9c30*/  LDSM.16.M88.4 R8, [R15+0x14080] ;  /* 0x014080000f08783b */ /* 0x000e280000000200 */
[----:B------:R1:W-:Y:S04]  /*9c40*/  STL.64 [R1+0x1140], R24 ;  /* 0x0011401801007387 */ /* 0x0003e80000100a00 */
[----:B-1----:R-:W3:Y:S04]  /*9c50*/  LDL.LU R24, [R1+0x70] ;  /* 0x0000700001187983 */ /* 0x002ee80000300800 */
[----:B------:R-:W3:Y:S04]  /*9c60*/  LDL.LU R25, [R1+0x74] ;  /* 0x0000740001197983 */ /* 0x000ee80000300800 */
[----:B------:R-:W3:Y:S04]  /*9c70*/  LDL.LU R26, [R1+0x78] ;  /* 0x00007800011a7983 */ /* 0x000ee80000300800 */
[----:B------:R-:W3:Y:S01]  /*9c80*/  LDL.LU R27, [R1+0x7c] ;  /* 0x00007c00011b7983 */ /* 0x000ee20000300800 */
[----:B0-----:R-:W-:-:S03]  /*9c90*/  IMAD.MOV.U32 R14, RZ, RZ, R9 ;  /* 0x000000ffff0e7224 */ /* 0x001fc600078e0009 */
[----:B------:R-:W-:Y:S04]  /*9ca0*/  STL.64 [R1+0x1b8], R10 ;  /* 0x0001b80a01007387 */ /* 0x000fe80000100a00 */
[----:B------:R-:W-:Y:S01]  /*9cb0*/  STL [R1+0x10f4], R15 ;  /* 0x0010f40f01007387 */ /* 0x000fe20000100800 */
[----:B------:R-:W-:-:S03]  /*9cc0*/  IMAD.MOV.U32 R28, RZ, RZ, R8 ;  /* 0x000000ffff1c7224 */ /* 0x000fc600078e0008 */
[----:B------:R-:W-:Y:S04]  /*9cd0*/  STL [R1+0x1138], R14 ;  /* 0x0011380e01007387 */ /* 0x000fe80000100800 */
[----:B------:R0:W-:Y:S04]  /*9ce0*/  STL.64 [R1+0x1130], R12 ;  /* 0x0011300c01007387 */ /* 0x0001e80000100a00 */
[----:B------:R1:W4:Y:S04]  /*9cf0*/  LDSM.16.M88.4 R8, [R15+0x14880] ;  /* 0x014880000f08783b */ /* 0x0003280000000200 */
[----:B0-----:R-:W5:Y:S04]  /*9d00*/  LDL.LU R12, [R1+0x90] ;  /* 0x00009000010c7983 */ /* 0x001f680000300800 */
[----:B------:R-:W5:Y:S04]  /*9d10*/  LDL.LU R13, [R1+0x94] ;  /* 0x00009400010d7983 */ /* 0x000f680000300800 */
[----:B------:R-:W5:Y:S04]  /*9d20*/  LDL.LU R14, [R1+0x98] ;  /* 0x00009800010e7983 */ /* 0x000f680000300800 */
[----:B-1----:R-:W5:Y:S01]  /*9d30*/  LDL.LU R15, [R1+0x9c] ;  /* 0x00009c00010f7983 */ /* 0x002f620000300800 */
[C---:B--2---:R-:W-:Y:S03]  /*9d40*/  HMMA.16816.F32 R16, R4.reuse, R16, R20 ;  /* 0x000000100410723c */ /* 0x044fe60000001814 */
[----:B------:R-:W3:Y:S11]  /*9d50*/  LDL.LU.64 R20, [R1+0x1150] ;  /* 0x0011500001147983 */ /* 0x000ef60000300a00 */
[----:B------:R-:W-:Y:S09]  /*9d60*/  @!UPT UIADD3 URZ, URZ, URZ, URZ ;  /* 0x0000003f3f3ff290 */ /* 0x000ff2000fffe03f */
[----:B------:R-:W-:Y:S04]  /*9d70*/  STL.64 [R1+0x1040], R18 ;  /* 0x0010401201007387 */ /* 0x000fe80000100a00 */
[----:B------:R0:W-:Y:S02]  /*9d80*/  STL.64 [R1+0x1038], R16 ;  /* 0x0010381001007387 */ /* 0x0001e40000100a00 */
[----:B0-----:R-:W-:Y:S01]  /*9d90*/  MOV R16, R0 ;  /* 0x0000000000107202 */ /* 0x001fe20000000f00 */
[----:B------:R-:W-:Y:S01]  /*9da0*/  IMAD.MOV.U32 R17, RZ, RZ, R29 ;  /* 0x000000ffff117224 */ /* 0x000fe200078e001d */
[----:B------:R-:W2:Y:S04]  /*9db0*/  LDL.LU R0, [R1+0x114c] ;  /* 0x00114c0001007983 */ /* 0x000ea80000300800 */
[----:B------:R-:W2:Y:S04]  /*9dc0*/  LDL.LU R29, [R1+0x1148] ;  /* 0x00114800011d7983 */ /* 0x000ea80000300800 */
[----:B----4-:R-:W-:Y:S01]  /*9dd0*/  STL.64 [R1+0x1c8], R10 ;  /* 0x0001c80a01007387 */ /* 0x010fe20000100a00 */
[C---:B---3--:R-:W-:Y:S03]  /*9de0*/  HMMA.16816.F32 R20, R4.reuse, R20, R24 ;  /* 0x000000140414723c */ /* 0x048fe60000001818 */
[----:B------:R-:W5:Y:S11]  /*9df0*/  LDL.LU.64 R24, [R1+0x1140] ;  /* 0x0011400001187983 */ /* 0x000f760000300a00 */
[----:B------:R-:W-:Y:S09]  /*9e00*/  @!UPT UIADD3 URZ, URZ, URZ, URZ ;  /* 0x0000003f3f3ff290 */ /* 0x000ff2000fffe03f */
[----:B------:R0:W-:Y:S04]  /*9e10*/  STL [R1+0x1020], R20 ;  /* 0x0010201401007387 */ /* 0x0001e80000100800 */
[----:B------:R1:W-:Y:S04]  /*9e20*/  STL [R1+0x101c], R21 ;  /* 0x00101c1501007387 */ /* 0x0003e80000100800 */
[----:B------:R3:W-:Y:S04]  /*9e30*/  STL [R1+0x1018], R22 ;  /* 0x0010181601007387 */ /* 0x0007e80000100800 */
[----:B------:R4:W-:Y:S04]  /*9e40*/  STL [R1+0x1014], R23 ;  /* 0x0010141701007387 */ /* 0x0009e80000100800 */
[----:B0-----:R-:W2:Y:S04]  /*9e50*/  LDL.LU R20, [R1+0xa0] ;  /* 0x0000a00001147983 */ /* 0x001ea80000300800 */
[----:B-1----:R-:W2:Y:S04]  /*9e60*/  LDL.LU R21, [R1+0xa4] ;  /* 0x0000a40001157983 */ /* 0x002ea80000300800 */
[----:B---3--:R-:W2:Y:S04]  /*9e70*/  LDL.LU R22, [R1+0xa8] ;  /* 0x0000a80001167983 */ /* 0x008ea80000300800 */
[----:B----4-:R-:W2:Y:S01]  /*9e80*/  LDL.LU R23, [R1+0xac] ;  /* 0x0000ac0001177983 */ /* 0x010ea20000300800 */
[C---:B-----5:R-:W-:Y:S03]  /*9e90*/  HMMA.16816.F32 R24, R4.reuse, R24, R12 ;  /* 0x000000180418723c */ /* 0x060fe6000000180c */
[----:B------:R-:W3:Y:S04]  /*9ea0*/  LDL.LU R14, [R1+0x1138] ;  /* 0x00113800010e7983 */ /* 0x000ee80000300800 */
[----:B------:R-:W4:Y:S11]  /*9eb0*/  LDL.LU.64 R12, [R1+0x1130] ;  /* 0x00113000010c7983 */ /* 0x000f360000300a00 */
[----:B------:R-:W-:Y:S05]  /*9ec0*/  @!UPT UIADD3 URZ, URZ, URZ, URZ ;  /* 0x0000003f3f3ff290 */ /* 0x000fea000fffe03f */
[----:B------:R0:W-:Y:S04]  /*9ed0*/  STL.64 [R1+0x30], R24 ;  /* 0x0000301801007387 */ /* 0x0001e80000100a00 */
[----:B------:R2:W-:Y:S04]  /*9ee0*/  STL.64 [R1+0x38], R26 ;  /* 0x0000381a01007387 */ /* 0x0005e80000100a00 */
[----:B0-----:R-:W2:Y:S02]  /*9ef0*/  LDL.LU.64 R24, [R1+0x1128] ;  /* 0x0011280001187983 */ /* 0x001ea40000300a00 */
[C---:B--2---:R-:W-:Y:S11]  /*9f00*/  HMMA.16816.F32 R24, R4.reuse, R24, R20 ;  /* 0x000000180418723c */ /* 0x044ff60000001814 */
[----:B------:R-:W-:Y:S11]  /*9f10*/  @!UPT UIADD3 URZ, URZ, URZ, URZ ;  /* 0x0000003f3f3ff290 */ /* 0x000ff6000fffe03f */
[----:B------:R-:W-:Y:S02]  /*9f20*/  @!UPT UIADD3 URZ, URZ, URZ, URZ ;  /* 0x0000003f3f3ff290 */ /* 0x000fe4000fffe03f */
[----:B------:R-:W-:Y:S01]  /*9f30*/  IMAD.MOV.U32 R23, RZ, RZ, R27 ;  /* 0x000000ffff177224 */ /* 0x000fe200078e001b */
[----:B------:R-:W-:Y:S01]  /*9f40*/  MOV R21, R25 ;  /* 0x0000001900157202 */ /* 0x000fe20000000f00 */
[----:B------:R-:W-:Y:S02]  /*9f50*/  IMAD.MOV.U32 R22, RZ, RZ, R26 ;  /* 0x000000ffff167224 */ /* 0x000fe400078e001a */
[----:B------:R-:W-:Y:S01]  /*9f60*/  IMAD.MOV.U32 R20, RZ, RZ, R24 ;  /* 0x000000ffff147224 */ /* 0x000fe200078e0018 */
[----:B------:R-:W2:Y:S04]  /*9f70*/  LDL.LU.64 R26, [R1+0x1120] ;  /* 0x00112000011a7983 */ /* 0x000ea80000300a00 */
[----:B------:R-:W5:Y:S04]  /*9f80*/  LDL.LU.64 R24, [R1+0x1118] ;  /* 0x0011180001187983 */ /* 0x000f680000300a00 */
[----:B------:R-:W-:Y:S04]  /*9f90*/  STL [R1+0x1030], R23 ;  /* 0x0010301701007387 */ /* 0x000fe80000100800 */
[----:B------:R-:W-:Y:S04]  /*9fa0*/  STL [R1+0x102c], R22 ;  /* 0x00102c1601007387 */ /* 0x000fe80000100800 */
[----:B------:R-:W-:Y:S04]  /*9fb0*/  STL [R1+0x1028], R21 ;  /* 0x0010281501007387 */ /* 0x000fe80000100800 */
[----:B------:R0:W-:Y:S04]  /*9fc0*/  STL [R1+0x1024], R20 ;  /* 0x0010241401007387 */ /* 0x0001e80000100800 */
[----:B0-----:R-:W2:Y:S04]  /*9fd0*/  LDL.LU R20, [R1+0xb0] ;  /* 0x0000b00001147983 */ /* 0x001ea80000300800 */
[----:B------:R-:W2:Y:S04]  /*9fe0*/  LDL.LU R21, [R1+0xb4] ;  /* 0x0000b40001157983 */ /* 0x000ea80000300800 */
[----:B------:R-:W2:Y:S04]  /*9ff0*/  LDL.LU R22, [R1+0xb8] ;  /* 0x0000b80001167983 */ /* 0x000ea80000300800 */
[----:B------:R-:W2:Y:S04]  /*a000*/  LDL.LU R23, [R1+0xbc] ;  /* 0x0000bc0001177983 */ /* 0x000ea80000300800 */
[----:B------:R-:W3:Y:S01]  /*a010*/  LDL.LU R18, [R1+0x218] ;  /* 0x0002180001127983 */ /* 0x000ee20000300800 */
[----:B--2---:R-:W-:Y:S11]  /*a020*/  HMMA.16816.F32 R20, R4, R16, R20 ;  /* 0x000000100414723c */ /* 0x004ff60000001814 */
[----:B------:R-:W-:Y:S11]  /*a030*/  @!UPT UIADD3 URZ, URZ, URZ, URZ ;  /* 0x0000003f3f3ff290 */ /* 0x000ff6000fffe03f */
[----:B------:R-:W-:Y:S01]  /*a040*/  @!UPT UIADD3 URZ, URZ, URZ, URZ ;  /* 0x0000003f3f3ff290 */ /* 0x000fe2000fffe03f */
[----:B------:R0:W-:Y:S04]  /*a050*/  STL.64 [R1+0x60], R20 ;  /* 0x0000601401007387 */ /* 0x0001e80000100a00 */
[----:B------:R1:W-:Y:S04]  /*a060*/  STL.64 [R1+0x68], R22 ;  /* 0x0000681601007387 */ /* 0x0003e80000100a00 */
[----:B------:R-:W3:Y:S01]  /*a070*/  LDL.LU R19, [R1+0x21c] ;  /* 0x00021c0001137983 */ /* 0x000ee20000300800 */
[----:B------:R-:W-:-:S03]  /*a080*/  MOV R16, R27 ;  /* 0x0000001b00107202 */ /* 0x000fc60000000f00 */
[----:B---3--:R5:W-:Y:S04]  /*a090*/  STL.64 [R1+0x1058], R18 ;  /* 0x0010581201007387 */ /* 0x008be80000100a00 */
[----:B0-----:R-:W4:Y:S04]  /*a0a0*/  LDL.LU R20, [R1+0xc0] ;  /* 0x0000c00001147983 */ /* 0x001f280000300800 */
[----:B------:R-:W4:Y:S04]  /*a0b0*/  LDL.LU R21, [R1+0xc4] ;  /* 0x0000c40001157983 */ /* 0x000f280000300800 */
[----:B-1----:R-:W4:Y:S04]  /*a0c0*/  LDL.LU R22, [R1+0xc8] ;  /* 0x0000c80001167983 */ /* 0x002f280000300800 */
[----:B------:R-:W4:Y:S04]  /*a0d0*/  LDL.LU R23, [R1+0xcc] ;  /* 0x0000cc0001177983 */ /* 0x000f280000300800 */
[----:B------:R-:W2:Y:S01]  /*a0e0*/  LDL R27, [R1+0x380] ;  /* 0x00038000011b7983 */ /* 0x000ea20000100800 */
[----:B-----5:R-:W-:Y:S01]  /*a0f0*/  MOV R19, R24 ;  /* 0x0000001800137202 */ /* 0x020fe20000000f00 */
[----:B------:R-:W-:-:S02]  /*a100*/  IMAD.MOV.U32 R18, RZ, RZ, R25 ;  /* 0x000000ffff127224 */ /* 0x000fc400078e0019 */
[----:B------:R-:W-:Y:S01]  /*a110*/  IMAD.MOV.U32 R17, RZ, RZ, R26 ;  /* 0x000000ffff117224 */ /* 0x000fe200078e001a */
[----:B--2---:R0:W-:Y:S04]  /*a120*/  STL [R1+0x1088], R27 ;  /* 0x0010881b01007387 */ /* 0x0041e80000100800 */
[----:B------:R-:W2:Y:S04]  /*a130*/  LDL.LU R24, [R1+0x110] ;  /* 0x0001100001187983 */ /* 0x000ea80000300800 */
[----:B------:R-:W2:Y:S04]  /*a140*/  LDL.LU R25, [R1+0x114] ;  /* 0x0001140001197983 */ /* 0x000ea80000300800 */
[----:B------:R-:W3:Y:S04]  /*a150*/  LDL.LU R26, [R1+0x118] ;  /* 0x00011800011a7983 */ /* 0x000ee80000300800 */
[----:B0-----:R-:W3:Y:S04]  /*a160*/  LDL.LU R27, [R1+0x11c] ;  /* 0x00011c00011b7983 */ /* 0x001ee80000300800 */
[----:B---3--:R-:W-:Y:S04]  /*a170*/  STL.64 [R1+0x1098], R26 ;  /* 0x0010981a01007387 */ /* 0x008fe80000100a00 */
[----:B--2---:R0:W-:Y:S04]  /*a180*/  STL.64 [R1+0x1090], R24 ;  /* 0x0010901801007387 */ /* 0x0041e80000100a00 */
[----:B0-----:R-:W2:Y:S04]  /*a190*/  LDL.LU R24, [R1+0x80] ;  /* 0x0000800001187983 */ /* 0x001ea80000300800 */
[----:B------:R-:W2:Y:S04]  /*a1a0*/  LDL.LU R25, [R1+0x84] ;  /* 0x0000840001197983 */ /* 0x000ea80000300800 */
[----:B------:R-:W2:Y:S04]  /*a1b0*/  LDL.LU R26, [R1+0x88] ;  /* 0x00008800011a7983 */ /* 0x000ea80000300800 */
[----:B------:R-:W2:Y:S04]  /*a1c0*/  LDL.LU R27, [R1+0x8c] ;  /* 0x00008c00011b7983 */ /* 0x000ea80000300800 */
[----:B------:R0:W-:Y:S04]  /*a1d0*/  STL.64 [R1+0x1068], R18 ;  /* 0x0010681201007387 */ /* 0x0001e80000100a00 */
[----:B------:R1:W-:Y:S04]  /*a1e0*/  STL.64 [R1+0x1060], R16 ;  /* 0x0010601001007387 */ /* 0x0003e80000100a00 */
[----:B0-----:R-:W3:Y:S04]  /*a1f0*/  LDL.LU R18, [R1+0x208] ;  /* 0x0002080001127983 */ /* 0x001ee80000300800 */
[----:B------:R-:W3:Y:S01]  /*a200*/  LDL.LU R19, [R1+0x20c] ;  /* 0x00020c0001137983 */ /* 0x000ee20000300800 */
[----:B-1----:R-:W-:-:S02]  /*a210*/  IMAD.MOV.U32 R16, RZ, RZ, R29 ;  /* 0x000000ffff107224 */ /* 0x002fc400078e001d */
[----:B------:R-:W-:Y:S01]  /*a220*/  IMAD.MOV.U32 R17, RZ, RZ, R0 ;  /* 0x000000ffff117224 */ /* 0x000fe200078e0000 */
[----:B---3--:R0:W-:Y:S04]  /*a230*/  STL.64 [R1+0x1080], R18 ;  /* 0x0010801201007387 */ /* 0x0081e80000100a00 */
[----:B------:R-:W3:Y:S04]  /*a240*/  LDL.LU R29, [R1+0x1114] ;  /* 0x00111400011d7983 */ /* 0x000ee80000300800 */
[----:B------:R-:W5:Y:S01]  /*a250*/  LDL.LU R0, [R1+0x1110] ;  /* 0x0011100001007983 */ /* 0x000f620000300800 */
[----:B0-----:R-:W-:Y:S01]  /*a260*/  MOV R18, R3 ;  /* 0x0000000300127202 */ /* 0x001fe20000000f00 */
[----:B------:R-:W-:-:S02]  /*a270*/  IMAD.MOV.U32 R19, RZ, RZ, R2 ;  /* 0x000000ffff137224 */ /* 0x000fc400078e0002 */
[----:B------:R-:W2:Y:S04]  /*a280*/  LDL.LU R3, [R1+0x110c] ;  /* 0x00110c0001037983 */ /* 0x000ea80000300800 */
[----:B------:R-:W4:Y:S04]  /*a290*/  LDL.LU R2, [R1+0x1108] ;  /* 0x0011080001027983 */ /* 0x000f280000300800 */
[----:B------:R-:W-:Y:S04]  /*a2a0*/  STL.64 [R1+0x10a8], R18 ;  /* 0x0010a81201007387 */ /* 0x000fe80000100a00 */
[----:B------:R0:W-:Y:S04]  /*a2b0*/  STL.64 [R1+0x10a0], R16 ;  /* 0x0010a01001007387 */ /* 0x0001e80000100a00 */
[----:B0-----:R-:W4:Y:S01]  /*a2c0*/  LDL.LU R16, [R1+0xf0] ;  /* 0x0000f00001107983 */ /* 0x001f220000300800 */
[----:B---3--:R-:W-:-:S03]  /*a2d0*/  IMAD.MOV.U32 R17, RZ, RZ, R29 ;  /* 0x000000ffff117224 */ /* 0x008fc600078e001d */
[----:B------:R-:W3:Y:S01]  /*a2e0*/  LDL.LU R29, [R1+0x1104] ;  /* 0x00110400011d7983 */ /* 0x000ee20000300800 */
[----:B-----5:R-:W-:-:S03]  /*a2f0*/  MOV R18, R0 ;  /* 0x0000000000127202 */ /* 0x020fc60000000f00 */
[----:B------:R-:W5:Y:S01]  /*a300*/  LDL.LU R0, [R1+0x1100] ;  /* 0x0011000001007983 */ /* 0x000f620000300800 */
[----:B--2---:R-:W-:-:S03]  /*a310*/  IMAD.MOV.U32 R19, RZ, RZ, R3 ;  /* 0x000000ffff137224 */ /* 0x004fc600078e0003 */
[----:B------:R-:W2:Y:S04]  /*a320*/  LDL.LU R3, [R1+0x10fc] ;  /* 0x0010fc0001037983 */ /* 0x000ea80000300800 */
[----:B------:R-:W-:Y:S04]  /*a330*/  STL.64 [R1+0x10b8], R18 ;  /* 0x0010b81201007387 */ /* 0x000fe80000100a00 */
[----:B----4-:R0:W-:Y:S02]  /*a340*/  STL.64 [R1+0x10b0], R16 ;  /* 0x0010b01001007387 */ /* 0x0101e40000100a00 */
[----:B0-----:R-:W-:-:S02]  /*a350*/  MOV R17, R14 ;  /* 0x0000000e00117202 */ /* 0x001fc40000000f00 */
[----:B------:R-:W-:Y:S01]  /*a360*/  HMMA.16816.F32 R12, R4, R12, R20 ;  /* 0x0000000c040c723c */ /* 0x000fe20000001814 */
[----:B------:R-:W-:Y:S02]  /*a370*/  IMAD.MOV.U32 R16, RZ, RZ, R28 ;  /* 0x000000ffff107224 */ /* 0x000fe400078e001c */
[----:B------:R-:W4:Y:S11]  /*a380*/  LDL.LU R28, [R1+0x10f8] ;  /* 0x0010f800011c7983 */ /* 0x000f360000300800 */
[----:B------:R-:W-:Y:S10]  /*a390*/  @!UPT UIADD3 URZ, URZ, URZ, URZ ;  /* 0x0000003f3f3ff290 */ /* 0x000ff4000fffe03f */
[----:B------:R-:W-:Y:S01]  /*a3a0*/  IMAD.MOV.U32 R23, RZ, RZ, R12 ;  /* 0x000000ffff177224 */ /* 0x000fe200078e000c */
[----:B------:R-:W-:Y:S01]  /*a3b0*/  MOV R21, R14 ;  /* 0x0000000e00157202 */ /* 0x000fe20000000f00 */
[----:B------:R-:W-:Y:S02]  /*a3c0*/  IMAD.MOV.U32 R22, RZ, RZ, R13 ;  /* 0x000000ffff167224 */ /* 0x000fe400078e000d */
[----:B------:R-:W-:Y:S02]  /*a3d0*/  IMAD.MOV.U32 R20, RZ, RZ, R15 ;  /* 0x000000ffff147224 */ /* 0x000fe400078e000f */
[----:B------:R-:W2:Y:S04]  /*a3e0*/  LDL.LU R15, [R1+0x10f4] ;  /* 0x0010f400010f7983 */ /* 0x000ea80000300800 */
[----:B------:R-:W-:Y:S04]  /*a3f0*/  STL.64 [R1+0x10c8], R22 ;  /* 0x0010c81601007387 */ /* 0x000fe80000100a00 */
[----:B------:R0:W-:Y:S02]  /*a400*/  STL.64 [R1+0x10c0], R20 ;  /* 0x0010c01401007387 */ /* 0x0001e40000100a00 */
[----:B0-----:R-:W-:-:S02]  /*a410*/  IMAD.MOV.U32 R20, RZ, RZ, R2 ;  /* 0x000000ffff147224 */ /* 0x001fc400078e0002 */
[----:B------:R-:W3:Y:S04]  /*a420*/  LDL.LU R2, [R1+0x10f0] ;  /* 0x0010f00001027983 */ /* 0x000ee80000300800 */
[----:B------:R-:W3:Y:S04]  /*a430*/  LDL.LU R21, [R1+0x124] ;  /* 0x0001240001157983 */ /* 0x000ee80000300800 */
[----:B------:R-:W3:Y:S04]  /*a440*/  LDL.LU R22, [R1+0x128] ;  /* 0x0001280001167983 */ /* 0x000ee80000300800 */
[----:B------:R-:W3:Y:S01]  /*a450*/  LDL.LU R23, [R1+0x12c] ;  /* 0x00012c0001177983 */ /* 0x000ee20000300800 */
[----:B------:R-:W-:Y:S03]  /*a460*/  HMMA.16816.F32 R8, R4, R8, R24 ;  /* 0x000000080408723c */ /* 0x000fe60000001818 */
[----:B--2---:R-:W-:Y:S04]  /*a470*/  LDSM.16.M88.4 R24, [R15+0x16080] ;  /* 0x016080000f18783b */ /* 0x004fe80000000200 */
[----:B---3--:R0:W-:Y:S04]  /*a480*/  STL.64 [R1+0x10d8], R22 ;  /* 0x0010d81601007387 */ /* 0x0081e80000100a00 */
[----:B------:R4:W-:Y:S01]  /*a490*/  STL.64 [R1+0x10d0], R20 ;  /* 0x0010d01401007387 */ /* 0x0009e20000100a00 */
[----:B0-----:R-:W-:Y:S01]  /*a4a0*/  IMAD.MOV.U32 R22, RZ, RZ, R2 ;  /* 0x000000ffff167224 */ /* 0x001fe200078e0002 */
[----:B-----5:R-:W-:-:S02]  /*a4b0*/  MOV R23, R0 ;  /* 0x0000000000177202 */ /* 0x020fc40000000f00 */
[----:B----4-:R-:W-:Y:S01]  /*a4c0*/  MOV R20, R28 ;  /* 0x0000001c00147202 */ /* 0x010fe20000000f00 */
[----:B------:R-:W-:-:S07]  /*a4d0*/  IMAD.MOV.U32 R21, RZ, RZ, R3 ;  /* 0x000000ffff157224 */ /* 0x000fce00078e0003 */
[----:B------:R-:W-:Y:S01]  /*a4e0*/  HMMA.16816.F32 R16, R4, R16, R20 ;  /* 0x000000100410723c */ /* 0x000fe20000001814 */
[----:B------:R-:W-:Y:S01]  /*a4f0*/  IMAD.MOV.U32 R0, RZ, RZ, R11 ;  /* 0x000000ffff007224 */ /* 0x000fe200078e000b */
[----:B------:R-:W-:Y:S11]  /*a500*/  LDSM.16.M88.4 R20, [R15+0x15080] ;  /* 0x015080000f14783b */ /* 0x000ff60000000200 */
[----:B------:R-:W-:Y:S10]  /*a510*/  @!UPT UIADD3 URZ, URZ, URZ, URZ ;  /* 0x0000003f3f3ff290 */ /* 0x000ff4000fffe03f */
[----:B------:R-:W-:Y:S04]  /*a520*/  STL.64 [R1+0x90], R16 ;  /* 0x0000901001007387 */ /* 0x000fe80000100a00 */
[----:B------:R-:W-:Y:S04]  /*a530*/  STL.64 [R1+0x98], R18 ;  /* 0x0000981201007387 */ /* 0x000fe80000100a00 */
[----:B------:R-:W0:Y:S04]  /*a540*/  LDSM.16.M88.4 R16, [R15+0x15880] ;  /* 0x015880000f10783b */ /* 0x000e280000000200 */
[----:B------:R-:W-:Y:S04]  /*a550*/  STL [R1+0x1010], R0 ;  /* 0x0010100001007387 */ /* 0x000fe80000100800 */
[----:B0-----:R-:W-:Y:S04]  /*a560*/  STL.64 [R1+0x10e8], R18 ;  /* 0x0010e81201007387 */ /* 0x001fe80000100a00 */
[----:B------:R0:W-:Y:S04]  /*a570*/  STL.64 [R1+0x10e0], R16 ;  /* 0x0010e01001007387 */ /* 0x0001e80000100a00 */
[----:B0-----:R-:W2:Y:S04]  /*a580*/  LDL.LU R16, [R1+0x130] ;  /* 0x0001300001107983 */ /* 0x001ea80000300800 */
[----:B------:R-:W2:Y:S04]  /*a590*/  LDL.LU R17, [R1+0x134] ;  /* 0x0001340001117983 */ /* 0x000ea80000300800 */
[----:B------:R-:W2:Y:S01]  /*a5a0*/  LDL.LU R18, [R1+0x138] ;  /* 0x0001380001127983 */ /* 0x000ea20000300800 */
[----:B------:R-:W-:-:S03]  /*a5b0*/  IMAD.MOV.U32 R19, RZ, RZ, R29 ;  /* 0x000000ffff137224 */ /* 0x000fc600078e001d */
[----:B------:R2:W-:Y:S04]  /*a5c0*/  STL.64 [R1+0xc8], R22 ;  /* 0x0000c81601007387 */ /* 0x0005e80000100a00 */
[----:B--2---:R-:W-:Y:S01]  /*a5d0*/  HMMA.16816.F32 R20, R4, R20, R16 ;  /* 0x000000140414723c */ /* 0x004fe20000001810 */
[----:B------:R-:W2:Y:S04]  /*a5e0*/  LDL.LU.64 R18, [R1+0x10e8] ;  /* 0x0010e80001127983 */ /* 0x000ea80000300a00 */
[----:B------:R-:W3:Y:S11]  /*a5f0*/  LDL.LU.64 R16, [R1+0x10e0] ;  /* 0x0010e00001107983 */ /* 0x000ef60000300a00 */
[----:B------:R-:W-:Y:S07]  /*a600*/  @!UPT UIADD3 URZ, URZ, URZ, URZ ;  /* 0x0000003f3f3ff290 */ /* 0x000fee000fffe03f */
[----:B------:R-:W-:Y:S01]  /*a610*/  STL [R1+0xb4], R21 ;  /* 0x0000b41501007387 */ /* 0x000fe20000100800 */
[----:B------:R-:W-:Y:S01]  /*a620*/  IMAD.MOV.U32 R29, RZ, RZ, R23 ;  /* 0x000000ffff1d7224 */ /* 0x000fe200078e0017 */
[----:B------:R-:W-:Y:S02]  /*a630*/  MOV R0, R20 ;  /* 0x0000001400007202 */ /* 0x000fe40000000f00 */
[----:B------:R0:W-:Y:S04]  /*a640*/  STL [R1+0xb8], R22 ;  /* 0x0000b81601007387 */ /* 0x0001e80000100800 */
[----:B0-----:R-:W3:Y:S04]  /*a650*/  LDL.LU.64 R22, [R1+0x10d8] ;  /* 0x0010d80001167983 */ /* 0x001ee80000300a00 */
[----:B------:R-:W3:Y:S01]  /*a660*/  LDL.LU.64 R20, [R1+0x10d0] ;  /* 0x0010d00001147983 */ /* 0x000ee20000300a00 */
[----:B------:R-:W-:Y:S01]  /*a670*/  IMAD.MOV.U32 R28, RZ, RZ, R8 ;  /* 0x000000ffff1c7224 */ /* 0x000fe200078e0008 */
[----:B------:R-:W-:Y:S01]  /*a680*/  MOV R2, R10 ;  /* 0x0000000a00027202 */ /* 0x000fe20000000f00 */
[----:B------:R-:W-:-:S02]  /*a690*/  IMAD.MOV.U32 R3, RZ, RZ, R9 ;  /* 0x000000ffff037224 */ /* 0x000fc400078e0009 */
[----:B------:R-:W0:Y:S04]  /*a6a0*/  LDSM.16.M88.4 R8, [R15+0x16880] ;  /* 0x016880000f08783b */ /* 0x000e280000000200 */
[----:B--2---:R3:W-:Y:S04]  /*a6b0*/  STL.64 [R1+0xe8], R18 ;  /* 0x0000e81201007387 */ /* 0x0047e80000100a00 */
[----:B------:R-:W-:Y:S04]  /*a6c0*/  STL.64 [R1+0x158], R26 ;  /* 0x0001581a01007387 */ /* 0x000fe80000100a00 */
[----:B0-----:R-:W-:Y:S01]  /*a6d0*/  STL.64 [R1+0x178], R10 ;  /* 0x0001780a01007387 */ /* 0x001fe20000100a00 */
[C---:B---3--:R-:W-:Y:S03]  /*a6e0*/  HMMA.16816.F32 R16, R4.reuse, R16, R20 ;  /* 0x000000100410723c */ /* 0x048fe60000001814 */
[----:B------:R-:W2:Y:S04]  /*a6f0*/  LDL.LU.64 R22, [R1+0x10c8] ;  /* 0x0010c80001167983 */ /* 0x000ea80000300a00 */
[----:B------:R-:W3:Y:S11]  /*a700*/  LDL.LU.64 R20, [R1+0x10c0] ;  /* 0x0010c00001147983 */ /* 0x000ef60000300a00 */
[----:B------:R-:W-:Y:S05]  /*a710*/  @!UPT UIADD3 URZ, URZ, URZ, URZ ;  /* 0x0000003f3f3ff290 */ /* 0x000fea000fffe03f */
[----:B------:R-:W-:Y:S04]  /*a720*/  STL.64 [R1+0xd0], R16 ;  /* 0x0000d01001007387 */ /* 0x000fe80000100a00 */
[----:B------:R0:W-:Y:S04]  /*a730*/  STL.64 [R1+0xd8], R18 ;  /* 0x0000d81201007387 */ /* 0x0001e80000100a00 */
[----:B0-----:R-:W4:Y:S04]  /*a740*/  LDL.LU.64 R18, [R1+0x10b8] ;  /* 0x0010b80001127983 */ /* 0x001f280000300a00 */
[----:B------:R-:W4:Y:S02]  /*a750*/  LDL.LU.64 R16, [R1+0x10b0] ;  /* 0x0010b00001107983 */ /* 0x000f240000300a00 */
[C---:B----4-:R-:W-:Y:S02]  /*a760*/  HMMA.16816.F32 R24, R4.reuse, R24, R16 ;  /* 0x000000180418723c */ /* 0x050fe40000001810 */
[----:B------:R-:W4:Y:S04]  /*a770*/  LDL.LU.64 R18, [R1+0x10a8] ;  /* 0x0010a80001127983 */ /* 0x000f280000300a00 */
[----:B------:R-:W4:Y:S11]  /*a780*/  LDL.LU.64 R16, [R1+0x10a0] ;  /* 0x0010a00001107983 */ /* 0x000f360000300a00 */
[----:B------:R-:W-:Y:S06]  /*a790*/  @!UPT UIADD3 URZ, URZ, URZ, URZ ;  /* 0x0000003f3f3ff290 */ /* 0x000fec000fffe03f */
[----:B------:R-:W-:Y:S04]  /*a7a0*/  STL.64 [R1+0xf0], R24 ;  /* 0x0000f01801007387 */ /* 0x000fe80000100a00 */
[----:B------:R0:W-:Y:S04]  /*a7b0*/  STL.64 [R1+0xf8], R26 ;  /* 0x0000f81a01007387 */ /* 0x0001e80000100a00 */
[----:B0-----:R-:W5:Y:S04]  /*a7c0*/  LDL.LU.64 R26, [R1+0x1098] ;  /* 0x00109800011a7983 */ /* 0x001f680000300a00 */
[----:B------:R-:W5:Y:S02]  /*a7d0*/  LDL.LU.64 R24, [R1+0x1090] ;  /* 0x0010900001187983 */ /* 0x000f640000300a00 */
[C---:B-----5:R-:W-:Y:S02]  /*a7e0*/  HMMA.16816.F32 R8, R4.reuse, R8, R24 ;  /* 0x000000080408723c */ /* 0x060fe40000001818 */
[----:B------:R-:W5:Y:S11]  /*a7f0*/  LDL.LU R27, [R1+0x1088] ;  /* 0x00108800011b7983 */ /* 0x000f760000300800 */
[----:B------:R-:W-:Y:S10]  /*a800*/  @!UPT UIADD3 URZ, URZ, URZ, URZ ;  /* 0x0000003f3f3ff290 */ /* 0x000ff4000fffe03f */
[----:B------:R-:W-:Y:S04]  /*a810*/  STL.64 [R1+0x110], R8 ;  /* 0x0001100801007387 */ /* 0x000fe80000100a00 */
[----:B------:R-:W-:Y:S04]  /*a820*/  STL.64 [R1+0x118], R10 ;  /* 0x0001180a01007387 */ /* 0x000fe80000100a00 */
[----:B------:R-:W0:Y:S04]  /*a830*/  LDSM.16.M88.4 R8, [R15+0x17080] ;  /* 0x017080000f08783b */ /* 0x000e280000000200 */
[----:B------:R-:W-:Y:S04]  /*a840*/  LDSM.16.M88.4 R12, [R15+0x17880] ;  /* 0x017880000f0c783b */ /* 0x000fe80000000200 */
[----:B0-----:R4:W-:Y:S02]  /*a850*/  STL.64 [R1+0x128], R10 ;  /* 0x0001280a01007387 */ /* 0x0019e40000100a00 */
[----:B----4-:R-:W-:Y:S02]  /*a860*/  HMMA.16816.F32 R8, R4, R8, R16 ;  /* 0x000000080408723c */ /* 0x010fe40000001810 */
[----:B------:R-:W4:Y:S11]  /*a870*/  LDL.LU.64 R18, [R1+0x1080] ;  /* 0x0010800001127983 */ /* 0x000f360000300a00 */
[----:B------:R-:W-:Y:S10]  /*a880*/  @!UPT UIADD3 URZ, URZ, URZ, URZ ;  /* 0x0000003f3f3ff290 */ /* 0x000ff4000fffe03f */
[----:B------:R-:W-:Y:S04]  /*a890*/  STL.64 [R1+0x100], R8 ;  /* 0x0001000801007387 */ /* 0x000fe80000100a00 */
[----:B------:R0:W-:Y:S04]  /*a8a0*/  STL.64 [R1+0x108], R10 ;  /* 0x0001080a01007387 */ /* 0x0001e80000100a00 */
[----:B0-----:R-:W4:Y:S04]  /*a8b0*/  LDL.LU.64 R10, [R1+0x1078] ;  /* 0x00107800010a7983 */ /* 0x001f280000300a00 */
[----:B------:R-:W4:Y:S04]  /*a8c0*/  LDL.LU.64 R8, [R1+0x1070] ;  /* 0x0010700001087983 */ /* 0x000f280000300a00 */
[----:B-----5:R-:W4:Y:S02]  /*a8d0*/  LDSM.16.MT88.4 R24, [R27+0xe000] ;  /* 0x00e000001b18783b */ /* 0x020f240000004200 */
[----:B----4-:R-:W-:Y:S02]  /*a8e0*/  HMMA.16816.F32 R8, R24, R18, R8 ;  /* 0x000000121808723c */ /* 0x010fe40000001808 */
[----:B------:R-:W4:Y:S04]  /*a8f0*/  LDL.LU.64 R18, [R1+0x1068] ;  /* 0x0010680001127983 */ /* 0x000f280000300a00 */
[----:B------:R-:W4:Y:S11]  /*a900*/  LDL.LU.64 R16, [R1+0x1060] ;  /* 0x0010600001107983 */ /* 0x000f360000300a00 */
[----:B------:R-:W-:Y:S06]  /*a910*/  @!UPT UIADD3 URZ, URZ, URZ, URZ ;  /* 0x0000003f3f3ff290 */ /* 0x000fec000fffe03f */
[----:B------:R-:W-:Y:S04]  /*a920*/  STL [R1+0xf88], R11 ;  /* 0x000f880b01007387 */ /* 0x000fe80000100800 */
[----:B------:R0:W-:Y:S01]  /*a930*/  STL.64 [R1+0x1a8], R14 ;  /* 0x0001a80e01007387 */ /* 0x0001e20000100a00 */
[----:B----4-:R-:W-:Y:S03]  /*a940*/  HMMA.16816.F32 R4, R4, R12, R16 ;  /* 0x0000000c0404723c */ /* 0x010fe60000001810 */
[----:B------:R-:W4:Y:S04]  /*a950*/  LDL.LU.64 R18, [R1+0x1058] ;  /* 0x0010580001127983 */ /* 0x000f280000300a00 */
[----:B0-----:R-:W4:Y:S04]  /*a960*/  LDL.LU.64 R14, [R1+0x1050] ;  /* 0x00105000010e7983 */ /* 0x001f280000300a00 */
[----:B------:R-:W4:Y:S11]  /*a970*/  LDL.LU.64 R12, [R1+0x1048] ;  /* 0x00104800010c7983 */ /* 0x000f360000300a00 */
[----:B------:R-:W-:Y:S01]  /*a980*/  @!UPT UIADD3 URZ, URZ, URZ, URZ ;  /* 0x0000003f3f3ff290 */ /* 0x000fe2000fffe03f */
[----:B------:R-:W-:Y:S04]  /*a990*/  STL.64 [R1+0x130], R4 ;  /* 0x0001300401007387 */ /* 0x000fe80000100a00 */
[----:B------:R0:W-:Y:S04]  /*a9a0*/  STL.64 [R1+0x138], R6 ;  /* 0x0001380601007387 */ /* 0x0001e80000100a00 */
[----:B0-----:R-:W5:Y:S04]  /*a9b0*/  LDL.LU R6, [R1+0x28] ;  /* 0x0000280001067983 */ /* 0x001f680000300800 */
[----:B------:R-:W5:Y:S01]  /*a9c0*/  LDL.LU R7, [R1+0x2c] ;  /* 0x00002c0001077983 */ /* 0x000f620000300800 */
[C---:B----4-:R-:W-:Y:S03]  /*a9d0*/  HMMA.16816.F32 R12, R24.reuse, R18, R12 ;  /* 0x00000012180c723c */ /* 0x050fe6000000180c */
[----:B------:R-:W5:Y:S04]  /*a9e0*/  LDL.LU.64 R18, [R1+0x1040] ;  /* 0x0010400001127983 */ /* 0x000f680000300a00 */
[----:B------:R-:W5:Y:S11]  /*a9f0*/  LDL.LU.64 R16, [R1+0x1038] ;  /* 0x0010380001107983 */ /* 0x000f760000300a00 */
[----:B------:R-:W-:Y:S06]  /*aa00*/  @!UPT UIADD3 URZ, URZ, URZ, URZ ;  /* 0x0000003f3f3ff290 */ /* 0x000fec000fffe03f */
[----:B------:R-:W-:Y:S01]  /*aa10*/  IMAD.MOV.U32 R11, RZ, RZ, R14 ;  /* 0x000000ffff0b7224 */ /* 0x000fe200078e000e */
[----:B------:R-:W-:Y:S04]  /*aa20*/  STL.64 [R1+0x80], R12 ;  /* 0x0000800c01007387 */ /* 0x000fe80000100a00 */
[----:B------:R-:W-:Y:S04]  /*aa30*/  STL [R1+0x8c], R15 ;  /* 0x00008c0f01007387 */ /* 0x000fe80000100800 */
[----:B------:R-:W-:Y:S04]  /*aa40*/  STL.64 [R1+0xf98], R10 ;  /* 0x000f980a01007387 */ /* 0x000fe80000100a00 */
[----:B------:R5:W-:Y:S02]  /*aa50*/  STL.64 [R1+0xf90], R8 ;  /* 0x000f900801007387 */ /* 0x000be40000100a00 */
[----:B-----5:R-:W-:Y:S02]  /*aa60*/  HMMA.16816.F32 R8, R24, R6, R16 ;  /* 0x000000061808723c */ /* 0x020fe40000001810 */
[----:B------:R-:W4:Y:S11]  /*aa70*/  LDL.LU R6, [R1+0x198] ;  /* 0x0001980001067983 */ /* 0x000f360000300800 */
[----:B------:R-:W-:Y:S10]  /*aa80*/  @!UPT UIADD3 URZ, URZ, URZ, URZ ;  /* 0x0000003f3f3ff290 */ /* 0x000ff4000fffe03f */
[----:B------:R-:W-:Y:S04]  /*aa90*/  STL.64 [R1+0x50], R8 ;  /* 0x0000500801007387 */ /* 0x000fe80000100a00 */
[----:B------:R-:W-:Y:S04]  /*aaa0*/  STL.64 [R1+0x58], R10 ;  /* 0x0000580a01007387 */ /* 0x000fe80000100a00 */
[----:B------:R-:W4:Y:S04]  /*aab0*/  LDL.LU R7, [R1+0x19c] ;  /* 0x00019c0001077983 */ /* 0x000f280000300800 */
[----:B----4-:R0:W-:Y:S04]  /*aac0*/  STL.64 [R1+0xfc8], R6 ;  /* 0x000fc80601007387 */ /* 0x0101e80000100a00 */
[----:B------:R-:W4:Y:S04]  /*aad0*/  LDL.LU R18, [R1+0x1c8] ;  /* 0x0001c80001127983 */ /* 0x000f280000300800 */
[----:B------:R-:W4:Y:S04]  /*aae0*/  LDL.LU R19, [R1+0x1cc] ;  /* 0x0001cc0001137983 */ /* 0x000f280000300800 */
[----:B0-----:R-:W5:Y:S04]  /*aaf0*/  LDL.LU R6, [R1+0x188] ;  /* 0x0001880001067983 */ /* 0x001f680000300800 */
[----:B------:R-:W5:Y:S04]  /*ab00*/  LDL.LU R7, [R1+0x18c] ;  /* 0x00018c0001077983 */ /* 0x000f680000300800 */
[----:B------:R-:W2:Y:S04]  /*ab10*/  LDL.LU R14, [R1+0x18] ;  /* 0x00001800010e7983 */ /* 0x000ea80000300800 */
[----:B------:R-:W2:Y:S04]  /*ab20*/  LDL.LU R15, [R1+0x1c] ;  /* 0x00001c00010f7983 */ /* 0x000ea80000300800 */
[----:B-----5:R-:W-:Y:S04]  /*ab30*/  STL.64 [R1+0xfe0], R6 ;  /* 0x000fe00601007387 */ /* 0x020fe80000100a00 */
[----:B----4-:R0:W-:Y:S04]  /*ab40*/  STL.64 [R1+0xfb0], R18 ;  /* 0x000fb01201007387 */ /* 0x0101e80000100a00 */
[----:B0-----:R-:W4:Y:S04]  /*ab50*/  LDL.LU R18, [R1+0x1b8] ;  /* 0x0001b80001127983 */ /* 0x001f280000300800 */
[----:B------:R-:W4:Y:S04]  /*ab60*/  LDL.LU R19, [R1+0x1bc] ;  /* 0x0001bc0001137983 */ /* 0x000f280000300800 */
[----:B------:R-:W5:Y:S04]  /*ab70*/  LDL.LU R6, [R1+0x168] ;  /* 0x0001680001067983 */ /* 0x000f680000300800 */
[----:B------:R-:W5:Y:S01]  /*ab80*/  LDL.LU R7, [R1+0x16c] ;  /* 0x00016c0001077983 */ /* 0x000f620000300800 */
[----:B--2---:R-:W-:Y:S01]  /*ab90*/  MOV R16, R23 ;  /* 0x0000001700107202 */ /* 0x004fe20000000f00 */
[----:B------:R-:W-:-:S02]  /*aba0*/  IMAD.MOV.U32 R17, RZ, RZ, R22 ;  /* 0x000000ffff117224 */ /* 0x000fc400078e0016 */
[----:B-----5:R-:W-:Y:S04]  /*abb0*/  STL.64 [R1+0xff8], R6 ;  /* 0x000ff80601007387 */ /* 0x020fe80000100a00 */
[----:B----4-:R3:W-:Y:S04]  /*abc0*/  STL.64 [R1+0xfc0], R18 ;  /* 0x000fc01201007387 */ /* 0x0107e80000100a00 */
[----:B------:R-:W2:Y:S04]  /*abd0*/  LDL.LU R23, [R1+0x1030] ;  /* 0x0010300001177983 */ /* 0x000ea80000300800 */
[----:B------:R-:W4:Y:S01]  /*abe0*/  LDL.LU R22, [R1+0x102c] ;  /* 0x00102c0001167983 */ /* 0x000f220000300800 */
[----:B---3--:R-:W-:Y:S01]  /*abf0*/  IMAD.MOV.U32 R18, RZ, RZ, R21 ;  /* 0x000000ffff127224 */ /* 0x008fe200078e0015 */
[----:B------:R-:W-:-:S02]  /*ac00*/  MOV R19, R20 ;  /* 0x0000001400137202 */ /* 0x000fc40000000f00 */
[----:B------:R-:W3:Y:S04]  /*ac10*/  LDL.LU R21, [R1+0x1028] ;  /* 0x0010280001157983 */ /* 0x000ee80000300800 */
[----:B------:R-:W5:Y:S04]  /*ac20*/  LDL.LU R20, [R1+0x1024] ;  /* 0x0010240001147983 */ /* 0x000f680000300800 */
[----:B------:R-:W2:Y:S04]  /*ac30*/  LDL.LU R6, [R1+0x148] ;  /* 0x0001480001067983 */ /* 0x000ea80000300800 */
[----:B------:R-:W2:Y:S04]  /*ac40*/  LDL.LU R7, [R1+0x14c] ;  /* 0x00014c0001077983 */ /* 0x000ea80000300800 */
[----:B------:R-:W-:Y:S04]  /*ac50*/  STL.64 [R1+0xfd8], R18 ;  /* 0x000fd81201007387 */ /* 0x000fe80000100a00 */
[----:B------:R0:W-:Y:S04]  /*ac60*/  STL.64 [R1+0xfd0], R16 ;  /* 0x000fd01001007387 */ /* 0x0001e80000100a00 */
[----:B0-----:R-:W2:Y:S04]  /*ac70*/  LDL.LU R16, [R1+0x60] ;  /* 0x0000600001107983 */ /* 0x001ea80000300800 */
[----:B------:R-:W2:Y:S04]  /*ac80*/  LDL.LU R17, [R1+0x64] ;  /* 0x0000640001117983 */ /* 0x000ea80000300800 */
[----:B------:R-:W2:Y:S04]  /*ac90*/  LDL.LU R18, [R1+0x68] ;  /* 0x0000680001127983 */ /* 0x000ea80000300800 */
[----:B------:R-:W2:Y:S04]  /*aca0*/  LDL.LU R19, [R1+0x6c] ;  /* 0x00006c0001137983 */ /* 0x000ea80000300800 */
[----:B--2---:R4:W-:Y:S04]  /*acb0*/  STL.64 [R1+0xff0], R18 ;  /* 0x000ff01201007387 */ /* 0x0049e80000100a00 */
[----:B------:R5:W-:Y:S01]  /*acc0*/  STL.64 [R1+0xfe8], R16 ;  /* 0x000fe81001007387 */ /* 0x000be20000100a00 */
[----:B----4-:R-:W-:Y:S01]  /*acd0*/  MOV R18, R22 ;  /* 0x0000001600127202 */ /* 0x010fe20000000f00 */
[----:B------:R-:W-:-:S02]  /*ace0*/  IMAD.MOV.U32 R19, RZ, RZ, R23 ;  /* 0x000000ffff137224 */ /* 0x000fc400078e0017 */
[----:B-----5:R-:W-:Y:S02]  /*acf0*/  IMAD.MOV.U32 R16, RZ, RZ, R20 ;  /* 0x000000ffff107224 */ /* 0x020fe400078e0014 */
[----:B------:R-:W2:Y:S01]  /*ad00*/  LDL.LU R20, [R1+0x1020] ;  /* 0x0010200001147983 */ /* 0x000ea20000300800 */
[----:B---3--:R-:W-:-:S03]  /*ad10*/  IMAD.MOV.U32 R17, RZ, RZ, R21 ;  /* 0x000000ffff117224 */ /* 0x008fc600078e0015 */
[----:B------:R-:W2:Y:S04]  /*ad20*/  LDL.LU R21, [R1+0x101c] ;  /* 0x00101c0001157983 */ /* 0x000ea80000300800 */
[----:B------:R-:W2:Y:S04]  /*ad30*/  LDL.LU R22, [R1+0x1018] ;  /* 0x0010180001167983 */ /* 0x000ea80000300800 */
[----:B------:R-:W2:Y:S04]  /*ad40*/  LDL.LU R23, [R1+0x1014] ;  /* 0x0010140001177983 */ /* 0x000ea80000300800 */
[----:B------:R-:W-:Y:S04]  /*ad50*/  STL.64 [R1+0x1008], R18 ;  /* 0x0010081201007387 */ /* 0x000fe80000100a00 */
[----:B------:R0:W-:Y:S04]  /*ad60*/  STL.64 [R1+0x1000], R16 ;  /* 0x0010001001007387 */ /* 0x0001e80000100a00 */
[----:B0-----:R-:W3:Y:S04]  /*ad70*/  LDL.LU R16, [R1+0x30] ;  /* 0x0000300001107983 */ /* 0x001ee80000300800 */
[----:B------:R-:W3:Y:S04]  /*ad80*/  LDL.LU R17, [R1+0x34] ;  /* 0x0000340001117983 */ /* 0x000ee80000300800 */
[----:B------:R-:W3:Y:S04]  /*ad90*/  LDL.LU R18, [R1+0x38] ;  /* 0x0000380001127983 */ /* 0x000ee80000300800 */
[----:B------:R-:W3:Y:S01]  /*ada0*/  LDL.LU R19, [R1+0x3c] ;  /* 0x00003c0001137983 */ /* 0x000ee20000300800 */
[----:B--2---:R-:W-:Y:S03]  /*adb0*/  HMMA.16816.F32 R20, R24, R14, R20 ;  /* 0x0000000e1814723c */ /* 0x004fe60000001814 */
[----:B------:R-:W2:Y:S04]  /*adc0*/  LDL.LU R14, [R1+0xc8] ;  /* 0x0000c800010e7983 */ /* 0x000ea80000300800 */
[----:B------:R-:W2:Y:S01]  /*add0*/  LDL.LU R15, [R1+0xcc] ;  /* 0x0000cc00010f7983 */ /* 0x000ea20000300800 */
[----:B------:R-:W-:-:S03]  /*ade0*/  IMAD.MOV.U32 R8, RZ, RZ, R0 ;  /* 0x000000ffff087224 */ /* 0x000fc600078e0000 */
[----:B--2---:R0:W-:Y:S04]  /*adf0*/  STL.64 [R1+0xfb8], R14 ;  /* 0x000fb80e01007387 */ /* 0x0041e80000100a00 */
[----:B------:R-:W2:Y:S04]  /*ae00*/  LDL.LU R12, [R1+0x90] ;  /* 0x00009000010c7983 */ /* 0x000ea80000300800 */
[----:B------:R-:W2:Y:S04]  /*ae10*/  LDL.LU R13, [R1+0x94] ;  /* 0x00009400010d7983 */ /* 0x000ea80000300800 */
[----:B0-----:R-:W2:Y:S04]  /*ae20*/  LDL.LU R14, [R1+0x98] ;  /* 0x00009800010e7983 */ /* 0x001ea80000300800 */
[----:B------:R-:W2:Y:S04]  /*ae30*/  LDL.LU R15, [R1+0x9c] ;  /* 0x00009c00010f7983 */ /* 0x000ea80000300800 */
[----:B------:R-:W4:Y:S04]  /*ae40*/  LDL.LU R0, [R1+0x1010] ;  /* 0x0010100001007983 */ /* 0x000f280000300800 */
[----:B------:R-:W5:Y:S04]  /*ae50*/  LDL.LU R9, [R1+0xb4] ;  /* 0x0000b40001097983 */ /* 0x000f680000300800 */
[----:B------:R-:W2:Y:S01]  /*ae60*/  LDL.LU R10, [R1+0xb8] ;  /* 0x0000b800010a7983 */ /* 0x000ea20000300800 */
[----:B---3--:R-:W-:Y:S01]  /*ae70*/  HMMA.16816.F32 R4, R24, R6, R16 ;  /* 0x000000061804723c */ /* 0x008fe20000001810 */
[----:B------:R-:W-:-:S05]  /*ae80*/  MOV R11, R29 ;  /* 0x0000001d000b7202 */ /* 0x000fca0000000f00 */
[----:B--2---:R-:W-:Y:S04]  /*ae90*/  STL.64 [R1+0xfa8], R10 ;  /* 0x000fa80a01007387 */ /* 0x004fe80000100a00 */
[----:B-----5:R-:W-:Y:S04]  /*aea0*/  STL.64 [R1+0xfa0], R8 ;  /* 0x000fa00801007387 */ /* 0x020fe80000100a00 */
[----:B------:R0:W-:Y:S04]  /*aeb0*/  STL.64 [R1+0xf80], R22 ;  /* 0x000f801601007387 */ /* 0x0001e80000100a00 */
[----:B0-----:R-:W2:Y:S04]  /*aec0*/  LDL R23, [R1+0x274] ;  /* 0x0002740001177983 */ /* 0x001ea80000100800 */
[----:B------:R-:W-:Y:S04]  /*aed0*/  STL.64 [R1+0xf78], R20 ;  /* 0x000f781401007387 */ /* 0x000fe80000100a00 */
[----:B------:R-:W3:Y:S04]  /*aee0*/  LDL.LU.64 R18, [R1+0x1008] ;  /* 0x0010080001127983 */ /* 0x000ee80000300a00 */
[----:B------:R-:W3:Y:S04]  /*aef0*/  LDL.LU.64 R16, [R1+0x1000] ;  /* 0x0010000001107983 */ /* 0x000ee80000300a00 */
        /* <DEDUP_REMOVED lines=14> */
[----:B------:R-:W-:Y:S04]  /*afe0*/  STL.64 [R1], R4 ;  /* 0x0000000401007387 */ /* 0x000fe80000100a00 */
[----:B------:R0:W-:Y:S04]  /*aff0*/  STL.64 [R1+0x8], R6 ;  /* 0x0000080601007387 */ /* 0x0001e80000100a00 */
[----:B0-----:R-:W3:Y:S02]  /*b000*/  LDL.LU.64 R6, [R1+0xfc8] ;  /* 0x000fc80001067983 */ /* 0x001ee40000300a00 */
[C---:B---3--:R-:W-:Y:S02]  /*b010*/  HMMA.16816.F32 R4, R24.reuse, R6, R16 ;  /* 0x000000061804723c */ /* 0x048fe40000001810 */
[----:B------:R-:W3:Y:S11]  /*b020*/  LDL.LU.64 R18, [R1+0xfc0] ;  /* 0x000fc00001127983 */ /* 0x000ef60000300a00 */
[----:B------:R-:W-:Y:S10]  /*b030*/  @!UPT UIADD3 URZ, URZ, URZ, URZ ;  /* 0x0000003f3f3ff290 */ /* 0x000ff4000fffe03f */
[----:B------:R-:W-:Y:S01]  /*b040*/  STL [R1+0xf70], R7 ;  /* 0x000f700701007387 */ /* 0x000fe20000100800 */
[----:B---3--:R-:W-:Y:S03]  /*b050*/  HMMA.16816.F32 R16, R24, R18, R12 ;  /* 0x000000121810723c */ /* 0x008fe6000000180c */
[----:B------:R-:W3:Y:S11]  /*b060*/  LDL.LU.64 R14, [R1+0xfb8] ;  /* 0x000fb800010e7983 */ /* 0x000ef60000300a00 */
[----:B------:R-:W-:Y:S09]  /*b070*/  @!UPT UIADD3 URZ, URZ, URZ, URZ ;  /* 0x0000003f3f3ff290 */ /* 0x000ff2000fffe03f */
[----:B------:R-:W-:Y:S04]  /*b080*/  STL.64 [R1+0x40], R16 ;  /* 0x0000401001007387 */ /* 0x000fe80000100a00 */
[----:B------:R0:W-:Y:S04]  /*b090*/  STL.64 [R1+0x48], R18 ;  /* 0x0000481201007387 */ /* 0x0001e80000100a00 */
[----:B0-----:R-:W5:Y:S01]  /*b0a0*/  LDL.LU.64 R18, [R1+0xfb0] ;  /* 0x000fb00001127983 */ /* 0x001f620000300a00 */
[----:B------:R-:W-:Y:S01]  /*b0b0*/  IMAD.MOV.U32 R8, RZ, RZ, R28 ;  /* 0x000000ffff087224 */ /* 0x000fe200078e001c */
[----:B------:R-:W-:Y:S01]  /*b0c0*/  MOV R10, R2 ;  /* 0x00000002000a7202 */ /* 0x000fe20000000f00 */
[----:B------:R-:W-:-:S02]  /*b0d0*/  IMAD.MOV.U32 R9, RZ, RZ, R3 ;  /* 0x000000ffff097224 */ /* 0x000fc400078e0003 */
[----:B----4-:R-:W-:Y:S01]  /*b0e0*/  IMAD.MOV.U32 R11, RZ, RZ, R0 ;  /* 0x000000ffff0b7224 */ /* 0x010fe200078e0000 */
[----:B------:R-:W0:Y:S04]  /*b0f0*/  S2R R29, SR_TID.X ;  /* 0x00000000001d7919 */ /* 0x000e280000002100 */
[----:B------:R-:W1:Y:S01]  /*b100*/  S2R R2, SR_TID.X ;  /* 0x0000000000027919 */ /* 0x000e620000002100 */
[C---:B0-----:R-:W-:Y:S02]  /*b110*/  LOP3.LUT R3, R29.reuse, 0x1e0, RZ, 0xc0, !PT ;  /* 0x000001e01d037812 */ /* 0x041fe400078ec0ff */
[----:B------:R-:W-:Y:S02]  /*b120*/  LOP3.LUT R0, R29, 0x1c, RZ, 0xc0, !PT ;  /* 0x0000001c1d007812 */ /* 0x000fe400078ec0ff */
[----:B------:R-:W0:Y:S01]  /*b130*/  S2R R29, SR_CTAID.X ;  /* 0x00000000001d7919 */ /* 0x000e220000002500 */
[----:B-----5:R-:W-:Y:S03]  /*b140*/  HMMA.16816.F32 R16, R24, R18, R8 ;  /* 0x000000121810723c */ /* 0x020fe60000001808 */
[----:B------:R-:W3:Y:S04]  /*b150*/  LDL.LU.64 R10, [R1+0xfa8] ;  /* 0x000fa800010a7983 */ /* 0x000ee80000300a00 */
[----:B------:R-:W3:Y:S01]  /*b160*/  LDL.LU.64 R8, [R1+0xfa0] ;  /* 0x000fa00001087983 */ /* 0x000ee20000300a00 */
[----:B------:R-:W-:Y:S01]  /*b170*/  SHF.R.U32.HI R13, RZ, 0x1, R3 ;  /* 0x00000001ff0d7819 */ /* 0x000fe20000011603 */
[----:B0-----:R-:W-:-:S03]  /*b180*/  IMAD.SHL.U32 R12, R29, 0x100, RZ ;  /* 0x000001001d0c7824 */ /* 0x001fc600078e00ff */
[----:B------:R-:W-:Y:S02]  /*b190*/  LEA.HI R13, R0, R13, RZ, 0x1e ;  /* 0x0000000d000d7211 */ /* 0x000fe400078ff0ff */
[----:B-1----:R-:W-:Y:S02]  /*b1a0*/  LOP3.LUT R0, R2, 0x3, RZ, 0xc0, !PT ;  /* 0x0000000302007812 */ /* 0x002fe400078ec0ff */
[----:B------:R-:W-:Y:S02]  /*b1b0*/  IADD3 R12, R12, R13, RZ ;  /* 0x0000000d0c0c7210 */ /* 0x000fe40007ffe0ff */
[----:B------:R-:W-:Y:S02]  /*b1c0*/  LEA R0, P0, R0, UR4, 0x1 ;  /* 0x0000000400007c11 */ /* 0x000fe4000f8008ff */
[----:B------:R-:W-:Y:S02]  /*b1d0*/  IADD3 R12, R12, 0x8, RZ ;  /* 0x000000080c0c7810 */ /* 0x000fe40007ffe0ff */
[----:B------:R-:W-:-:S04]  /*b1e0*/  LOP3.LUT R2, R0, 0x70, RZ, 0xfc, !PT ;  /* 0x0000007000027812 */ /* 0x000fc800078efcff */
[CC--:B--2---:R-:W-:Y:S02]  /*b1f0*/  ISETP.GT.U32.AND P3, PT, R2.reuse, R23.reuse, PT ;  /* 0x000000170200720c */ /* 0x0c4fe40003f64070 */
[-C--:B------:R-:W-:Y:S02]  /*b200*/  ISETP.GT.U32.AND P5, PT, R2, R12.reuse, PT ;  /* 0x0000000c0200720c */ /* 0x080fe40003fa4070 */
[C---:B------:R-:W-:Y:S02]  /*b210*/  LOP3.LUT R2, R0.reuse, 0x71, RZ, 0xfc, !PT ;  /* 0x0000007100027812 */ /* 0x040fe400078efcff */
[----:B------:R-:W-:Y:S02]  /*b220*/  LOP3.LUT R3, R0, 0x78, RZ, 0xfc, !PT ;  /* 0x0000007800037812 */ /* 0x000fe400078efcff */
[C---:B------:R-:W-:Y:S02]  /*b230*/  ISETP.GT.U32.AND P6, PT, R2.reuse, R12, PT ;  /* 0x0000000c0200720c */ /* 0x040fe40003fc4070 */
[----:B------:R-:W-:-:S02]  /*b240*/  ISETP.GT.U32.AND P2, PT, R2, R23, PT ;  /* 0x000000170200720c */ /* 0x000fc40003f44070 */
[----:B------:R-:W-:Y:S01]  /*b250*/  LOP3.LUT R2, R0, 0x79, RZ, 0xfc, !PT ;  /* 0x0000007900027812 */ /* 0x000fe200078efcff */
[----:B------:R-:W-:Y:S01]  /*b260*/  IMAD.X R7, RZ, RZ, UR5, P0 ;  /* 0x00000005ff077e24 */ /* 0x000fe200080e06ff */
[-C--:B------:R-:W-:Y:S02]  /*b270*/  ISETP.GT.U32.AND P4, PT, R3, R12.reuse, PT ;  /* 0x0000000c0300720c */ /* 0x080fe40003f84070 */
[C---:B------:R-:W-:Y:S02]  /*b280*/  ISETP.GT.U32.AND P0, PT, R2.reuse, R12, PT ;  /* 0x0000000c0200720c */ /* 0x040fe40003f04070 */
[C---:B------:R-:W-:Y:S02]  /*b290*/  ISETP.GT.U32.AND.EX P5, PT, R7.reuse, RZ, PT, P5 ;  /* 0x000000ff0700720c */ /* 0x040fe40003fa4150 */
[----:B------:R-:W-:Y:S02]  /*b2a0*/  ISETP.GT.U32.AND.EX P6, PT, R7, RZ, PT, P6 ;  /* 0x000000ff0700720c */ /* 0x000fe40003fc4160 */
[----:B------:R-:W-:-:S02]  /*b2b0*/  ISETP.GT.U32.AND P1, PT, R2, R23, PT ;  /* 0x000000170200720c */ /* 0x000fc40003f24070 */
[----:B------:R-:W-:Y:S02]  /*b2c0*/  SEL R29, RZ, 0x1fffe, !P5 ;  /* 0x0001fffeff1d7807 */ /* 0x000fe40006800000 */
[----:B------:R-:W-:Y:S02]  /*b2d0*/  SEL R2, RZ, 0x1, !P6 ;  /* 0x00000001ff027807 */ /* 0x000fe40007000000 */
[C---:B------:R-:W-:Y:S02]  /*b2e0*/  ISETP.GT.U32.AND.EX P0, PT, R7.reuse, RZ, PT, P0 ;  /* 0x000000ff0700720c */ /* 0x040fe40003f04100 */
[----:B------:R-:W-:Y:S01]  /*b2f0*/  ISETP.GT.U32.AND.EX P4, PT, R7, RZ, PT, P4 ;  /* 0x000000ff0700720c */ /* 0x000fe20003f84140 */
[----:B------:R-:W-:Y:S01]  /*b300*/  IMAD.IADD R2, R2, 0x1, R29 ;  /* 0x0000000102027824 */ /* 0x000fe200078e021d */
[----:B------:R-:W-:Y:S02]  /*b310*/  ISETP.GT.U32.AND P5, PT, R3, R23, PT ;  /* 0x000000170300720c */ /* 0x000fe40003fa4070 */
[----:B------:R-:W-:-:S02]  /*b320*/  SEL R28, RZ, 0x1, !P0 ;  /* 0x00000001ff1c7807 */ /* 0x000fc40004000000 */
[----:B------:R-:W-:Y:S02]  /*b330*/  SEL R3, RZ, 0x1fffe, !P4 ;  /* 0x0001fffeff037807 */ /* 0x000fe40006000000 */
[C---:B------:R-:W-:Y:S02]  /*b340*/  ISETP.GT.U32.AND.EX P3, PT, R7.reuse, RZ, PT, P3 ;  /* 0x000000ff0700720c */ /* 0x040fe40003f64130 */
[----:B------:R-:W-:Y:S02]  /*b350*/  ISETP.GT.U32.AND.EX P2, PT, R7, RZ, PT, P2 ;  /* 0x000000ff0700720c */ /* 0x000fe40003f44120 */
[----:B------:R-:W-:Y:S02]  /*b360*/  IADD3 R29, R28, R3, RZ ;  /* 0x000000031c1d7210 */ /* 0x000fe40007ffe0ff */
[----:B------:R-:W-:Y:S02]  /*b370*/  SEL R28, RZ, 0x7fff8, !P3 ;  /* 0x0007fff8ff1c7807 */ /* 0x000fe40005800000 */
[----:B------:R-:W-:-:S02]  /*b380*/  LOP3.LUT R2, R2, 0x3, RZ, 0xc0, !PT ;  /* 0x0000000302027812 */ /* 0x000fc400078ec0ff */
[----:B------:R-:W-:Y:S01]  /*b390*/  SEL R3, RZ, 0x4, !P2 ;  /* 0x00000004ff037807 */ /* 0x000fe20005000000 */
[----:B------:R-:W-:Y:S01]  /*b3a0*/  STL [R1+0xf48], R18 ;  /* 0x000f481201007387 */ /* 0x000fe20000100800 */
[C---:B------:R-:W-:Y:S02]  /*b3b0*/  ISETP.GT.U32.AND.EX P1, PT, R7.reuse, RZ, PT, P1 ;  /* 0x000000ff0700720c */ /* 0x040fe40003f24110 */
[----:B------:R-:W-:Y:S01]  /*b3c0*/  IADD3 R2, R2, R28, R3 ;  /* 0x0000001c02027210 */ /* 0x000fe20007ffe003 */
[----:B------:R-:W-:Y:S01]  /*b3d0*/  STL [R1+0x30], R7 ;  /* 0x0000300701007387 */ /* 0x000fe20000100800 */
[----:B------:R-:W-:Y:S02]  /*b3e0*/  ISETP.GT.U32.AND.EX P5, PT, R7, RZ, PT, P5 ;  /* 0x000000ff0700720c */ /* 0x000fe40003fa4150 */
[----:B------:R-:W-:Y:S02]  /*b3f0*/  SEL R28, RZ, 0x4, !P1 ;  /* 0x00000004ff1c7807 */ /* 0x000fe40004800000 */
[----:B------:R-:W-:Y:S01]  /*b400*/  SEL R3, RZ, 0x7fff8, !P5 ;  /* 0x0007fff8ff037807 */ /* 0x000fe20006800000 */
[----:B---3--:R-:W-:Y:S01]  /*b410*/  HMMA.16816.F32 R12, R24, R14, R8 ;  /* 0x0000000e180c723c */ /* 0x008fe20000001808 */
[----:B------:R-:W2:Y:S04]  /*b420*/  LDL.LU.64 R10, [R1+0xf98] ;  /* 0x000f9800010a7983 */ /* 0x000ea80000300a00 */
[----:B------:R-:W3:Y:S11]  /*b430*/  LDL.LU.64 R8, [R1+0xf90] ;  /* 0x000f900001087983 */ /* 0x000ef60000300a00 */
[----:B------:R-:W-:Y:S07]  /*b440*/  @!UPT UIADD3 URZ, URZ, URZ, URZ ;  /* 0x0000003f3f3ff290 */ /* 0x000fee000fffe03f */
[----:B------:R0:W-:Y:S04]  /*b450*/  STL.64 [R1+0xf68], R14 ;  /* 0x000f680e01007387 */ /* 0x0001e80000100a00 */
[----:B------:R-:W-:Y:S04]  /*b460*/  STL.64 [R1+0xf60], R12 ;  /* 0x000f600c01007387 */ /* 0x000fe80000100a00 */
[----:B0-----:R-:W4:Y:S04]  /*b470*/  LDL.LU R15, [R1+0x80] ;  /* 0x00008000010f7983 */ /* 0x001f280000300800 */
[----:B------:R0:W-:Y:S02]  /*b480*/  STL [R1+0x64], R2 ;  /* 0x0000640201007387 */ /* 0x0001e40000100800 */
[----:B0-----:R-:W-:-:S04]  /*b490*/  LOP3.LUT R2, R29, 0x3, RZ, 0xc0, !PT ;  /* 0x000000031d027812 */ /* 0x001fc800078ec0ff */
[----:B------:R-:W-:-:S05]  /*b4a0*/  IADD3 R18, R2, R3, R28 ;  /* 0x0000000302127210 */ /* 0x000fca0007ffe01c */
[----:B------:R-:W-:Y:S04]  /*b4b0*/  STL.64 [R1+0xf58], R18 ;  /* 0x000f581201007387 */ /* 0x000fe80000100a00 */
[----:B------:R0:W-:Y:S04]  /*b4c0*/  STL.64 [R1+0xf50], R16 ;  /* 0x000f501001007387 */ /* 0x0001e80000100a00 */
[----:B0-----:R-:W5:Y:S01]  /*b4d0*/  LDL R16, [R1+0x61c] ;  /* 0x00061c0001107983 */ /* 0x001f620000100800 */
[C---:B------:R-:W-:Y:S02]  /*b4e0*/  LOP3.LUT R2, R0.reuse, 0x60, RZ, 0xfc, !PT ;  /* 0x0000006000027812 */ /* 0x040fe400078efcff */
[----:B------:R-:W-:-:S02]  /*b4f0*/  LOP3.LUT R3, R0, 0x61, RZ, 0xfc, !PT ;  /* 0x0000006100037812 */ /* 0x000fc400078efcff */
[-C--:B------:R-:W-:Y:S02]  /*b500*/  ISETP.GT.U32.AND P4, PT, R2, R23.reuse, PT ;  /* 0x000000170200720c */ /* 0x080fe40003f84070 */
[C---:B------:R-:W-:Y:S01]  /*b510*/  ISETP.GT.U32.AND P3, PT, R3.reuse, R23, PT ;  /* 0x000000170300720c */ /* 0x040fe20003f64070 */
[----:B------:R-:W-:Y:S01]  /*b520*/  FMUL R4, R4, c[0x0][0x188] ;  /* 0x0000620004047a20 */ /* 0x000fe20000400000 */
[-C--:B-----5:R-:W-:Y:S02]  /*b530*/  ISETP.GT.U32.AND P2, PT, R2, R16.reuse, PT ;  /* 0x000000100200720c */ /* 0x0a0fe40003f44070 */
[----:B------:R-:W-:Y:S02]  /*b540*/  ISETP.GT.U32.AND P1, PT, R3, R16, PT ;  /* 0x000000100300720c */ /* 0x000fe40003f24070 */
[C---:B------:R-:W-:Y:S02]  /*b550*/  ISETP.GT.U32.AND.EX P2, PT, R7.reuse, RZ, PT, P2 ;  /* 0x000000ff0700720c */ /* 0x040fe40003f44120 */
[----:B------:R-:W-:-:S02]  /*b560*/  ISETP.GT.U32.AND.EX P1, PT, R7, RZ, PT, P1 ;  /* 0x000000ff0700720c */ /* 0x000fc40003f24110 */
[----:B------:R-:W-:Y:S02]  /*b570*/  SEL R2, RZ, 0x1fffe, !P2 ;  /* 0x0001fffeff027807 */ /* 0x000fe40005000000 */
[----:B------:R-:W-:Y:S02]  /*b580*/  SEL R3, RZ, 0x1, !P1 ;  /* 0x00000001ff037807 */ /* 0x000fe40004800000 */
[C---:B------:R-:W-:Y:S02]  /*b590*/  ISETP.GT.U32.AND.EX P2, PT, R7.reuse, RZ, PT, P4 ;  /* 0x000000ff0700720c */ /* 0x040fe40003f44140 */
[----:B------:R-:W-:Y:S01]  /*b5a0*/  ISETP.GT.U32.AND.EX P1, PT, R7, RZ, PT, P3 ;  /* 0x000000ff0700720c */ /* 0x000fe20003f24130 */
[----:B------:R-:W-:Y:S01]  /*b5b0*/  IMAD.IADD R2, R3, 0x1, R2 ;  /* 0x0000000103027824 */ /* 0x000fe200078e0202 */
[----:B------:R-:W-:Y:S02]  /*b5c0*/  SEL R3, RZ, 0x7fff8, !P2 ;  /* 0x0007fff8ff037807 */ /* 0x000fe40005000000 */
[----:B------:R-:W-:-:S02]  /*b5d0*/  SEL R28, RZ, 0x4, !P1 ;  /* 0x00000004ff1c7807 */ /* 0x000fc40004800000 */
[----:B------:R-:W-:-:S04]  /*b5e0*/  LOP3.LUT R2, R2, 0x3, RZ, 0xc0, !PT ;  /* 0x0000000302027812 */ /* 0x000fc800078ec0ff */
[----:B------:R-:W-:Y:S02]  /*b5f0*/  IADD3 R3, R2, R3, R28 ;  /* 0x0000000302037210 */ /* 0x000fe40007ffe01c */
[----:B------:R-:W-:-:S04]  /*b600*/  IADD3 R2, P1, R0, 0x38, RZ ;  /* 0x0000003800027810 */ /* 0x000fc80007f3e0ff */
[C---:B------:R-:W-:Y:S02]  /*b610*/  ISETP.GT.U32.AND P3, PT, R2.reuse, R23, PT ;  /* 0x000000170200720c */ /* 0x040fe40003f64070 */
[----:B------:R-:W-:Y:S02]  /*b620*/  ISETP.GT.U32.AND P4, PT, R2, R16, PT ;  /* 0x000000100200720c */ /* 0x000fe40003f84070 */
[----:B------:R-:W-:-:S04]  /*b630*/  LOP3.LUT R2, R0, 0x69, RZ, 0xfc, !PT ;  /* 0x0000006900027812 */ /* 0x000fc800078efcff */
[C---:B------:R-:W-:Y:S02]  /*b640*/  ISETP.GT.U32.AND P2, PT, R2.reuse, R23, PT ;  /* 0x000000170200720c */ /* 0x040fe40003f44070 */
[----:B------:R-:W-:Y:S01]  /*b650*/  ISETP.GT.U32.AND P6, PT, R2, R16, PT ;  /* 0x000000100200720c */ /* 0x000fe20003fc4070 */
[----:B------:R-:W-:Y:S01]  /*b660*/  IMAD.X R2, RZ, RZ, R7, P1 ;  /* 0x000000ffff027224 */ /* 0x000fe200008e0607 */
[----:B------:R0:W-:Y:S04]  /*b670*/  STL [R1+0x3c], R3 ;  /* 0x00003c0301007387 */ /* 0x0001e80000100800 */
[C---:B------:R-:W-:Y:S02]  /*b680*/  ISETP.GT.U32.AND.EX P3, PT, R2.reuse, RZ, PT, P3 ;  /* 0x000000ff0200720c */ /* 0x040fe40003f64130 */
[----:B------:R-:W-:Y:S01]  /*b690*/  ISETP.GT.U32.AND.EX P4, PT, R2, RZ, PT, P4 ;  /* 0x000000ff0200720c */ /* 0x000fe20003f84140 */
[----:B0-----:R-:W-:Y:S01]  /*b6a0*/  FMUL R3, R6, c[0x0][0x188] ;  /* 0x0000620006037a20 */ /* 0x001fe20000400000 */
[----:B------:R-:W-:-:S02]  /*b6b0*/  IADD3 R2, P5, R0, 0x8, RZ ;  /* 0x0000000800027810 */ /* 0x000fc40007fbe0ff */
[----:B------:R-:W-:Y:S02]  /*b6c0*/  FSEL R4, R4, -INF , !P3 ;  /* 0xff80000004047808 */ /* 0x000fe40005800000 */
[----:B------:R-:W-:Y:S02]  /*b6d0*/  FSEL R3, R3, -INF , !P4 ;  /* 0xff80000003037808 */ /* 0x000fe40006000000 */
[----:B------:R-:W-:Y:S01]  /*b6e0*/  ISETP.GT.U32.AND P1, PT, R2, R23, PT ;  /* 0x000000170200720c */ /* 0x000fe20003f24070 */
[----:B------:R2:W-:Y:S01]  /*b6f0*/  STL [R1+0x3a4], R4 ;  /* 0x0003a40401007387 */ /* 0x0005e20000100800 */
[----:B------:R-:W-:Y:S01]  /*b700*/  IADD3.X R2, RZ, R7, RZ, P5, !PT ;  /* 0x00000007ff027210 */ /* 0x000fe20002ffe4ff */
[----:B----4-:R-:W-:Y:S02]  /*b710*/  FMUL R28, R15, c[0x0][0x188] ;  /* 0x000062000f1c7a20 */ /* 0x010fe40000400000 */
[----:B------:R-:W4:Y:S01]  /*b720*/  LDL.LU R20, [R1+0xd0] ;  /* 0x0000d00001147983 */ /* 0x000f220000300800 */
[----:B------:R-:W-:-:S03]  /*b730*/  ISETP.GT.U32.AND P3, PT, R0, R23, PT ;  /* 0x000000170000720c */ /* 0x000fc60003f64070 */
[----:B------:R0:W-:Y:S01]  /*b740*/  STL [R1+0x3b0], R3 ;  /* 0x0003b00301007387 */ /* 0x0001e20000100800 */
[----:B------:R-:W-:Y:S02]  /*b750*/  ISETP.GE.U32.AND P4, PT, R0, R23, PT ;  /* 0x000000170000720c */ /* 0x000fe40003f86070 */
[----:B------:R-:W-:Y:S01]  /*b760*/  ISETP.GT.U32.AND.EX P1, PT, R2, RZ, PT, P1 ;  /* 0x000000ff0200720c */ /* 0x000fe20003f24110 */
[----:B------:R-:W4:Y:S01]  /*b770*/  LDL.LU R21, [R1+0xd4] ;  /* 0x0000d40001157983 */ /* 0x000f220000300800 */
[----:B---3--:R-:W-:-:S03]  /*b780*/  FMUL R2, R8, c[0x0][0x188] ;  /* 0x0000620008027a20 */ /* 0x008fc60000400000 */
[----:B------:R-:W4:Y:S01]  /*b790*/  LDL.LU R22, [R1+0xd8] ;  /* 0x0000d80001167983 */ /* 0x000f220000300800 */
[----:B--2---:R-:W-:-:S03]  /*b7a0*/  FMUL R4, R11, c[0x0][0x188] ;  /* 0x000062000b047a20 */ /* 0x004fc60000400000 */
[----:B------:R-:W4:Y:S01]  /*b7b0*/  LDL.LU R23, [R1+0xdc] ;  /* 0x0000dc0001177983 */ /* 0x000f220000300800 */
[----:B------:R-:W-:-:S03]  /*b7c0*/  FSEL R8, R28, -INF , !P1 ;  /* 0xff8000001c087808 */ /* 0x000fc60004800000 */
[----:B------:R-:W2:Y:S04]  /*b7d0*/  LDL.LU R19, [R1+0x84] ;  /* 0x0000840001137983 */ /* 0x000ea80000300800 */
[----:B------:R-:W3:Y:S04]  /*b7e0*/  LDL.LU R29, [R1+0x8c] ;  /* 0x00008c00011d7983 */ /* 0x000ee80000300800 */
[----:B------:R-:W5:Y:S04]  /*b7f0*/  LDL.LU R11, [R1+0xf88] ;  /* 0x000f8800010b7983 */ /* 0x000f680000300800 */
[----:B------:R-:W2:Y:S01]  /*b800*/  LDL R28, [R1+0x274] ;  /* 0x00027400011c7983 */ /* 0x000ea20000100800 */
[----:B------:R-:W-:Y:S01]  /*b810*/  ISETP.GT.U32.AND.EX P3, PT, R7, RZ, PT, P3 ;  /* 0x000000ff0700720c */ /* 0x000fe20003f64130 */
[----:B------:R-:W-:Y:S01]  /*b820*/  FMUL R6, R9, c[0x0][0x188] ;  /* 0x0000620009067a20 */ /* 0x000fe20000400000 */
[----:B------:R-:W-:-:S02]  /*b830*/  ISETP.GT.U32.AND P5, PT, R0, R16, PT ;  /* 0x000000100000720c */ /* 0x000fc40003fa4070 */
[C---:B------:R-:W-:Y:S01]  /*b840*/  ISETP.GE.U32.AND.EX P4, PT, R7.reuse, RZ, PT, P4 ;  /* 0x000000ff0700720c */ /* 0x040fe20003f86140 */
[----:B0-----:R-:W-:Y:S01]  /*b850*/  FMUL R3, R10, c[0x0][0x188] ;  /* 0x000062000a037a20 */ /* 0x001fe20000400000 */
[----:B------:R-:W-:Y:S01]  /*b860*/  FSEL R9, R2, -INF , !P3 ;  /* 0xff80000002097808 */ /* 0x000fe20005800000 */
[----:B------:R0:W-:Y:S01]  /*b870*/  STL [R1+0x88], R8 ;  /* 0x0000880801007387 */ /* 0x0001e20000100800 */
[----:B------:R-:W-:-:S03]  /*b880*/  ISETP.GT.U32.AND.EX P5, PT, R7, RZ, PT, P5 ;  /* 0x000000ff0700720c */ /* 0x000fc60003fa4150 */
[----:B------:R-:W-:Y:S01]  /*b890*/  STL [R1+0x7c], R9 ;  /* 0x00007c0901007387 */ /* 0x000fe20000100800 */
[----:B------:R-:W-:Y:S02]  /*b8a0*/  FSEL R3, R3, -INF , !P5 ;  /* 0xff80000003037808 */ /* 0x000fe40006800000 */
[----:B0-----:R-:W-:Y:S02]  /*b8b0*/  FSEL R8, R4, -INF , !P3 ;  /* 0xff80000004087808 */ /* 0x001fe40005800000 */
[----:B------:R-:W-:Y:S02]  /*b8c0*/  FSEL R4, R6, -INF , !P4 ;  /* 0xff80000006047808 */ /* 0x000fe40006000000 */
[----:B------:R-:W-:Y:S01]  /*b8d0*/  IADD3 R2, P1, R0, 0x9, RZ ;  /* 0x0000000900027810 */ /* 0x000fe20007f3e0ff */
[----:B------:R-:W-:Y:S04]  /*b8e0*/  STL [R1+0x90], R8 ;  /* 0x0000900801007387 */ /* 0x000fe80000100800 */
[----:B------:R-:W-:Y:S01]  /*b8f0*/  STL [R1+0x78], R4 ;  /* 0x0000780401007387 */ /* 0x000fe20000100800 */
[----:B------:R-:W-:-:S03]  /*b900*/  ISETP.GT.U32.AND P5, PT, R2, R16, PT ;  /* 0x000000100200720c */ /* 0x000fc60003fa4070 */
[----:B------:R-:W3:Y:S04]  /*b910*/  LDL.LU R12, [R1+0x50] ;  /* 0x00005000010c7983 */ /* 0x000ee80000300800 */
[----:B------:R-:W3:Y:S04]  /*b920*/  LDL.LU R13, [R1+0x54] ;  /* 0x00005400010d7983 */ /* 0x000ee80000300800 */
[----:B------:R0:W-:Y:S04]  /*b930*/  STL [R1+0x80], R3 ;  /* 0x0000800301007387 */ /* 0x0001e80000100800 */
[----:B------:R-:W3:Y:S04]  /*b940*/  LDL.LU R14, [R1+0x58] ;  /* 0x00005800010e7983 */ /* 0x000ee80000300800 */
[----:B------:R-:W4:Y:S01]  /*b950*/  LDL.LU R10, [R1+0xe8] ;  /* 0x0000e800010a7983 */ /* 0x000f220000300800 */
[----:B--2---:R-:W-:Y:S01]  /*b960*/  ISETP.GT.U32.AND P4, PT, R2, R28, PT ;  /* 0x0000001c0200720c */ /* 0x004fe20003f84070 */
[----:B-----5:R-:W-:-:S02]  /*b970*/  FMUL R2, R11, c[0x0][0x188] ;  /* 0x000062000b027a20 */ /* 0x020fc40000400000 */
[----:B------:R-:W4:Y:S01]  /*b980*/  LDL.LU R11, [R1+0xec] ;  /* 0x0000ec00010b7983 */ /* 0x000f220000300800 */
[----:B------:R-:W-:-:S03]  /*b990*/  ISETP.GE.U32.AND P3, PT, R0, R16, PT ;  /* 0x000000100000720c */ /* 0x000fc60003f66070 */
[----:B------:R-:W2:Y:S01]  /*b9a0*/  LDL.LU R15, [R1+0x5c] ;  /* 0x00005c00010f7983 */ /* 0x000ea20000300800 */
[----:B------:R-:W-:-:S04]  /*b9b0*/  ISETP.GE.U32.AND.EX P3, PT, R7, RZ, PT, P3 ;  /* 0x000000ff0700720c */ /* 0x000fc80003f66130 */
[----:B------:R-:W-:-:S05]  /*b9c0*/  FSEL R2, R2, -INF , !P3 ;  /* 0xff80000002027808 */ /* 0x000fca0005800000 */
[----:B------:R1:W-:Y:S01]  /*b9d0*/  STL [R1+0x74], R2 ;  /* 0x0000740201007387 */ /* 0x0003e20000100800 */
[----:B0-----:R-:W-:Y:S02]  /*b9e0*/  LOP3.LUT R3, R0, 0x68, RZ, 0xfc, !PT ;  /* 0x0000006800037812 */ /* 0x001fe400078efcff */
[----:B------:R-:W-:Y:S02]  /*b9f0*/  ISETP.GT.U32.AND.EX P2, PT, R7, RZ, PT, P2 ;  /* 0x000000ff0700720c */ /* 0x000fe40003f44120 */
[C---:B------:R-:W-:Y:S01]  /*ba00*/  ISETP.GT.U32.AND P3, PT, R3.reuse, R28, PT ;  /* 0x0000001c0300720c */ /* 0x040fe20003f64070 */
[----:B-1----:R-:W-:Y:S01]  /*ba10*/  IMAD.X R2, RZ, RZ, R7, P1 ;  /* 0x000000ffff027224 */ /* 0x002fe200008e0607 */
[----:B------:R-:W-:Y:S02]  /*ba20*/  ISETP.GT.U32.AND P1, PT, R3, R16, PT ;  /* 0x000000100300720c */ /* 0x000fe40003f24070 */
[----:B------:R-:W-:Y:S01]  /*ba30*/  SEL R3, RZ, 0x4, !P2 ;  /* 0x00000004ff037807 */ /* 0x000fe20005000000 */
[----:B------:R-:W-:Y:S01]  /*ba40*/  FMUL R4, R19, c[0x0][0x188] ;  /* 0x0000620013047a20 */ /* 0x000fe20000400000 */
[----:B------:R-:W-:-:S02]  /*ba50*/  ISETP.GT.U32.AND.EX P6, PT, R7, RZ, PT, P6 ;  /* 0x000000ff0700720c */ /* 0x000fc40003fc4160 */
[C---:B------:R-:W-:Y:S02]  /*ba60*/  ISETP.GT.U32.AND.EX P4, PT, R2.reuse, RZ, PT, P4 ;  /* 0x000000ff0200720c */ /* 0x040fe40003f84140 */
[----:B------:R-:W-:Y:S02]  /*ba70*/  ISETP.GT.U32.AND.EX P5, PT, R2, RZ, PT, P5 ;  /* 0x000000ff0200720c */ /* 0x000fe40003fa4150 */
[----:B------:R-:W-:Y:S01]  /*ba80*/  IADD3 R2, P2, R0, 0x10, RZ ;  /* 0x0000001000027810 */ /* 0x000fe20007f5e0ff */
[----:B----4-:R-:W-:Y:S01]  /*ba90*/  HMMA.16816.F32 R8, R24, R10, R20 ;  /* 0x0000000a1808723c */ /* 0x010fe20000001814 */
[----:B------:R-:W4:Y:S04]  /*baa0*/  LDL.LU.64 R22, [R1+0xf80] ;  /* 0x000f800001167983 */ /* 0x000f280000300a00 */
[----:B------:R-:W5:Y:S04]  /*bab0*/  LDL.LU.64 R20, [R1+0xf78] ;  /* 0x000f780001147983 */ /* 0x000f680000300a00 */
[----:B------:R3:W-:Y:S01]  /*bac0*/  STL [R1+0x38], R3 ;  /* 0x0000380301007387 */ /* 0x0007e20000100800 */
[----:B------:R-:W-:-:S02]  /*bad0*/  SEL R17, RZ, 0x1, !P6 ;  /* 0x00000001ff117807 */ /* 0x000fc40007000000 */
[----:B------:R-:W-:Y:S01]  /*bae0*/  FSEL R6, R4, -INF , !P4 ;  /* 0xff80000004067808 */ /* 0x000fe20006000000 */
[----:B---3--:R-:W-:Y:S01]  /*baf0*/  FMUL R3, R29, c[0x0][0x188] ;  /* 0x000062001d037a20 */ /* 0x008fe20000400000 */
[C---:B------:R-:W-:Y:S02]  /*bb00*/  ISETP.GT.U32.AND P6, PT, R2.reuse, R28, PT ;  /* 0x0000001c0200720c */ /* 0x040fe40003fc4070 */
[----:B------:R-:W-:Y:S02]  /*bb10*/  ISETP.GT.U32.AND P4, PT, R2, R16, PT ;  /* 0x000000100200720c */ /* 0x000fe40003f84070 */
[----:B------:R-:W-:Y:S01]  /*bb20*/  FSEL R4, R3, -INF , !P5 ;  /* 0xff80000003047808 */ /* 0x000fe20006800000 */
[----:B------:R-:W-:Y:S01]  /*bb30*/  STL [R1+0x34], R17 ;  /* 0x0000341101007387 */ /* 0x000fe20000100800 */
[----:B------:R-:W-:Y:S01]  /*bb40*/  IADD3 R2, P5, R0, 0x11, RZ ;  /* 0x0000001100027810 */ /* 0x000fe20007fbe0ff */
[----:B------:R-:W-:Y:S02]  /*bb50*/  IMAD.X R3, RZ, RZ, R7, P2 ;  /* 0x000000ffff037224 */ /* 0x000fe400010e0607 */
[----:B------:R-:W-:Y:S01]  /*bb60*/  STL [R1+0x6c], R6 ;  /* 0x00006c0601007387 */ /* 0x000fe20000100800 */
[----:B------:R-:W-:-:S03]  /*bb70*/  ISETP.GT.U32.AND P2, PT, R2, R28, PT ;  /* 0x0000001c0200720c */ /* 0x000fc60003f44070 */
[----:B------:R0:W-:Y:S01]  /*bb80*/  STL [R1+0x70], R4 ;  /* 0x0000700401007387 */ /* 0x0001e20000100800 */
[----:B------:R-:W-:Y:S02]  /*bb90*/  ISETP.GT.U32.AND.EX P6, PT, R3, RZ, PT, P6 ;  /* 0x000000ff0300720c */ /* 0x000fe40003fc4160 */
[----:B0-----:R-:W-:Y:S02]  /*bba0*/  IADD3.X R4, RZ, R7, RZ, P5, !PT ;  /* 0x00000007ff047210 */ /* 0x001fe40002ffe4ff */
[----:B------:R-:W-:Y:S01]  /*bbb0*/  ISETP.GT.U32.AND P5, PT, R2, R16, PT ;  /* 0x000000100200720c */ /* 0x000fe20003fa4070 */
[----:B------:R-:W-:Y:S01]  /*bbc0*/  FMUL R2, R12, c[0x0][0x188] ;  /* 0x000062000c027a20 */ /* 0x000fe20000400000 */
[C---:B------:R-:W-:Y:S02]  /*bbd0*/  ISETP.GT.U32.AND.EX P2, PT, R4.reuse, RZ, PT, P2 ;  /* 0x000000ff0400720c */ /* 0x040fe40003f44120 */
[----:B------:R-:W-:Y:S01]  /*bbe0*/  ISETP.GT.U32.AND.EX P5, PT, R4, RZ, PT, P5 ;  /* 0x000000ff0400720c */ /* 0x000fe20003fa4150 */
[----:B------:R-:W-:Y:S01]  /*bbf0*/  FMUL R4, R14, c[0x0][0x188] ;  /* 0x000062000e047a20 */ /* 0x000fe20000400000 */
[----:B------:R-:W-:Y:S01]  /*bc00*/  FSEL R12, R2, -INF , !P6 ;  /* 0xff800000020c7808 */ /* 0x000fe20007000000 */
[----:B------:R-:W-:Y:S01]  /*bc10*/  FMUL R6, R13, c[0x0][0x188] ;  /* 0x000062000d067a20 */ /* 0x000fe20000400000 */
[----:B------:R-:W-:Y:S01]  /*bc20*/  ISETP.GT.U32.AND.EX P4, PT, R3, RZ, PT, P4 ;  /* 0x000000ff0300720c */ /* 0x000fe20003f84140 */
[----:B--2---:R-:W-:Y:S01]  /*bc30*/  FMUL R3, R15, c[0x0][0x188] ;  /* 0x000062000f037a20 */ /* 0x004fe20000400000 */
[----:B------:R-:W-:Y:S01]  /*bc40*/  IADD3 R2, P6, R0, 0x18, RZ ;  /* 0x0000001800027810 */ /* 0x000fe20007fde0ff */
[----:B------:R0:W-:Y:S02]  /*bc50*/  STL [R1+0x1e4], R12 ;  /* 0x0001e40c01007387 */ /* 0x0001e40000100800 */
[----:B0-----:R-:W-:-:S02]  /*bc60*/  FSEL R12, R4, -INF , !P4 ;  /* 0xff800000040c7808 */ /* 0x001fc40006000000 */
[----:B------:R-:W-:Y:S02]  /*bc70*/  FSEL R4, R6, -INF , !P2 ;  /* 0xff80000006047808 */ /* 0x000fe40005000000 */
[C---:B------:R-:W-:Y:S02]  /*bc80*/  ISETP.GT.U32.AND P4, PT, R2.reuse, R28, PT ;  /* 0x0000001c0200720c */ /* 0x040fe40003f84070 */
[----:B------:R-:W-:Y:S02]  /*bc90*/  ISETP.GT.U32.AND P2, PT, R2, R16, PT ;  /* 0x000000100200720c */ /* 0x000fe40003f44070 */
[----:B------:R-:W-:Y:S01]  /*bca0*/  FSEL R2, R3, -INF , !P5 ;  /* 0xff80000003027808 */ /* 0x000fe20006800000 */
[----:B------:R0:W-:Y:S04]  /*bcb0*/  STL [R1+0x1ec], R12 ;  /* 0x0001ec0c01007387 */ /* 0x0001e80000100800 */
[----:B------:R-:W-:Y:S01]  /*bcc0*/  STL [R1+0x1e0], R4 ;  /* 0x0001e00401007387 */ /* 0x000fe20000100800 */
[----:B------:R-:W-:-:S03]  /*bcd0*/  IMAD.X R3, RZ, RZ, R7, P6 ;  /* 0x000000ffff037224 */ /* 0x000fc600030e0607 */
[----:B0-----:R-:W2:Y:S04]  /*bce0*/  LDL.LU R12, [R1+0xf0] ;  /* 0x0000f000010c7983 */ /* 0x001ea80000300800 */
[----:B------:R0:W-:Y:S01]  /*bcf0*/  STL [R1+0x1e8], R2 ;  /* 0x0001e80201007387 */ /* 0x0001e20000100800 */
[----:B------:R-:W-:-:S03]  /*bd00*/  ISETP.GT.U32.AND.EX P4, PT, R3, RZ, PT, P4 ;  /* 0x000000ff0300720c */ /* 0x000fc60003f84140 */
[----:B------:R-:W2:Y:S04]  /*bd10*/  LDL.LU R13, [R1+0xf4] ;  /* 0x0000f400010d7983 */ /* 0x000ea80000300800 */
[----:B------:R-:W2:Y:S01]  /*bd20*/  LDL.LU R14, [R1+0xf8] ;  /* 0x0000f800010e7983 */ /* 0x000ea20000300800 */
[----:B0-----:R-:W-:-:S03]  /*bd30*/  IADD3 R2, P5, R0, 0x19, RZ ;  /* 0x0000001900027810 */ /* 0x001fc60007fbe0ff */
[----:B------:R-:W2:Y:S01]  /*bd40*/  LDL.LU R15, [R1+0xfc] ;  /* 0x0000fc00010f7983 */ /* 0x000ea20000300800 */
[C---:B------:R-:W-:Y:S01]  /*bd50*/  ISETP.GT.U32.AND P6, PT, R2.reuse, R28, PT ;  /* 0x0000001c0200720c */ /* 0x040fe20003fc4070 */
[----:B------:R-:W-:Y:S01]  /*bd60*/  IMAD.X R4, RZ, RZ, R7, P5 ;  /* 0x000000ffff047224 */ /* 0x000fe200028e0607 */
[----:B------:R-:W-:Y:S01]  /*bd70*/  ISETP.GT.U32.AND P5, PT, R2, R16, PT ;  /* 0x000000100200720c */ /* 0x000fe20003fa4070 */
[----:B------:R-:W3:Y:S01]  /*bd80*/  LDL.LU R29, [R1+0x20] ;  /* 0x00002000011d7983 */ /* 0x000ee20000300800 */
[----:B------:R-:W-:-:S03]  /*bd90*/  ISETP.GT.U32.AND.EX P2, PT, R3, RZ, PT, P2 ;  /* 0x000000ff0300720c */ /* 0x000fc60003f44120 */
[----:B------:R-:W2:Y:S01]  /*bda0*/  LDL.LU R17, [R1+0x28] ;  /* 0x0000280001117983 */ /* 0x000ea20000300800 */
[C---:B------:R-:W-:Y:S02]  /*bdb0*/  ISETP.GT.U32.AND.EX P6, PT, R4.reuse, RZ, PT, P6 ;  /* 0x000000ff0400720c */ /* 0x040fe40003fc4160 */
[----:B------:R-:W-:Y:S01]  /*bdc0*/  ISETP.GT.U32.AND.EX P5, PT, R4, RZ, PT, P5 ;  /* 0x000000ff0400720c */ /* 0x000fe20003fa4150 */
[----:B------:R-:W2:Y:S04]  /*bdd0*/  LDL.LU R18, [R1+0x24] ;  /* 0x0000240001127983 */ /* 0x000ea80000300800 */
[----:B------:R-:W2:Y:S01]  /*bde0*/  LDL.LU R19, [R1+0x2c] ;  /* 0x00002c0001137983 */ /* 0x000ea20000300800 */
[----:B-----5:R-:W-:-:S05]  /*bdf0*/  FMUL R2, R20, c[0x0][0x188] ;  /* 0x0000620014027a20 */ /* 0x020fca0000400000 */
[----:B------:R-:W-:Y:S01]  /*be00*/  FSEL R20, R2, -INF , !P4 ;  /* 0xff80000002147808 */ /* 0x000fe20006000000 */
[----:B----4-:R-:W-:Y:S02]  /*be10*/  FMUL R4, R22, c[0x0][0x188] ;  /* 0x0000620016047a20 */ /* 0x010fe40000400000 */
[----:B------:R-:W-:Y:S02]  /*be20*/  FMUL R3, R23, c[0x0][0x188] ;  /* 0x0000620017037a20 */ /* 0x000fe40000400000 */
[----:B------:R-:W-:Y:S04]  /*be30*/  STL [R1+0x1d4], R20 ;  /* 0x0001d41401007387 */ /* 0x000fe80000100800 */
[----:B------:R-:W2:Y:S04]  /*be40*/  LDL.LU R22, [R1+0x158] ;  /* 0x0001580001167983 */ /* 0x000ea80000300800 */
[----:B------:R-:W2:Y:S01]  /*be50*/  LDL.LU R23, [R1+0x15c] ;  /* 0x00015c0001177983 */ /* 0x000ea20000300800 */
[----:B------:R-:W-:Y:S01]  /*be60*/  FMUL R6, R21, c[0x0][0x188] ;  /* 0x0000620015067a20 */ /* 0x000fe20000400000 */
[----:B------:R-:W-:-:S02]  /*be70*/  FSEL R4, R4, -INF , !P2 ;  /* 0xff80000004047808 */ /* 0x000fc40005000000 */
[----:B------:R-:W-:Y:S02]  /*be80*/  IADD3 R2, P4, R0, 0x20, RZ ;  /* 0x0000002000027810 */ /* 0x000fe40007f9e0ff */
[----:B------:R-:W-:Y:S01]  /*be90*/  FSEL R6, R6, -INF , !P6 ;  /* 0xff80000006067808 */ /* 0x000fe20007000000 */
[----:B------:R0:W-:Y:S01]  /*bea0*/  STL [R1+0x1dc], R4 ;  /* 0x0001dc0401007387 */ /* 0x0001e20000100800 */
[C---:B------:R-:W-:Y:S02]  /*beb0*/  ISETP.GT.U32.AND P2, PT, R2.reuse, R28, PT ;  /* 0x0000001c0200720c */ /* 0x040fe40003f44070 */
[----:B------:R-:W-:Y:S01]  /*bec0*/  ISETP.GT.U32.AND P6, PT, R2, R16, PT ;  /* 0x000000100200720c */ /* 0x000fe20003fc4070 */
[----:B------:R-:W-:Y:S01]  /*bed0*/  STL [R1+0x1d0], R6 ;  /* 0x0001d00601007387 */ /* 0x000fe20000100800 */
[----:B0-----:R-:W-:Y:S02]  /*bee0*/  FSEL R4, R3, -INF , !P5 ;  /* 0xff80000003047808 */ /* 0x001fe40006800000 */
[----:B------:R-:W-:-:S02]  /*bef0*/  IADD3 R2, P5, R0, 0x21, RZ ;  /* 0x0000002100027810 */ /* 0x000fc40007fbe0ff */
[----:B------:R-:W-:Y:S01]  /*bf00*/  IADD3.X R3, RZ, R7, RZ, P4, !PT ;  /* 0x00000007ff037210 */ /* 0x000fe200027fe4ff */
[----:B------:R0:W-:Y:S01]  /*bf10*/  STL [R1+0x1d8], R4 ;  /* 0x0001d80401007387 */ /* 0x0001e20000100800 */
[C---:B------:R-:W-:Y:S01]  /*bf20*/  ISETP.GT.U32.AND P4, PT, R2.reuse, R28, PT ;  /* 0x0000001c0200720c */ /* 0x040fe20003f84070 */
[----:B0-----:R-:W-:Y:S01]  /*bf30*/  IMAD.X R4, RZ, RZ, R7, P5 ;  /* 0x000000ffff047224 */ /* 0x001fe200028e0607 */
[----:B------:R-:W-:Y:S01]  /*bf40*/  ISETP.GT.U32.AND P5, PT, R2, R16, PT ;  /* 0x000000100200720c */ /* 0x000fe20003fa4070 */
[----:B------:R-:W4:Y:S01]  /*bf50*/  LDL.LU R7, [R1+0xf70] ;  /* 0x000f700001077983 */ /* 0x000f220000300800 */
[----:B---3--:R-:W-:Y:S01]  /*bf60*/  FMUL R2, R29, c[0x0][0x188] ;  /* 0x000062001d027a20 */ /* 0x008fe20000400000 */
[----:B--2---:R-:W-:Y:S02]  /*bf70*/  HMMA.16816.F32 R20, R24, R22, R12 ;  /* 0x000000161814723c */ /* 0x004fe4000000180c */
[----:B------:R-:W2:Y:S04]  /*bf80*/  LDL.LU.64 R14, [R1+0xf68] ;  /* 0x000f6800010e7983 */ /* 0x000ea80000300a00 */
[----:B------:R-:W3:Y:S04]  /*bf90*/  LDL.LU.64 R12, [R1+0xf60] ;  /* 0x000f6000010c7983 */ /* 0x000ee80000300a00 */
[----:B------:R-:W5:Y:S11]  /*bfa0*/  LDL.LU R29, [R1+0x10] ;  /* 0x00001000011d7983 */ /* 0x000f760000300800 */
[----:B------:R-:W-:Y:S02]  /*bfb0*/  @!UPT UIADD3 URZ, URZ, URZ, URZ ;  /* 0x0000003f3f3ff290 */ /* 0x000fe4000fffe03f */
[----:B------:R0:W-:Y:S04]  /*bfc0*/  STL.64 [R1+0xf10], R20 ;  /* 0x000f101401007387 */ /* 0x0001e80000100a00 */
[----:B0-----:R-:W2:Y:S04]  /*bfd0*/  LDL R20, [R1+0x61c] ;  /* 0x00061c0001147983 */ /* 0x001ea80000100800 */
[----:B------:R-:W3:Y:S04]  /*bfe0*/  LDL R21, [R1+0x274] ;  /* 0x0002740001157983 */ /* 0x000ee80000100800 */
[----:B------:R0:W-:Y:S04]  /*bff0*/  STL [R1+0xf0c], R23 ;  /* 0x000f0c1701007387 */ /* 0x0001e80000100800 */
[----:B0-----:R-:W4:Y:S01]  /*c000*/  LDL.LU R23, [R1+0x30] ;  /* 0x0000300001177983 */ /* 0x001f220000300800 */
[----:B------:R-:W-:-:S02]  /*c010*/  ISETP.GT.U32.AND.EX P2, PT, R3, RZ, PT, P2 ;  /* 0x000000ff0300720c */ /* 0x000fc40003f44120 */
[----:B------:R-:W-:Y:S01]  /*c020*/  ISETP.GT.U32.AND.EX P6, PT, R3, RZ, PT, P6 ;  /* 0x000000ff0300720c */ /* 0x000fe20003fc4160 */
[----:B------:R-:W-:Y:S01]  /*c030*/  FMUL R3, R17, c[0x0][0x188] ;  /* 0x0000620011037a20 */ /* 0x000fe20000400000 */
[----:B------:R-:W-:Y:S01]  /*c040*/  FSEL R16, R2, -INF , !P2 ;  /* 0xff80000002107808 */ /* 0x000fe20005000000 */
[----:B------:R-:W-:Y:S01]  /*c050*/  FMUL R6, R18, c[0x0][0x188] ;  /* 0x0000620012067a20 */ /* 0x000fe20000400000 */
[C---:B------:R-:W-:Y:S02]  /*c060*/  ISETP.GT.U32.AND.EX P4, PT, R4.reuse, RZ, PT, P4 ;  /* 0x000000ff0400720c */ /* 0x040fe40003f84140 */
[----:B------:R-:W-:Y:S01]  /*c070*/  ISETP.GT.U32.AND.EX P5, PT, R4, RZ, PT, P5 ;  /* 0x000000ff0400720c */ /* 0x000fe20003fa4150 */
[----:B------:R-:W-:Y:S01]  /*c080*/  FMUL R4, R19, c[0x0][0x188] ;  /* 0x0000620013047a20 */ /* 0x000fe20000400000 */
[----:B------:R-:W-:Y:S01]  /*c090*/  FSEL R17, R3, -INF , !P6 ;  /* 0xff80000003117808 */ /* 0x000fe20007000000 */
[----:B------:R0:W-:Y:S01]  /*c0a0*/  STL [R1+0x1fc], R16 ;  /* 0x0001fc1001007387 */ /* 0x0001e20000100800 */
[----:B------:R-:W-:-:S02]  /*c0b0*/  IADD3 R2, P2, R0, 0x28, RZ ;  /* 0x0000002800027810 */ /* 0x000fc40007f5e0ff */
[----:B------:R-:W-:Y:S01]  /*c0c0*/  FSEL R4, R4, -INF , !P5 ;  /* 0xff80000004047808 */ /* 0x000fe20006800000 */
[----:B------:R-:W-:Y:S01]  /*c0d0*/  STL [R1+0x204], R17 ;  /* 0x0002041101007387 */ /* 0x000fe20000100800 */
[----:B------:R-:W-:Y:S02]  /*c0e0*/  IADD3 R3, P6, R0, 0x29, RZ ;  /* 0x0000002900037810 */ /* 0x000fe40007fde0ff */
[----:B0-----:R-:W-:Y:S02]  /*c0f0*/  FSEL R16, R6, -INF , !P4 ;  /* 0xff80000006107808 */ /* 0x001fe40006000000 */
[----:B------:R-:W4:Y:S04]  /*c100*/  LDL.LU R6, [R1+0x18] ;  /* 0x0000180001067983 */ /* 0x000f280000300800 */
[----:B------:R0:W-:Y:S04]  /*c110*/  STL [R1+0x1f8], R16 ;  /* 0x0001f81001007387 */ /* 0x0001e80000100800 */
[----:B0-----:R-:W4:Y:S04]  /*c120*/  LDL.LU R16, [R1] ;  /* 0x0000000001107983 */ /* 0x001f280000300800 */
[----:B------:R-:W4:Y:S04]  /*c130*/  LDL.LU R17, [R1+0x4] ;  /* 0x0000040001117983 */ /* 0x000f280000300800 */
[----:B------:R0:W-:Y:S04]  /*c140*/  STL [R1+0x20c], R4 ;  /* 0x00020c0401007387 */ /* 0x0001e80000100800 */
[----:B------:R-:W4:Y:S04]  /*c150*/  LDL.LU R18, [R1+0x8] ;  /* 0x0000080001127983 */ /* 0x000f280000300800 */
[----:B------:R-:W4:Y:S01]  /*c160*/  LDL.LU R19, [R1+0xc] ;  /* 0x00000c0001137983 */ /* 0x000f220000300800 */
[----:B-----5:R-:W-:Y:S01]  /*c170*/  FMUL R29, R29, c[0x0][0x188] ;  /* 0x000062001d1d7a20 */ /* 0x020fe20000400000 */
[----:B--2---:R-:W-:-:S02]  /*c180*/  ISETP.GT.U32.AND P5, PT, R2, R20, PT ;  /* 0x000000140200720c */ /* 0x004fc40003fa4070 */
[-C--:B---3--:R-:W-:Y:S02]  /*c190*/  ISETP.GT.U32.AND P4, PT, R2, R21.reuse, PT ;  /* 0x000000150200720c */ /* 0x088fe40003f84070 */
[----:B----4-:R-:W-:Y:S01]  /*c1a0*/  ISETP.GT.U32.AND.EX P1, PT, R23, RZ, PT, P1 ;  /* 0x000000ff1700720c */ /* 0x010fe20003f24110 */
[----:B------:R-:W-:Y:S01]  /*c1b0*/  IMAD.X R2, RZ, RZ, R23, P2 ;  /* 0x000000ffff027224 */ /* 0x000fe200010e0617 */
[C---:B------:R-:W-:Y:S02]  /*c1c0*/  ISETP.GT.U32.AND P2, PT, R3.reuse, R21, PT ;  /* 0x000000150300720c */ /* 0x040fe40003f44070 */
[----:B0-----:R-:W-:Y:S02]  /*c1d0*/  SEL R4, RZ, 0x1fffe, !P1 ;  /* 0x0001fffeff047807 */ /* 0x001fe40004800000 */
[----:B------:R-:W-:Y:S02]  /*c1e0*/  ISETP.GT.U32.AND P1, PT, R3, R20, PT ;  /* 0x000000140300720c */ /* 0x000fe40003f24070 */
[----:B------:R-:W2:Y:S01]  /*c1f0*/  LDL.LU R3, [R1+0x14] ;  /* 0x0000140001037983 */ /* 0x000ea20000300800 */
[----:B------:R-:W-:-:S04]  /*c200*/  ISETP.GT.U32.AND.EX P4, PT, R2, RZ, PT, P4 ;  /* 0x000000ff0200720c */ /* 0x000fc80003f84140 */
[----:B------:R-:W-:-:S05]  /*c210*/  FSEL R29, R29, -INF , !P4 ;  /* 0xff8000001d1d7808 */ /* 0x000fca0006000000 */
[----:B------:R0:W-:Y:S04]  /*c220*/  STL [R1+0x1f4], R29 ;  /* 0x0001f41d01007387 */ /* 0x0001e80000100800 */
[----:B0-----:R-:W3:Y:S01]  /*c230*/  LDL.LU R29, [R1+0x1c] ;  /* 0x00001c00011d7983 */ /* 0x001ee20000300800 */
[----:B------:R-:W-:Y:S01]  /*c240*/  FMUL R6, R6, c[0x0][0x188] ;  /* 0x0000620006067a20 */ /* 0x000fe20000400000 */
[----:B------:R-:W-:Y:S02]  /*c250*/  ISETP.GT.U32.AND.EX P5, PT, R2, RZ, PT, P5 ;  /* 0x000000ff0200720c */ /* 0x000fe40003fa4150 */
[----:B------:R-:W-:Y:S02]  /*c260*/  IADD3.X R28, RZ, R23, RZ, P6, !PT ;  /* 0x00000017ff1c7210 */ /* 0x000fe400037fe4ff */
[----:B------:R-:W-:-:S02]  /*c270*/  FSEL R6, R6, -INF , !P5 ;  /* 0xff80000006067808 */ /* 0x000fc40006800000 */
[----:B------:R-:W-:Y:S02]  /*c280*/  IADD3 R2, P6, R0, 0x30, RZ ;  /* 0x0000003000027810 */ /* 0x000fe40007fde0ff */
[----:B------:R-:W-:Y:S01]  /*c290*/  ISETP.GT.U32.AND.EX P2, PT, R28, RZ, PT, P2 ;  /* 0x000000ff1c00720c */ /* 0x000fe20003f44120 */
[----:B------:R0:W-:Y:S01]  /*c2a0*/  STL [R1+0x208], R6 ;  /* 0x0002080601007387 */ /* 0x0001e20000100800 */
[C---:B------:R-:W-:Y:S02]  /*c2b0*/  ISETP.GT.U32.AND P4, PT, R2.reuse, R21, PT ;  /* 0x000000150200720c */ /* 0x040fe40003f84070 */
[----:B------:R-:W-:Y:S02]  /*c2c0*/  ISETP.GT.U32.AND P5, PT, R2, R20, PT ;  /* 0x000000140200720c */ /* 0x000fe40003fa4070 */
[----:B------:R-:W-:Y:S01]  /*c2d0*/  ISETP.GT.U32.AND.EX P1, PT, R28, RZ, PT, P1 ;  /* 0x000000ff1c00720c */ /* 0x000fe20003f24110 */
[----:B------:R-:W-:Y:S01]  /*c2e0*/  FMUL R28, R18, c[0x0][0x188] ;  /* 0x00006200121c7a20 */ /* 0x000fe20000400000 */
[----:B------:R-:W-:Y:S01]  /*c2f0*/  ISETP.GT.U32.AND.EX P3, PT, R23, RZ, PT, P3 ;  /* 0x000000ff1700720c */ /* 0x000fe20003f64130 */
[----:B------:R-:W-:-:S02]  /*c300*/  FMUL R5, R5, c[0x0][0x188] ;  /* 0x0000620005057a20 */ /* 0x000fc40000400000 */
[----:B--2---:R-:W-:-:S05]  /*c310*/  FMUL R3, R3, c[0x0][0x188] ;  /* 0x0000620003037a20 */ /* 0x004fca0000400000 */
[----:B0-----:R-:W-:Y:S02]  /*c320*/  FSEL R6, R3, -INF , !P2 ;  /* 0xff80000003067808 */ /* 0x001fe40005000000 */
[----:B------:R-:W-:Y:S01]  /*c330*/  IADD3 R2, P2, R0, 0x31, RZ ;  /* 0x0000003100027810 */ /* 0x000fe20007f5e0ff */
[--C-:B------:R-:W-:Y:S02]  /*c340*/  IMAD.X R3, RZ, RZ, R23.reuse, P6 ;  /* 0x000000ffff037224 */ /* 0x100fe400030e0617 */
[----:B------:R0:W-:Y:S01]  /*c350*/  STL [R1+0x1f0], R6 ;  /* 0x0001f00601007387 */ /* 0x0001e20000100800 */
[C---:B------:R-:W-:Y:S02]  /*c360*/  ISETP.GT.U32.AND P6, PT, R2.reuse, R21, PT ;  /* 0x000000150200720c */ /* 0x040fe40003fc4070 */
[C---:B------:R-:W-:Y:S02]  /*c370*/  ISETP.GT.U32.AND.EX P4, PT, R3.reuse, RZ, PT, P4 ;  /* 0x000000ff0300720c */ /* 0x040fe40003f84140 */
[----:B------:R-:W-:Y:S01]  /*c380*/  ISETP.GT.U32.AND.EX P5, PT, R3, RZ, PT, P5 ;  /* 0x000000ff0300720c */ /* 0x000fe20003fa4150 */
[----:B0-----:R-:W-:Y:S01]  /*c390*/  IMAD.X R6, RZ, RZ, R23, P2 ;  /* 0x000000ffff067224 */ /* 0x001fe200010e0617 */
[----:B------:R-:W-:Y:S01]  /*c3a0*/  ISETP.GT.U32.AND P2, PT, R2, R20, PT ;  /* 0x000000140200720c */ /* 0x000fe20003f44070 */
[----:B---3--:R-:W-:-:S02]  /*c3b0*/  FMUL R2, R29, c[0x0][0x188] ;  /* 0x000062001d027a20 */ /* 0x008fc40000400000 */
[----:B------:R-:W-:Y:S01]  /*c3c0*/  FMUL R3, R16, c[0x0][0x188] ;  /* 0x0000620010037a20 */ /* 0x000fe20000400000 */
[C---:B------:R-:W-:Y:S02]  /*c3d0*/  ISETP.GT.U32.AND.EX P6, PT, R6.reuse, RZ, PT, P6 ;  /* 0x000000ff0600720c */ /* 0x040fe40003fc4160 */
[----:B------:R-:W-:Y:S02]  /*c3e0*/  ISETP.GT.U32.AND.EX P2, PT, R6, RZ, PT, P2 ;  /* 0x000000ff0600720c */ /* 0x000fe40003f44120 */
[----:B------:R-:W-:Y:S01]  /*c3f0*/  FSEL R6, R2, -INF , !P1 ;  /* 0xff80000002067808 */ /* 0x000fe20004800000 */
[----:B------:R-:W-:Y:S01]  /*c400*/  FMUL R29, R17, c[0x0][0x188] ;  /* 0x00006200111d7a20 */ /* 0x000fe20000400000 */
[----:B------:R-:W-:Y:S02]  /*c410*/  FSEL R16, R3, -INF , !P4 ;  /* 0xff80000003107808 */ /* 0x000fe40006000000 */
[----:B------:R-:W-:Y:S01]  /*c420*/  IADD3 R2, P1, R0, 0x39, RZ ;  /* 0x0000003900027810 */ /* 0x000fe20007f3e0ff */
[----:B------:R0:W-:Y:S01]  /*c430*/  STL [R1+0x200], R6 ;  /* 0x0002000601007387 */ /* 0x0001e20000100800 */
[----:B------:R-:W-:-:S02]  /*c440*/  FSEL R17, R28, -INF , !P5 ;  /* 0xff8000001c117808 */ /* 0x000fc40006800000 */
[C---:B------:R-:W-:Y:S01]  /*c450*/  ISETP.GT.U32.AND P4, PT, R2.reuse, R21, PT ;  /* 0x000000150200720c */ /* 0x040fe20003f84070 */
[----:B------:R1:W-:Y:S01]  /*c460*/  STL [R1+0x36c], R16 ;  /* 0x00036c1001007387 */ /* 0x0003e20000100800 */
[----:B------:R-:W-:Y:S01]  /*c470*/  ISETP.GT.U32.AND P5, PT, R2, R20, PT ;  /* 0x000000140200720c */ /* 0x000fe20003fa4070 */
[----:B0-----:R-:W-:Y:S01]  /*c480*/  FMUL R6, R19, c[0x0][0x188] ;  /* 0x0000620013067a20 */ /* 0x001fe20000400000 */
[----:B-1----:R-:W-:-:S04]  /*c490*/  FSEL R16, R29, -INF , !P6 ;  /* 0xff8000001d107808 */ /* 0x002fc80007000000 */
[----:B------:R-:W-:Y:S01]  /*c4a0*/  FSEL R2, R6, -INF , !P2 ;  /* 0xff80000006027808 */ /* 0x000fe20005000000 */
[----:B------:R-:W-:Y:S01]  /*c4b0*/  STL [R1+0x378], R17 ;  /* 0x0003781101007387 */ /* 0x000fe20000100800 */
[----:B------:R-:W-:-:S03]  /*c4c0*/  LOP3.LUT R3, R0, 0x59, RZ, 0xfc, !PT ;  /* 0x0000005900037812 */ /* 0x000fc600078efcff */
[----:B------:R-:W-:Y:S04]  /*c4d0*/  STL [R1+0x368], R16 ;  /* 0x0003681001007387 */ /* 0x000fe80000100800 */
[----:B------:R0:W-:Y:S01]  /*c4e0*/  STL [R1+0x374], R2 ;  /* 0x0003740201007387 */ /* 0x0001e20000100800 */
[----:B------:R-:W-:Y:S02]  /*c4f0*/  LOP3.LUT R6, R0, 0x58, RZ, 0xfc, !PT ;  /* 0x0000005800067812 */ /* 0x000fe400078efcff */
[C---:B------:R-:W-:Y:S02]  /*c500*/  ISETP.GT.U32.AND P6, PT, R3.reuse, R20, PT ;  /* 0x000000140300720c */ /* 0x040fe40003fc4070 */
[----:B------:R-:W-:Y:S02]  /*c510*/  ISETP.GT.U32.AND P2, PT, R3, R21, PT ;  /* 0x000000150300720c */ /* 0x000fe40003f44070 */
[----:B0-----:R-:W-:-:S02]  /*c520*/  IADD3.X R2, RZ, R23, RZ, P1, !PT ;  /* 0x00000017ff027210 */ /* 0x001fc40000ffe4ff */
[----:B------:R-:W-:Y:S02]  /*c530*/  SEL R3, RZ, 0x7fff8, !P3 ;  /* 0x0007fff8ff037807 */ /* 0x000fe40005800000 */
[----:B------:R-:W-:Y:S02]  /*c540*/  ISETP.GT.U32.AND.EX P4, PT, R2, RZ, PT, P4 ;  /* 0x000000ff0200720c */ /* 0x000fe40003f84140 */
[C---:B------:R-:W-:Y:S02]  /*c550*/  ISETP.GT.U32.AND P3, PT, R6.reuse, R20, PT ;  /* 0x000000140600720c */ /* 0x040fe40003f64070 */
[----:B------:R-:W-:Y:S02]  /*c560*/  ISETP.GT.U32.AND P1, PT, R6, R21, PT ;  /* 0x000000150600720c */ /* 0x000fe40003f24070 */
[----:B------:R-:W-:-:S05]  /*c570*/  FSEL R6, R5, -INF , !P4 ;  /* 0xff80000005067808 */ /* 0x000fca0006000000 */
[----:B------:R0:W-:Y:S04]  /*c580*/  STL [R1+0x364], R6 ;  /* 0x0003640601007387 */ /* 0x0001e80000100800 */
[----:B------:R-:W2:Y:S01]  /*c590*/  LDL.LU R28, [R1+0x34] ;  /* 0x00003400011c7983 */ /* 0x000ea20000300800 */
[----:B------:R-:W-:Y:S01]  /*c5a0*/  FMUL R7, R7, c[0x0][0x188] ;  /* 0x0000620007077a20 */ /* 0x000fe20000400000 */
[----:B------:R-:W-:-:S04]  /*c5b0*/  ISETP.GT.U32.AND.EX P5, PT, R2, RZ, PT, P5 ;  /* 0x000000ff0200720c */ /* 0x000fc80003fa4150 */
[----:B------:R-:W-:Y:S01]  /*c5c0*/  FSEL R5, R7, -INF , !P5 ;  /* 0xff80000007057808 */ /* 0x000fe20006800000 */
[----:B0-----:R-:W-:Y:S01]  /*c5d0*/  FMUL R6, R9, c[0x0][0x188] ;  /* 0x0000620009067a20 */ /* 0x001fe20000400000 */
[----:B------:R-:W-:-:S03]  /*c5e0*/  ISETP.GT.U32.AND.EX P2, PT, R23, RZ, PT, P2 ;  /* 0x000000ff1700720c */ /* 0x000fc60003f44120 */
[----:B------:R0:W-:Y:S01]  /*c5f0*/  STL [R1+0x370], R5 ;  /* 0x0003700501007387 */ /* 0x0001e20000100800 */
[----:B------:R-:W-:Y:S02]  /*c600*/  ISETP.GT.U32.AND.EX P6, PT, R23, RZ, PT, P6 ;  /* 0x000000ff1700720c */ /* 0x000fe40003fc4160 */
[----:B------:R-:W-:Y:S01]  /*c610*/  FSEL R6, R6, -INF , !P2 ;  /* 0xff80000006067808 */ /* 0x000fe20005000000 */
[----:B0-----:R-:W-:-:S04]  /*c620*/  FMUL R5, R11, c[0x0][0x188] ;  /* 0x000062000b057a20 */ /* 0x001fc80000400000 */
[----:B------:R0:W-:Y:S01]  /*c630*/  STL [R1+0x3e0], R6 ;  /* 0x0003e00601007387 */ /* 0x0001e20000100800 */
[----:B------:R-:W-:Y:S02]  /*c640*/  ISETP.GT.U32.AND.EX P1, PT, R23, RZ, PT, P1 ;  /* 0x000000ff1700720c */ /* 0x000fe40003f24110 */
[----:B------:R-:W-:Y:S01]  /*c650*/  FSEL R5, R5, -INF , !P6 ;  /* 0xff80000005057808 */ /* 0x000fe20007000000 */
[----:B0-----:R-:W-:-:S04]  /*c660*/  FMUL R6, R8, c[0x0][0x188] ;  /* 0x0000620008067a20 */ /* 0x001fc80000400000 */
[----:B------:R0:W-:Y:S01]  /*c670*/  STL [R1+0x3e8], R5 ;  /* 0x0003e80501007387 */ /* 0x0001e20000100800 */
[----:B------:R-:W-:Y:S02]  /*c680*/  ISETP.GT.U32.AND.EX P3, PT, R23, RZ, PT, P3 ;  /* 0x000000ff1700720c */ /* 0x000fe40003f64130 */
[----:B------:R-:W-:Y:S01]  /*c690*/  LOP3.LUT R2, R0, 0x51, RZ, 0xfc, !PT ;  /* 0x0000005100027812 */ /* 0x000fe200078efcff */
[----:B------:R-:W3:Y:S01]  /*c6a0*/  LDL.LU R11, [R1+0x38] ;  /* 0x00003800010b7983 */ /* 0x000ee20000300800 */
[----:B------:R-:W-:Y:S01]  /*c6b0*/  FSEL R6, R6, -INF , !P1 ;  /* 0xff80000006067808 */ /* 0x000fe20004800000 */
[----:B0-----:R-:W-:Y:S02]  /*c6c0*/  FMUL R5, R10, c[0x0][0x188] ;  /* 0x000062000a057a20 */ /* 0x001fe40000400000 */
[----:B------:R-:W4:Y:S01]  /*c6d0*/  LDL.LU R16, [R1+0x110] ;  /* 0x0001100001107983 */ /* 0x000f220000300800 */
[C---:B------:R-:W-:Y:S02]  /*c6e0*/  ISETP.GT.U32.AND P5, PT, R2.reuse, R21, PT ;  /* 0x000000150200720c */ /* 0x040fe40003fa4070 */
[----:B------:R-:W-:Y:S01]  /*c6f0*/  FSEL R5, R5, -INF , !P3 ;  /* 0xff80000005057808 */ /* 0x000fe20005800000 */
[----:B------:R0:W-:Y:S01]  /*c700*/  STL [R1+0x3d8], R6 ;  /* 0x0003d80601007387 */ /* 0x0001e20000100800 */
[----:B------:R-:W-:-:S03]  /*c710*/  ISETP.GT.U32.AND P4, PT, R2, R20, PT ;  /* 0x000000140200720c */ /* 0x000fc60003f84070 */
[----:B------:R-:W4:Y:S01]  /*c720*/  LDL.LU R17, [R1+0x114] ;  /* 0x0001140001117983 */ /* 0x000f220000300800 */
[----:B------:R-:W-:-:S03]  /*c730*/  ISETP.GT.U32.AND.EX P5, PT, R23, RZ, PT, P5 ;  /* 0x000000ff1700720c */ /* 0x000fc60003fa4150 */
[----:B------:R-:W4:Y:S01]  /*c740*/  LDL.LU R18, [R1+0x118] ;  /* 0x0001180001127983 */ /* 0x000f220000300800 */
[----:B0-----:R-:W-:-:S03]  /*c750*/  FMUL R6, R13, c[0x0][0x188] ;  /* 0x000062000d067a20 */ /* 0x001fc60000400000 */
[----:B------:R-:W4:Y:S01]  /*c760*/  LDL.LU R19, [R1+0x11c] ;  /* 0x00011c0001137983 */ /* 0x000f220000300800 */
[----:B------:R-:W-:-:S03]  /*c770*/  ISETP.GT.U32.AND.EX P4, PT, R23, RZ, PT, P4 ;  /* 0x000000ff1700720c */ /* 0x000fc60003f84140 */
[----:B------:R0:W-:Y:S01]  /*c780*/  STL [R1+0x3e4], R5 ;  /* 0x0003e40501007387 */ /* 0x0001e20000100800 */
[----:B------:R-:W-:Y:S02]  /*c790*/  LOP3.LUT R2, R0, 0x50, RZ, 0xfc, !PT ;  /* 0x0000005000027812 */ /* 0x000fe400078efcff */
[----:B------:R-:W-:Y:S01]  /*c7a0*/  FSEL R6, R6, -INF , !P5 ;  /* 0xff80000006067808 */ /* 0x000fe20006800000 */
[----:B0-----:R-:W-:Y:S01]  /*c7b0*/  FMUL R5, R15, c[0x0][0x188] ;  /* 0x000062000f057a20 */ /* 0x001fe20000400000 */
[C---:B------:R-:W-:Y:S02]  /*c7c0*/  ISETP.GT.U32.AND P2, PT, R2.reuse, R20, PT ;  /* 0x000000140200720c */ /* 0x040fe40003f44070 */
[----:B------:R-:W-:Y:S02]  /*c7d0*/  ISETP.GT.U32.AND P6, PT, R2, R21, PT ;  /* 0x000000150200720c */ /* 0x000fe40003fc4070 */
[----:B------:R-:W-:Y:S01]  /*c7e0*/  FSEL R5, R5, -INF , !P4 ;  /* 0xff80000005057808 */ /* 0x000fe20006000000 */
[----:B------:R0:W-:Y:S01]  /*c7f0*/  STL [R1+0x3d4], R6 ;  /* 0x0003d40601007387 */ /* 0x0001e20000100800 */
[----:B------:R-:W-:-:S02]  /*c800*/  LOP3.LUT R2, R0, 0x49, RZ, 0xfc, !PT ;  /* 0x0000004900027812 */ /* 0x000fc400078efcff */
[C---:B------:R-:W-:Y:S01]  /*c810*/  ISETP.GT.U32.AND.EX P6, PT, R23.reuse, RZ, PT, P6 ;  /* 0x000000ff1700720c */ /* 0x040fe20003fc4160 */
[----:B------:R1:W-:Y:S01]  /*c820*/  STL [R1+0x3dc], R5 ;  /* 0x0003dc0501007387 */ /* 0x0003e20000100800 */
[CC--:B------:R-:W-:Y:S02]  /*c830*/  ISETP.GT.U32.AND P1, PT, R2.reuse, R20.reuse, PT ;  /* 0x000000140200720c */ /* 0x0c0fe40003f24070 */
[----:B------:R-:W-:Y:S01]  /*c840*/  ISETP.GT.U32.AND P3, PT, R2, R21, PT ;  /* 0x000000150200720c */ /* 0x000fe20003f64070 */
[----:B------:R-:W5:Y:S01]  /*c850*/  LDL.64 R8, [R1+0x508] ;  /* 0x0005080001087983 */ /* 0x000f620000100a00 */
[----:B0-----:R-:W-:Y:S01]  /*c860*/  FMUL R6, R12, c[0x0][0x188] ;  /* 0x000062000c067a20 */ /* 0x001fe20000400000 */
[----:B------:R-:W-:Y:S02]  /*c870*/  LOP3.LUT R2, R0, 0x48, RZ, 0xfc, !PT ;  /* 0x0000004800027812 */ /* 0x000fe400078efcff */
[----:B------:R-:W3:Y:S01]  /*c880*/  LDL.64 R12, [R1+0x5c8] ;  /* 0x0005c800010c7983 */ /* 0x000ee20000100a00 */
[----:B------:R-:W-:Y:S01]  /*c890*/  ISETP.GT.U32.AND.EX P2, PT, R23, RZ, PT, P2 ;  /* 0x000000ff1700720c */ /* 0x000fe20003f44120 */
[----:B-1----:R-:W-:Y:S01]  /*c8a0*/  FMUL R5, R14, c[0x0][0x188] ;  /* 0x000062000e057a20 */ /* 0x002fe20000400000 */
[----:B------:R-:W-:Y:S01]  /*c8b0*/  FSEL R6, R6, -INF , !P6 ;  /* 0xff80000006067808 */ /* 0x000fe20007000000 */
[----:B------:R-:W3:Y:S01]  /*c8c0*/  LDL.LU R29, [R1+0x64] ;  /* 0x00006400011d7983 */ /* 0x000ee20000300800 */
[----:B------:R-:W-:-:S02]  /*c8d0*/  ISETP.GT.U32.AND P5, PT, R2, R20, PT ;  /* 0x000000140200720c */ /* 0x000fc40003fa4070 */
[----:B------:R-:W-:Y:S02]  /*c8e0*/  ISETP.GT.U32.AND P4, PT, R2, R21, PT ;  /* 0x000000150200720c */ /* 0x000fe40003f84070 */
[----:B------:R-:W-:Y:S01]  /*c8f0*/  FSEL R5, R5, -INF , !P2 ;  /* 0xff80000005057808 */ /* 0x000fe20005000000 */
[----:B--2---:R-:W-:Y:S02]  /*c900*/  IMAD.IADD R2, R28, 0x1, R4 ;  /* 0x000000011c027824 */ /* 0x004fe400078e0204 */
[----:B------:R-:W2:Y:S04]  /*c910*/  LDL.LU R28, [R1+0x3c] ;  /* 0x00003c00011c7983 */ /* 0x000ea80000300800 */
[----:B------:R0:W-:Y:S04]  /*c920*/  STL [R1+0x3cc], R6 ;  /* 0x0003cc0601007387 */ /* 0x0001e80000100800 */
[----:B0-----:R-:W4:Y:S04]  /*c930*/  LDL.LU R6, [R1+0x178] ;  /* 0x0001780001067983 */ /* 0x001f280000300800 */
[----:B------:R4:W-:Y:S04]  /*c940*/  STL [R1+0x3d0], R5 ;  /* 0x0003d00501007387 */ /* 0x0009e80000100800 */
[----:B------:R-:W4:Y:S01]  /*c950*/  LDL.LU R7, [R1+0x17c] ;  /* 0x00017c0001077983 */ /* 0x000f220000300800 */
[----:B------:R-:W-:-:S04]  /*c960*/  LOP3.LUT R4, R0, 0x41, RZ, 0xfc, !PT ;  /* 0x0000004100047812 */ /* 0x000fc800078efcff */
[C---:B------:R-:W-:Y:S02]  /*c970*/  ISETP.GT.U32.AND P6, PT, R4.reuse, R20, PT ;  /* 0x000000140400720c */ /* 0x040fe40003fc4070 */
[----:B------:R-:W-:Y:S02]  /*c980*/  ISETP.GT.U32.AND P2, PT, R4, R21, PT ;  /* 0x000000150400720c */ /* 0x000fe40003f44070 */
[----:B----4-:R-:W-:Y:S01]  /*c990*/  HMMA.16816.F32 R4, R24, R6, R16 ;  /* 0x000000061804723c */ /* 0x010fe20000001810 */
[----:B------:R-:W4:Y:S04]  /*c9a0*/  LDL.LU.64 R18, [R1+0xf58] ;  /* 0x000f580001127983 */ /* 0x000f280000300a00 */
[----:B------:R-:W2:Y:S11]  /*c9b0*/  LDL.LU.64 R16, [R1+0xf50] ;  /* 0x000f500001107983 */ /* 0x000eb60000300a00 */
[----:B------:R-:W-:Y:S07]  /*c9c0*/  @!UPT UIADD3 URZ, URZ, URZ, URZ ;  /* 0x0000003f3f3ff290 */ /* 0x000fee000fffe03f */
[----:B------:R-:W-:Y:S04]  /*c9d0*/  STL [R1+0xe9c], R6 ;  /* 0x000e9c0601007387 */ /* 0x000fe80000100800 */
[----:B------:R0:W-:Y:S04]  /*c9e0*/  STL [R1+0xe98], R7 ;  /* 0x000e980701007387 */ /* 0x0001e80000100800 */
[----:B0-----:R-:W2:Y:S01]  /*c9f0*/  LDL R7, [R1+0x27c] ;  /* 0x00027c0001077983 */ /* 0x001ea20000100800 */
[----:B------:R-:W-:-:S04]  /*ca00*/  LOP3.LUT R2, R2, 0x3, RZ, 0xc0, !PT ;  /* 0x0000000302027812 */ /* 0x000fc800078ec0ff */
[----:B---3--:R-:W-:Y:S02]  /*ca10*/  IADD3 R10, R2, R3, R11 ;  /* 0x00000003020a7210 */ /* 0x008fe40007ffe00b */
[C---:B------:R-:W-:Y:S02]  /*ca20*/  ISETP.GT.U32.AND.EX P3, PT, R23.reuse, RZ, PT, P3 ;  /* 0x000000ff1700720c */ /* 0x040fe40003f64130 */
[----:B------:R-:W-:Y:S02]  /*ca30*/  ISETP.GT.U32.AND.EX P1, PT, R23, RZ, PT, P1 ;  /* 0x000000ff1700720c */ /* 0x000fe40003f24110 */
[----:B------:R-:W-:Y:S01]  /*ca40*/  LOP3.LUT R11, R0, 0x40, RZ, 0xfc, !PT ;  /* 0x00000040000b7812 */ /* 0x000fe200078efcff */
[----:B------:R-:W-:Y:S01]  /*ca50*/  IMAD.SHL.U32 R0, R10, 0x100, RZ ;  /* 0x000001000a007824 */ /* 0x000fe200078e00ff */
[----:B----4-:R-:W-:Y:S01]  /*ca60*/  LOP3.LUT R10, R18, 0xf, RZ, 0xc0, !PT ;  /* 0x0000000f120a7812 */ /* 0x010fe200078ec0ff */
[----:B--2---:R-:W-:-:S04]  /*ca70*/  IMAD.WIDE R2, R7, 0x2, R12 ;  /* 0x0000000207027825 */ /* 0x004fc800078e020c */
[----:B------:R-:W-:Y:S02]  /*ca80*/  FMUL R13, R17, c[0x0][0x188] ;  /* 0x00006200110d7a20 */ /* 0x000fe40000400000 */
[----:B------:R-:W-:-:S03]  /*ca90*/  FMUL R12, R19, c[0x0][0x188] ;  /* 0x00006200130c7a20 */ /* 0x000fc60000400000 */
[----:B------:R-:W-:Y:S02]  /*caa0*/  FSEL R6, R13, -INF , !P3 ;  /* 0xff8000000d067808 */ /* 0x000fe40005800000 */
[----:B------:R-:W-:-:S03]  /*cab0*/  ISETP.GT.U32.AND P3, PT, R11, R20, PT ;  /* 0x000000140b00720c */ /* 0x000fc60003f64070 */
[----:B------:R0:W-:Y:S04]  /*cac0*/  STL [R1+0x37c], R6 ;  /* 0x00037c0601007387 */ /* 0x0001e80000100800 */
[----:B------:R-:W2:Y:S01]  /*cad0*/  LDL.LU R18, [R1+0xf48] ;  /* 0x000f480001127983 */ /* 0x000ea20000300800 */
[----:B0-----:R-:W-:Y:S02]  /*cae0*/  FSEL R6, R12, -INF , !P1 ;  /* 0xff8000000c067808 */ /* 0x001fe40004800000 */
[----:B------:R-:W-:Y:S02]  /*caf0*/  ISETP.GT.U32.AND P1, PT, R11, R21, PT ;  /* 0x000000150b00720c */ /* 0x000fe40003f24070 */
[----:B------:R-:W3:Y:S01]  /*cb00*/  LDL.64 R20, [R1+0x500] ;  /* 0x0005000001147983 */ /* 0x000ee20000100a00 */
[----:B------:R-:W-:-:S03]  /*cb10*/  LOP3.LUT R0, R0, 0xf00, RZ, 0xe2, !PT ;  /* 0x00000f0000007812 */ /* 0x000fc600078ee2ff */
[----:B------:R-:W-:Y:S01]  /*cb20*/  STL.64 [R1+0xf40], R22 ;  /* 0x000f401601007387 */ /* 0x000fe20000100a00 */
[----:B------:R-:W-:Y:S01]  /*cb30*/  LEA R17, R29, R10, 0x4 ;  /* 0x0000000a1d117211 */ /* 0x000fe200078e20ff */
[----:B------:R-:W-:Y:S02]  /*cb40*/  IMAD R19, R28, 0x1000, R0 ;  /* 0x000010001c137824 */ /* 0x000fe400078e0200 */
[C---:B-----5:R-:W-:Y:S01]  /*cb50*/  IMAD.WIDE R8, R7.reuse, 0x2, R8 ;  /* 0x0000000207087825 */ /* 0x060fe200078e0208 */
[----:B------:R0:W4:Y:S04]  /*cb60*/  LDG.E.U16 R0, [R2.64] ;  /* 0x0000000602007981 */ /* 0x000128000c1e1500 */
[----:B---3--:R1:W-:Y:S04]  /*cb70*/  STL.64 [R1+0xf38], R20 ;  /* 0x000f381401007387 */ /* 0x0083e80000100a00 */
[----:B-1----:R-:W3:Y:S04]  /*cb80*/  LDL.LU R20, [R1+0x100] ;  /* 0x0001000001147983 */ /* 0x002ee80000300800 */
[----:B------:R-:W3:Y:S04]  /*cb90*/  LDL.LU R21, [R1+0x104] ;  /* 0x0001040001157983 */ /* 0x000ee80000300800 */
[----:B------:R-:W3:Y:S04]  /*cba0*/  LDL.LU R22, [R1+0x108] ;  /* 0x0001080001167983 */ /* 0x000ee80000300800 */
[----:B------:R-:W3:Y:S04]  /*cbb0*/  LDL.LU R23, [R1+0x10c] ;  /* 0x00010c0001177983 */ /* 0x000ee80000300800 */
[----:B--2---:R1:W-:Y:S04]  /*cbc0*/  STL.64 [R1+0xf20], R18 ;  /* 0x000f201201007387 */ /* 0x0043e80000100a00 */
[----:B------:R2:W-:Y:S04]  /*cbd0*/  STL.64 [R1+0xf18], R16 ;  /* 0x000f181001007387 */ /* 0x0005e80000100a00 */
[----:B-1----:R-:W5:Y:S04]  /*cbe0*/  LDL.LU R18, [R1+0x1a8] ;  /* 0x0001a80001127983 */ /* 0x002f680000300800 */
[----:B------:R-:W5:Y:S04]  /*cbf0*/  LDL.LU R19, [R1+0x1ac] ;  /* 0x0001ac0001137983 */ /* 0x000f680000300800 */
[----:B------:R-:W3:Y:S04]  /*cc00*/  LDL.64 R12, [R1+0x4f8] ;  /* 0x0004f800010c7983 */ /* 0x000ee80000100a00 */
[----:B------:R-:W3:Y:S04]  /*cc10*/  LDL.64 R14, [R1+0x4f0] ;  /* 0x0004f000010e7983 */ /* 0x000ee80000100a00 */
[----:B--2---:R-:W2:Y:S04]  /*cc20*/  LDL.64 R16, [R1+0x4e8] ;  /* 0x0004e80001107983 */ /* 0x004ea80000100a00 */
[----:B------:R-:W-:Y:S04]  /*cc30*/  STL [R1+0x38c], R6 ;  /* 0x00038c0601007387 */ /* 0x000fe80000100800 */
[----:B------:R1:W-:Y:S04]  /*cc40*/  STL [R1+0xea0], R6 ;  /* 0x000ea00601007387 */ /* 0x0003e80000100800 */
[----:B------:R-:W3:Y:S04]  /*cc50*/  LDL.LU R10, [R1+0x128] ;  /* 0x00012800010a7983 */ /* 0x000ee80000300800 */
[----:B------:R-:W3:Y:S04]  /*cc60*/  LDL.LU R11, [R1+0x12c] ;  /* 0x00012c00010b7983 */ /* 0x000ee80000300800 */
[----:B-1----:R3:W2:Y:S02]  /*cc70*/  LDG.E.U16 R6, [R8.64] ;  /* 0x0000000608067981 */ /* 0x0026a4000c1e1500 */
[----:B---3--:R-:W-:Y:S02]  /*cc80*/  HMMA.16816.F32 R8, R24, R10, R20 ;  /* 0x0000000a1808723c */ /* 0x008fe40000001814 */
[----:B------:R-:W3:Y:S04]  /*cc90*/  LDL.LU.64 R22, [R1+0xf40] ;  /* 0x000f400001167983 */ /* 0x000ee80000300a00 */
[----:B------:R-:W0:Y:S11]  /*cca0*/  LDL.LU.64 R20, [R1+0xf38] ;  /* 0x000f380001147983 */ /* 0x000e360000300a00 */
[----:B------:R-:W-:Y:S06]  /*ccb0*/  @!UPT UIADD3 URZ, URZ, URZ, URZ ;  /* 0x0000003f3f3ff290 */ /* 0x000fec000fffe03f */
[----:B------:R-:W-:Y:S04]  /*ccc0*/  STL [R1+0xea8], R10 ;  /* 0x000ea80a01007387 */ /* 0x000fe80000100800 */
[----:B------:R-:W-:Y:S01]  /*ccd0*/  STL [R1+0xea4], R11 ;  /* 0x000ea40b01007387 */ /* 0x000fe20000100800 */
[----:B0-----:R-:W-:-:S03]  /*cce0*/  IMAD.WIDE R2, R7, 0x2, R20 ;  /* 0x0000000207027825 */ /* 0x001fc600078e0214 */
[----:B------:R-:W2:Y:S04]  /*ccf0*/  LDL.64 R20, [R1+0x4e0] ;  /* 0x0004e00001147983 */ /* 0x000ea80000100a00 */
[----:B---3--:R-:W-:Y:S01]  /*cd00*/  STL.64 [R1+0xf30], R22 ;  /* 0x000f301601007387 */ /* 0x008fe20000100a00 */
[----:B------:R-:W-:-:S03]  /*cd10*/  IMAD.WIDE R14, R7, 0x2, R14 ;  /* 0x00000002070e7825 */ /* 0x000fc600078e020e */
[----:B--2---:R0:W-:Y:S04]  /*cd20*/  STL.64 [R1+0xf28], R20 ;  /* 0x000f281401007387 */ /* 0x0041e80000100a00 */
[----:B0-----:R-:W5:Y:S04]  /*cd30*/  LDL.LU R20, [R1+0x130] ;  /* 0x0001300001147983 */ /* 0x001f680000300800 */
[----:B------:R-:W5:Y:S04]  /*cd40*/  LDL.LU R21, [R1+0x134] ;  /* 0x0001340001157983 */ /* 0x000f680000300800 */
[----:B------:R-:W5:Y:S04]  /*cd50*/  LDL.LU R22, [R1+0x138] ;  /* 0x0001380001167983 */ /* 0x000f680000300800 */
[----:B------:R-:W5:Y:S01]  /*cd60*/  LDL.LU R23, [R1+0x13c] ;  /* 0x00013c0001177983 */ /* 0x000f620000300800 */
[----:B------:R-:W-:-:S03]  /*cd70*/  IMAD.WIDE R28, R7, 0x2, R16 ;  /* 0x00000002071c7825 */ /* 0x000fc600078e0210 */
[----:B------:R0:W2:Y:S04]  /*cd80*/  LDG.E.U16 R17, [R2.64] ;  /* 0x0000000602117981 */ /* 0x0000a8000c1e1500 */
[----:B------:R-:W3:Y:S01]  /*cd90*/  LDL.64 R10, [R1+0x4d0] ;  /* 0x0004d000010a7983 */ /* 0x000ee20000100a00 */
[----:B------:R-:W-:-:S03]  /*cda0*/  IMAD.WIDE R12, R7, 0x2, R12 ;  /* 0x00000002070c7825 */ /* 0x000fc600078e020c */
[----:B0-----:R-:W3:Y:S04]  /*cdb0*/  LDL.64 R2, [R1+0x4d8] ;  /* 0x0004d80001027983 */ /* 0x001ee80000100a00 */
[----:B----4-:R0:W-:Y:S04]  /*cdc0*/  STL [R1+0x68], R0 ;  /* 0x0000680001007387 */ /* 0x0101e80000100800 */
[----:B------:R-:W4:Y:S04]  /*cdd0*/  LDG.E.U16 R13, [R12.64] ;  /* 0x000000060c0d7981 */ /* 0x000f28000c1e1500 */
[----:B0-----:R0:W4:Y:S04]  /*cde0*/  LDG.E.U16 R0, [R14.64] ;  /* 0x000000060e007981 */ /* 0x001128000c1e1500 */
[----:B0-----:R-:W4:Y:S04]  /*cdf0*/  LDL.64 R14, [R1+0x4c8] ;  /* 0x0004c800010e7983 */ /* 0x001f280000100a00 */
[----:B------:R0:W-:Y:S04]  /*ce00*/  STL [R1+0x8c], R6 ;  /* 0x00008c0601007387 */ /* 0x0001e80000100800 */
[----:B0-----:R0:W4:Y:S04]  /*ce10*/  LDG.E.U16 R6, [R28.64] ;  /* 0x000000061c067981 */ /* 0x001128000c1e1500 */
[----:B0-----:R-:W4:Y:S01]  /*ce20*/  LDL.64 R28, [R1+0x4c0] ;  /* 0x0004c000011c7983 */ /* 0x001f220000100a00 */
[----:B-----5:R-:W-:Y:S03]  /*ce30*/  HMMA.16816.F32 R24, R24, R18, R20 ;  /* 0x000000121818723c */ /* 0x020fe60000001814 */
[----:B------:R-:W5:Y:S04]  /*ce40*/  LDL.LU.64 R22, [R1+0xf30] ;  /* 0x000f300001167983 */ /* 0x000f680000300a00 */
[----:B------:R-:W5:Y:S04]  /*ce50*/  LDL.LU.64 R20, [R1+0xf28] ;  /* 0x000f280001147983 */ /* 0x000f680000300a00 */
[----:B------:R-:W5:Y:S04]  /*ce60*/  LDL.LU.64 R18, [R1+0xf20] ;  /* 0x000f200001127983 */ /* 0x000f680000300a00 */
[----:B--2---:R0:W-:Y:S01]  /*ce70*/  STL [R1+0x64], R17 ;  /* 0x0000641101007387 */ /* 0x0041e20000100800 */
[----:B---3--:R-:W-:-:S03]  /*ce80*/  IMAD.WIDE R2, R7, 0x2, R2 ;  /* 0x0000000207027825 */ /* 0x008fc600078e0202 */
[----:B0-----:R-:W2:Y:S04]  /*ce90*/  LDL.LU.64 R16, [R1+0xf18] ;  /* 0x000f180001107983 */ /* 0x001ea80000300a00 */
[----:B------:R-:W-:Y:S04]  /*cea0*/  STL [R1+0xeb4], R25 ;  /* 0x000eb41901007387 */ /* 0x000fe80000100800 */
[----:B------:R-:W-:Y:S04]  /*ceb0*/  STL [R1+0xeb0], R26 ;  /* 0x000eb01a01007387 */ /* 0x000fe80000100800 */
[----:B------:R0:W-:Y:S04]  /*cec0*/  STL [R1+0xeac], R27 ;  /* 0x000eac1b01007387 */ /* 0x0001e80000100800 */
[----:B0-----:R-:W3:Y:S04]  /*ced0*/  LDL.64 R26, [R1+0x4a8] ;  /* 0x0004a800011a7983 */ /* 0x001ee80000100a00 */
[----:B----4-:R0:W-:Y:S02]  /*cee0*/  STL [R1+0x84], R13 ;  /* 0x0000840d01007387 */ /* 0x0101e40000100800 */
[----:B0-----:R-:W-:-:S02]  /*cef0*/  IMAD.WIDE R12, R7, 0x2, R10 ;  /* 0x00000002070c7825 */ /* 0x001fc400078e020a */
[----:B------:R-:W4:Y:S02]  /*cf00*/  LDL.64 R10, [R1+0x490] ;  /* 0x00049000010a7983 */ /* 0x000f240000100a00 */
[----:B-----5:R-:W-:-:S05]  /*cf10*/  IMAD.WIDE R20, R7, 0x2, R20 ;  /* 0x0000000207147825 */ /* 0x020fca00078e0214 */
[----:B------:R0:W5:Y:S04]  /*cf20*/  LDG.E.U16 R25, [R20.64] ;  /* 0x0000000614197981 */ /* 0x000168000c1e1500 */
[----:B0-----:R-:W2:Y:S04]  /*cf30*/  LDL.LU.64 R20, [R1+0xf10] ;  /* 0x000f100001147983 */ /* 0x001ea80000300a00 */
[----:B------:R0:W-:Y:S04]  /*cf40*/  STL [R1+0x60], R0 ;  /* 0x0000600001007387 */ /* 0x0001e80000100800 */
[----:B0-----:R0:W2:Y:S04]  /*cf50*/  LDG.E.U16 R0, [R2.64] ;  /* 0x0000000602007981 */ /* 0x0010a8000c1e1500 */
[----:B0-----:R-:W3:Y:S04]  /*cf60*/  LDL.64 R2, [R1+0x4b8] ;  /* 0x0004b80001027983 */ /* 0x001ee80000100a00 */
[----:B------:R0:W-:Y:S04]  /*cf70*/  STL [R1+0x5c], R6 ;  /* 0x00005c0601007387 */ /* 0x0001e80000100800 */
[----:B0-----:R0:W4:Y:S01]  /*cf80*/  LDG.E.U16 R6, [R12.64] ;  /* 0x000000060c067981 */ /* 0x001122000c1e1500 */
[----:B------:R-:W-:-:S04]  /*cf90*/  IMAD.WIDE R14, R7, 0x2, R14 ;  /* 0x00000002070e7825 */ /* 0x000fc800078e020e */
[C---:B------:R-:W-:Y:S01]  /*cfa0*/  IMAD.WIDE R28, R7.reuse, 0x2, R28 ;  /* 0x00000002071c7825 */ /* 0x040fe200078e021c */
[----:B0-----:R-:W4:Y:S04]  /*cfb0*/  LDL.64 R12, [R1+0x4b0] ;  /* 0x0004b000010c7983 */ /* 0x001f280000100a00 */
[----:B-----5:R0:W-:Y:S04]  /*cfc0*/  STL [R1+0x58], R25 ;  /* 0x0000581901007387 */ /* 0x0201e80000100800 */
[----:B0-----:R0:W5:Y:S04]  /*cfd0*/  LDG.E.U16 R25, [R14.64] ;  /* 0x000000060e197981 */ /* 0x001168000c1e1500 */
[----:B--2---:R1:W-:Y:S04]  /*cfe0*/  STL [R1+0x54], R0 ;  /* 0x0000540001007387 */ /* 0x0043e80000100800 */
[----:B-1----:R1:W2:Y:S01]  /*cff0*/  LDG.E.U16 R0, [R28.64] ;  /* 0x000000061c007981 */ /* 0x0022a2000c1e1500 */
[----:B---3--:R-:W-:-:S03]  /*d000*/  IMAD.WIDE R2, R7, 0x2, R2 ;  /* 0x0000000207027825 */ /* 0x008fc600078e0202 */
[----:B-1----:R-:W3:Y:S04]  /*d010*/  LDL.64 R28, [R1+0x498] ;  /* 0x00049800011c7983 */ /* 0x002ee80000100a00 */
[----:B----4-:R1:W-:Y:S04]  /*d020*/  STL [R1+0x50], R6 ;  /* 0x0000500601007387 */ /* 0x0103e80000100800 */
[----:B-1----:R1:W4:Y:S04]  /*d030*/  LDG.E.U16 R6, [R2.64] ;  /* 0x0000000602067981 */ /* 0x002328000c1e1500 */
[----:B-1----:R-:W4:Y:S01]  /*d040*/  LDL.64 R2, [R1+0x4a0] ;  /* 0x0004a00001027983 */ /* 0x002f220000100a00 */
[----:B------:R-:W-:-:S04]  /*d050*/  IMAD.WIDE R12, R7, 0x2, R12 ;  /* 0x00000002070c7825 */ /* 0x000fc800078e020c */
[C---:B0-----:R-:W-:Y:S01]  /*d060*/  IMAD.WIDE R14, R7.reuse, 0x2, R26 ;  /* 0x00000002070e7825 */ /* 0x041fe200078e021a */
[----:B-----5:R0:W-:Y:S04]  /*d070*/  STL [R1+0x3c], R25 ;  /* 0x00003c1901007387 */ /* 0x0201e80000100800 */
[----:B0-----:R3:W5:Y:S04]  /*d080*/  LDG.E.U16 R25, [R12.64] ;  /* 0x000000060c197981 */ /* 0x001768000c1e1500 */
[----:B--2---:R0:W-:Y:S04]  /*d090*/  STL [R1+0x38], R0 ;  /* 0x0000380001007387 */ /* 0x0041e80000100800 */
[----:B------:R-:W2:Y:S04]  /*d0a0*/  LDL.64 R26, [R1+0x468] ;  /* 0x00046800011a7983 */ /* 0x000ea80000100a00 */
[----:B0-----:R0:W2:Y:S01]  /*d0b0*/  LDG.E.U16 R0, [R14.64] ;  /* 0x000000060e007981 */ /* 0x0010a2000c1e1500 */
[----:B---3--:R-:W-:-:S03]  /*d0c0*/  IMAD.WIDE R12, R7, 0x2, R28 ;  /* 0x00000002070c7825 */ /* 0x008fc600078e021c */
[----:B----4-:R1:W-:Y:S01]  /*d0d0*/  STL [R1+0x34], R6 ;  /* 0x0000340601007387 */ /* 0x0103e20000100800 */
[----:B------:R-:W-:-:S05]  /*d0e0*/  IMAD.WIDE R2, R7, 0x2, R2 ;  /* 0x0000000207027825 */ /* 0x000fca00078e0202 */
[----:B-1----:R1:W3:Y:S04]  /*d0f0*/  LDG.E.U16 R6, [R2.64] ;  /* 0x0000000602067981 */ /* 0x0022e8000c1e1500 */
[----:B-1----:R-:W4:Y:S01]  /*d100*/  LDL.64 R2, [R1+0x488] ;  /* 0x0004880001027983 */ /* 0x002f220000100a00 */
[----:B0-----:R-:W-:-:S03]  /*d110*/  IMAD.WIDE R14, R7, 0x2, R10 ;  /* 0x00000002070e7825 */ /* 0x001fc600078e020a */
[----:B-----5:R0:W-:Y:S04]  /*d120*/  STL [R1+0x2c], R25 ;  /* 0x00002c1901007387 */ /* 0x0201e80000100800 */
[----:B------:R-:W5:Y:S04]  /*d130*/  LDL.64 R28, [R1+0x450] ;  /* 0x00045000011c7983 */ /* 0x000f680000100a00 */
[----:B------:R-:W5:Y:S04]  /*d140*/  LDL.64 R10, [R1+0x448] ;  /* 0x00044800010a7983 */ /* 0x000f680000100a00 */
[----:B0-----:R0:W5:Y:S04]  /*d150*/  LDG.E.U16 R25, [R12.64] ;  /* 0x000000060c197981 */ /* 0x001168000c1e1500 */
[----:B0-----:R-:W5:Y:S04]  /*d160*/  LDL.64 R12, [R1+0x480] ;  /* 0x00048000010c7983 */ /* 0x001f680000100a00 */
[----:B--2---:R0:W-:Y:S04]  /*d170*/  STL [R1+0x28], R0 ;  /* 0x0000280001007387 */ /* 0x0041e80000100800 */
[----:B0-----:R0:W2:Y:S04]  /*d180*/  LDG.E.U16 R0, [R14.64] ;  /* 0x000000060e007981 */ /* 0x0010a8000c1e1500 */
[----:B0-----:R-:W2:Y:S04]  /*d190*/  LDL.64 R14, [R1+0x478] ;  /* 0x00047800010e7983 */ /* 0x001ea80000100a00 */
[----:B---3--:R0:W-:Y:S01]  /*d1a0*/  STL [R1+0x24], R6 ;  /* 0x0000240601007387 */ /* 0x0081e20000100800 */
[----:B----4-:R-:W-:-:S05]  /*d1b0*/  IMAD.WIDE R2, R7, 0x2, R2 ;  /* 0x0000000207027825 */ /* 0x010fca00078e0202 */
[----:B0-----:R0:W3:Y:S04]  /*d1c0*/  LDG.E.U16 R6, [R2.64] ;  /* 0x0000000602067981 */ /* 0x0010e8000c1e1500 */
[----:B0-----:R-:W4:Y:S04]  /*d1d0*/  LDL.64 R2, [R1+0x470] ;  /* 0x0004700001027983 */ /* 0x001f280000100a00 */
[----:B-----5:R0:W-:Y:S01]  /*d1e0*/  STL [R1+0x20], R25 ;  /* 0x0000201901007387 */ /* 0x0201e20000100800 */
[----:B------:R-:W-:-:S05]  /*d1f0*/  IMAD.WIDE R12, R7, 0x2, R12 ;  /* 0x00000002070c7825 */ /* 0x000fca00078e020c */
[----:B0-----:R0:W5:Y:S04]  /*d200*/  LDG.E.U16 R25, [R12.64] ;  /* 0x000000060c197981 */ /* 0x001168000c1e1500 */
[----:B--2---:R1:W-:Y:S01]  /*d210*/  STL [R1+0x1c], R0 ;  /* 0x00001c0001007387 */ /* 0x0043e20000100800 */
[----:B------:R-:W-:-:S05]  /*d220*/  IMAD.WIDE R14, R7, 0x2, R14 ;  /* 0x00000002070e7825 */ /* 0x000fca00078e020e */
[----:B-1----:R1:W2:Y:S04]  /*d230*/  LDG.E.U16 R0, [R14.64] ;  /* 0x000000060e007981 */ /* 0x0022a8000c1e1500 */
[----:B-1----:R-:W2:Y:S01]  /*d240*/  LDL.64 R14, [R1+0x460] ;  /* 0x00046000010e7983 */ /* 0x002ea20000100a00 */
[----:B0-----:R-:W-:-:S03]  /*d250*/  IMAD.WIDE R12, R7, 0x2, R26 ;  /* 0x00000002070c7825 */ /* 0x001fc600078e021a */
[----:B------:R-:W2:Y:S04]  /*d260*/  LDL.64 R26, [R1+0x430] ;  /* 0x00043000011a7983 */ /* 0x000ea80000100a00 */
[----:B---3--:R0:W-:Y:S01]  /*d270*/  STL [R1+0x18], R6 ;  /* 0x0000180601007387 */ /* 0x0081e20000100800 */
[----:B----4-:R-:W-:-:S05]  /*d280*/  IMAD.WIDE R2, R7, 0x2, R2 ;  /* 0x0000000207027825 */ /* 0x010fca00078e0202 */
[----:B0-----:R0:W3:Y:S04]  /*d290*/  LDG.E.U16 R6, [R2.64] ;  /* 0x0000000602067981 */ /* 0x0010e8000c1e1500 */
[----:B0-----:R-:W4:Y:S04]  /*d2a0*/  LDL.64 R2, [R1+0x458] ;  /* 0x0004580001027983 */ /* 0x001f280000100a00 */
[----:B-----5:R0:W-:Y:S04]  /*d2b0*/  STL [R1+0x14], R25 ;  /* 0x0000141901007387 */ /* 0x0201e80000100800 */
[----:B0-----:R0:W5:Y:S02]  /*d2c0*/  LDG.E.U16 R25, [R12.64] ;  /* 0x000000060c197981 */ /* 0x001164000c1e1500 */
[----:B0-----:R-:W-:-:S02]  /*d2d0*/  IMAD.WIDE R12, R7, 0x2, R28 ;  /* 0x00000002070c7825 */ /* 0x001fc400078e021c */
[----:B--2---:R0:W-:Y:S04]  /*d2e0*/  STL [R1+0x10], R0 ;  /* 0x0000100001007387 */ /* 0x0041e80000100800 */
[----:B------:R1:W2:Y:S01]  /*d2f0*/  LDG.E.U16 R29, [R12.64] ;  /* 0x000000060c1d7981 */ /* 0x0002a2000c1e1500 */
[----:B------:R-:W-:-:S05]  /*d300*/  IMAD.WIDE R14, R7, 0x2, R14 ;  /* 0x00000002070e7825 */ /* 0x000fca00078e020e */
[----:B0-----:R0:W5:Y:S02]  /*d310*/  LDG.E.U16 R0, [R14.64] ;  /* 0x000000060e007981 */ /* 0x001164000c1e1500 */
[----:B0-----:R-:W-:-:S05]  /*d320*/  IMAD.WIDE R14, R7, 0x2, R10 ;  /* 0x00000002070e7825 */ /* 0x001fca00078e020a */
[----:B------:R-:W5:Y:S04]  /*d330*/  LDG.E.U16 R28, [R14.64] ;  /* 0x000000060e1c7981 */ /* 0x000f68000c1e1500 */
[----:B---3--:R0:W-:Y:S04]  /*d340*/  STL [R1+0xc], R6 ;  /* 0x00000c0601007387 */ /* 0x0081e80000100800 */
[----:B-1----:R-:W3:Y:S01]  /*d350*/  LDL.64 R12, [R1+0x440] ;  /* 0x00044000010c7983 */ /* 0x002ee20000100a00 */
[----:B----4-:R-:W-:-:S03]  /*d360*/  IMAD.WIDE R2, R7, 0x2, R2 ;  /* 0x0000000207027825 */ /* 0x010fc600078e0202 */
[----:B------:R-:W4:Y:S04]  /*d370*/  LDL.64 R10, [R1+0x420] ;  /* 0x00042000010a7983 */ /* 0x000f280000100a00 */
[----:B0-----:R0:W4:Y:S04]  /*d380*/  LDG.E.U16 R6, [R2.64] ;  /* 0x0000000602067981 */ /* 0x001128000c1e1500 */
[----:B0-----:R-:W4:Y:S04]  /*d390*/  LDL.64 R2, [R1+0x438] ;  /* 0x0004380001027983 */ /* 0x001f280000100a00 */
[----:B--2---:R-:W-:Y:S04]  /*d3a0*/  STL [R1+0xe8c], R29 ;  /* 0x000e8c1d01007387 */ /* 0x004fe80000100800 */
[----:B-----5:R0:W-:Y:S04]  /*d3b0*/  STL [R1+0xe80], R28 ;  /* 0x000e801c01007387 */ /* 0x0201e80000100800 */
[----:B0-----:R-:W2:Y:S01]  /*d3c0*/  LDL.64 R28, [R1+0x428] ;  /* 0x00042800011c7983 */ /* 0x001ea20000100a00 */
[----:B---3--:R-:W-:-:S04]  /*d3d0*/  IMAD.WIDE R12, R7, 0x2, R12 ;  /* 0x00000002070c7825 */ /* 0x008fc800078e020c */
[----:B----4-:R-:W-:-:S04]  /*d3e0*/  IMAD.WIDE R14, R7, 0x2, R2 ;  /* 0x00000002070e7825 */ /* 0x010fc800078e0202 */
[----:B------:R-:W-:Y:S02]  /*d3f0*/  IMAD.WIDE R2, R7, 0x2, R26 ;  /* 0x0000000207027825 */ /* 0x000fe400078e021a */
[----:B------:R-:W3:Y:S04]  /*d400*/  LDL.64 R26, [R1+0x418] ;  /* 0x00041800011a7983 */ /* 0x000ee80000100a00 */
[----:B------:R0:W-:Y:S04]  /*d410*/  STL [R1+0x8], R25 ;  /* 0x0000081901007387 */ /* 0x0001e80000100800 */
[----:B------:R1:W4:Y:S04]  /*d420*/  LDG.E.U16 R14, [R14.64] ;  /* 0x000000060e0e7981 */ /* 0x000328000c1e1500 */
[----:B0-----:R-:W5:Y:S04]  /*d430*/  LDL.LU R25, [R1+0x44] ;  /* 0x0000440001197983 */ /* 0x001f680000300800 */
[----:B------:R0:W-:Y:S04]  /*d440*/  STL [R1+0x4], R0 ;  /* 0x0000040001007387 */ /* 0x0001e80000100800 */
[----:B-1----:R2:W4:Y:S04]  /*d450*/  LDG.E.U16 R15, [R2.64] ;  /* 0x00000006020f7981 */ /* 0x002528000c1e1500 */
[----:B0-----:R0:W4:Y:S01]  /*d460*/  LDG.E.U16 R0, [R12.64] ;  /* 0x000000060c007981 */ /* 0x001122000c1e1500 */
[----:B------:R-:W-:-:S05]  /*d470*/  LOP3.LUT R17, R17, 0xff, RZ, 0xc0, !PT ;  /* 0x000000ff11117812 */ /* 0x000fca00078ec0ff */
[----:B------:R-:W-:Y:S02]  /*d480*/  IMAD.IADD R17, R19, 0x1, R17 ;  /* 0x0000000113117824 */ /* 0x000fe400078e0211 */
[----:B0-----:R-:W-:-:S06]  /*d490*/  IMAD.WIDE R12, R7, 0x2, R10 ;  /* 0x00000002070c7825 */ /* 0x001fcc00078e020a */
[----:B------:R-:W5:Y:S01]  /*d4a0*/  LDG.E.U16 R12, [R12.64] ;  /* 0x000000060c0c7981 */ /* 0x000f62000c1e1500 */
[----:B--2---:R-:W-:-:S05]  /*d4b0*/  IMAD.WIDE R2, R7, 0x2, R28 ;  /* 0x0000000207027825 */ /* 0x004fca00078e021c */
[----:B------:R3:W2:Y:S02]  /*d4c0*/  LDG.E.U16 R19, [R2.64] ;  /* 0x0000000602137981 */ /* 0x0006a4000c1e1500 */
[----:B---3--:R-:W-:-:S06]  /*d4d0*/  IMAD.WIDE R2, R7, 0x2, R26 ;  /* 0x0000000207027825 */ /* 0x008fcc00078e021a */
[----:B------:R0:W3:Y:S04]  /*d4e0*/  LDG.E.U16 R2, [R2.64] ;  /* 0x0000000602027981 */ /* 0x0000e8000c1e1500 */
[----:B----4-:R-:W-:Y:S04]  /*d4f0*/  STL [R1+0xe90], R0 ;  /* 0x000e900001007387 */ /* 0x010fe80000100800 */
[----:B------:R-:W-:Y:S04]  /*d500*/  STL [R1+0xe84], R14 ;  /* 0x000e840e01007387 */ /* 0x000fe80000100800 */
[----:B------:R-:W-:Y:S04]  /*d510*/  STL [R1+0xe94], R15 ;  /* 0x000e940f01007387 */ /* 0x000fe80000100800 */
[----:B------:R-:W4:Y:S04]  /*d520*/  LDL.LU R10, [R1+0x4c] ;  /* 0x00004c00010a7983 */ /* 0x000f280000300800 */
[----:B------:R1:W-:Y:S04]  /*d530*/  STL [R1], R6 ;  /* 0x0000000601007387 */ /* 0x0003e80000100800 */
[----:B-1----:R-:W4:Y:S01]  /*d540*/  LDL.LU R6, [R1+0x40] ;  /* 0x0000400001067983 */ /* 0x002f220000300800 */
[----:B------:R-:W-:-:S02]  /*d550*/  ISETP.GT.U32.AND.EX P5, PT, R23, RZ, PT, P5 ;  /* 0x000000ff1700720c */ /* 0x000fc40003fa4150 */
[C---:B------:R-:W-:Y:S02]  /*d560*/  ISETP.GT.U32.AND.EX P4, PT, R23.reuse, RZ, PT, P4 ;  /* 0x000000ff1700720c */ /* 0x040fe40003f84140 */
[C---:B------:R-:W-:Y:S02]  /*d570*/  ISETP.GT.U32.AND.EX P6, PT, R23.reuse, RZ, PT, P6 ;  /* 0x000000ff1700720c */ /* 0x040fe40003fc4160 */
[C---:B------:R-:W-:Y:S02]  /*d580*/  ISETP.GT.U32.AND.EX P2, PT, R23.reuse, RZ, PT, P2 ;  /* 0x000000ff1700720c */ /* 0x040fe40003f44120 */
[C---:B------:R-:W-:Y:S02]  /*d590*/  ISETP.GT.U32.AND.EX P3, PT, R23.reuse, RZ, PT, P3 ;  /* 0x000000ff1700720c */ /* 0x040fe40003f64130 */
[----:B------:R-:W-:Y:S02]  /*d5a0*/  ISETP.GT.U32.AND.EX P1, PT, R23, RZ, PT, P1 ;  /* 0x000000ff1700720c */ /* 0x000fe40003f24110 */
[----:B0-----:R-:W-:Y:S01]  /*d5b0*/  LOP3.LUT R3, R17, 0xffff, RZ, 0xc0, !PT ;  /* 0x0000ffff11037812 */ /* 0x001fe200078ec0ff */
[----:B------:R-:W-:-:S02]  /*d5c0*/  FMUL R16, R16, c[0x0][0x188] ;  /* 0x0000620010107a20 */ /* 0x000fc40000400000 */
[----:B------:R-:W-:Y:S02]  /*d5d0*/  FMUL R18, R18, c[0x0][0x188] ;  /* 0x0000620012127a20 */ /* 0x000fe40000400000 */
[----:B------:R-:W-:Y:S02]  /*d5e0*/  FMUL R4, R4, c[0x0][0x188] ;  /* 0x0000620004047a20 */ /* 0x000fe40000400000 */
[----:B------:R-:W-:Y:S01]  /*d5f0*/  FMUL R5, R5, c[0x0][0x188] ;  /* 0x0000620005057a20 */ /* 0x000fe20000400000 */
[----:B------:R-:W-:Y:S06]  /*d600*/  BAR.SYNC.DEFER_BLOCKING 0x0 ;  /* 0x0000000000007b1d */ /* 0x000fec0000010000 */
[----:B--2---:R-:W-:Y:S04]  /*d610*/  STL [R1+0xe88], R19 ;  /* 0x000e881301007387 */ /* 0x004fe80000100800 */
[----:B-----5:R-:W-:Y:S04]  /*d620*/  STL [R1+0xeb8], R12 ;  /* 0x000eb80c01007387 */ /* 0x020fe80000100800 */
[----:B------:R-:W2:Y:S04]  /*d630*/  LDL.LU R7, [R1+0x48] ;  /* 0x0000480001077983 */ /* 0x000ea80000300800 */
[----:B------:R-:W5:Y:S01]  /*d640*/  LDL.LU R23, [R1+0xf0c] ;  /* 0x000f0c0001177983 */ /* 0x000f620000300800 */
[----:B------:R-:W-:-:S02]  /*d650*/  SHF.R.U32.HI R13, RZ, 0xf, R3 ;  /* 0x0000000fff0d7819 */ /* 0x000fc40000011603 */
[----:B------:R-:W-:Y:S02]  /*d660*/  FSEL R0, R16, -INF , !P4 ;  /* 0xff80000010007808 */ /* 0x000fe40006000000 */
[----:B------:R-:W-:Y:S02]  /*d670*/  LOP3.LUT P4, RZ, R13, 0x1, RZ, 0xc0, !PT ;  /* 0x000000010dff7812 */ /* 0x000fe4000788c0ff */
[--C-:B------:R-:W-:Y:S01]  /*d680*/  SHF.R.U32.HI R13, RZ, 0xe, R3.reuse ;  /* 0x0000000eff0d7819 */ /* 0x100fe20000011603 */
[----:B------:R-:W-:Y:S01]  /*d690*/  FMUL R16, R25, c[0x0][0x188] ;  /* 0x0000620019107a20 */ /* 0x000fe20000400000 */
[----:B------:R-:W-:Y:S02]  /*d6a0*/  FSEL R11, R18, -INF , !P5 ;  /* 0xff800000120b7808 */ /* 0x000fe40006800000 */
[----:B------:R-:W-:Y:S01]  /*d6b0*/  LOP3.LUT P5, RZ, R13, 0x1, RZ, 0xc0, !PT ;  /* 0x000000010dff7812 */ /* 0x000fe200078ac0ff */
[----:B---3--:R-:W-:Y:S01]  /*d6c0*/  STL [R1+0xebc], R2 ;  /* 0x000ebc0201007387 */ /* 0x008fe20000100800 */
[----:B------:R-:W-:-:S03]  /*d6d0*/  SHF.R.U32.HI R13, RZ, 0xd, R3 ;  /* 0x0000000dff0d7819 */ /* 0x000fc60000011603 */
[----:B------:R0:W-:Y:S02]  /*d6e0*/  STL [R1+0x2b8], R0 ;  /* 0x0002b80001007387 */ /* 0x0001e40000100800 */
[----:B0-----:R-:W-:Y:S02]  /*d6f0*/  FSEL R0, R16, -INF , !P2 ;  /* 0xff80000010007808 */ /* 0x001fe40005000000 */
[----:B------:R-:W-:Y:S01]  /*d700*/  LOP3.LUT P2, RZ, R13, 0x1, RZ, 0xc0, !PT ;  /* 0x000000010dff7812 */ /* 0x000fe2000784c0ff */
[----:B------:R-:W-:Y:S01]  /*d710*/  STL [R1+0x360], R11 ;  /* 0x0003600b01007387 */ /* 0x000fe20000100800 */
[----:B------:R-:W-:-:S03]  /*d720*/  SHF.R.U32.HI R16, RZ, 0xc, R3 ;  /* 0x0000000cff107819 */ /* 0x000fc60000011603 */
[----:B------:R-:W-:Y:S01]  /*d730*/  STL [R1+0xec0], R11 ;  /* 0x000ec00b01007387 */ /* 0x000fe20000100800 */
[----:B----4-:R-:W-:-:S05]  /*d740*/  FMUL R13, R10, c[0x0][0x188] ;  /* 0x000062000a0d7a20 */ /* 0x010fca0000400000 */
[----:B------:R-:W-:Y:S01]  /*d750*/  FSEL R27, R13, -INF , !P6 ;  /* 0xff8000000d1b7808 */ /* 0x000fe20007000000 */
[----:B------:R0:W-:Y:S01]  /*d760*/  STL [R1+0x288], R0 ;  /* 0x0002880001007387 */ /* 0x0001e20000100800 */
[----:B------:R-:W-:Y:S01]  /*d770*/  LOP3.LUT P6, RZ, R16, 0x1, RZ, 0xc0, !PT ;  /* 0x0000000110ff7812 */ /* 0x000fe200078cc0ff */
[----:B------:R-:W-:Y:S01]  /*d780*/  FMUL R13, R6, c[0x0][0x188] ;  /* 0x00006200060d7a20 */ /* 0x000fe20000400000 */
[----:B------:R-:W-:-:S04]  /*d790*/  SHF.R.U32.HI R16, RZ, 0xb, R3 ;  /* 0x0000000bff107819 */ /* 0x000fc80000011603 */
[----:B0-----:R-:W-:Y:S02]  /*d7a0*/  FSEL R0, R13, -INF , !P1 ;  /* 0xff8000000d007808 */ /* 0x001fe40004800000 */
[----:B------:R-:W-:Y:S02]  /*d7b0*/  LOP3.LUT P1, RZ, R16, 0x1, RZ, 0xc0, !PT ;  /* 0x0000000110ff7812 */ /* 0x000fe4000782c0ff */
[----:B------:R-:W-:Y:S01]  /*d7c0*/  SHF.R.U32.HI R16, RZ, 0xa, R3 ;  /* 0x0000000aff107819 */ /* 0x000fe20000011603 */
[----:B------:R-:W-:Y:S04]  /*d7d0*/  STL [R1+0x2bc], R27 ;  /* 0x0002bc1b01007387 */ /* 0x000fe80000100800 */
[----:B------:R-:W-:Y:S04]  /*d7e0*/  STL [R1+0xec4], R27 ;  /* 0x000ec41b01007387 */ /* 0x000fe80000100800 */
[----:B------:R0:W-:Y:S04]  /*d7f0*/  STL [R1+0x284], R0 ;  /* 0x0002840001007387 */ /* 0x0001e80000100800 */
[----:B------:R-:W3:Y:S04]  /*d800*/  LDL R12, [R1+0x1e4] ;  /* 0x0001e400010c7983 */ /* 0x000ee80000100800 */
[----:B------:R-:W4:Y:S04]  /*d810*/  LDL R26, [R1+0x1e0] ;  /* 0x0001e000011a7983 */ /* 0x000f280000100800 */
[----:B------:R-:W3:Y:S04]  /*d820*/  LDL R14, [R1+0x1d4] ;  /* 0x0001d400010e7983 */ /* 0x000ee80000100800 */
[----:B------:R-:W3:Y:S04]  /*d830*/  LDL R28, [R1+0x1d0] ;  /* 0x0001d000011c7983 */ /* 0x000ee80000100800 */
[----:B------:R-:W3:Y:S04]  /*d840*/  LDL R29, [R1+0x1fc] ;  /* 0x0001fc00011d7983 */ /* 0x000ee80000100800 */
[----:B------:R-:W3:Y:S04]  /*d850*/  LDL.LU R19, [R1+0x6c] ;  /* 0x00006c0001137983 */ /* 0x000ee80000300800 */
[----:B------:R-:W3:Y:S04]  /*d860*/  LDL.LU R17, [R1+0x74] ;  /* 0x0000740001117983 */ /* 0x000ee80000300800 */
[----:B------:R-:W3:Y:S01]  /*d870*/  LDL.LU R18, [R1+0x90] ;  /* 0x0000900001127983 */ /* 0x000ee20000300800 */
[----:B--2---:R-:W-:-:S05]  /*d880*/  FMUL R13, R7, c[0x0][0x188] ;  /* 0x00006200070d7a20 */ /* 0x004fca0000400000 */
[----:B------:R-:W-:Y:S01]  /*d890*/  FSEL R25, R13, -INF , !P3 ;  /* 0xff8000000d197808 */ /* 0x000fe20005800000 */
[----:B------:R-:W-:Y:S01]  /*d8a0*/  FMUL R13, R20, c[0x0][0x188] ;  /* 0x00006200140d7a20 */ /* 0x000fe20000400000 */
[----:B------:R-:W-:Y:S02]  /*d8b0*/  LOP3.LUT P3, RZ, R16, 0x1, RZ, 0xc0, !PT ;  /* 0x0000000110ff7812 */ /* 0x000fe4000786c0ff */
[--C-:B------:R-:W-:Y:S02]  /*d8c0*/  SHF.R.U32.HI R16, RZ, 0x9, R3.reuse ;  /* 0x00000009ff107819 */ /* 0x100fe40000011603 */
[----:B------:R-:W-:Y:S01]  /*d8d0*/  FSEL R10, R13, -INF , !P4 ;  /* 0xff8000000d0a7808 */ /* 0x000fe20006000000 */
[----:B------:R-:W-:Y:S01]  /*d8e0*/  FMUL R13, R21, c[0x0][0x188] ;  /* 0x00006200150d7a20 */ /* 0x000fe20000400000 */
[----:B------:R-:W-:Y:S02]  /*d8f0*/  LOP3.LUT P4, RZ, R16, 0x1, RZ, 0xc0, !PT ;  /* 0x0000000110ff7812 */ /* 0x000fe4000788c0ff */
[----:B------:R-:W-:-:S02]  /*d900*/  SHF.R.U32.HI R16, RZ, 0x8, R3 ;  /* 0x00000008ff107819 */ /* 0x000fc40000011603 */
[----:B------:R-:W-:Y:S01]  /*d910*/  FSEL R6, R13, -INF , !P5 ;  /* 0xff8000000d067808 */ /* 0x000fe20006800000 */
[----:B------:R-:W-:Y:S01]  /*d920*/  FMUL R13, R22, c[0x0][0x188] ;  /* 0x00006200160d7a20 */ /* 0x000fe20000400000 */
[----:B------:R-:W-:Y:S01]  /*d930*/  LOP3.LUT P5, RZ, R16, 0x1, RZ, 0xc0, !PT ;  /* 0x0000000110ff7812 */ /* 0x000fe200078ac0ff */
[----:B------:R-:W-:Y:S01]  /*d940*/  STL [R1+0x28c], R25 ;  /* 0x00028c1901007387 */ /* 0x000fe20000100800 */
[----:B------:R-:W-:-:S03]  /*d950*/  SHF.R.U32.HI R16, RZ, 0x7, R3 ;  /* 0x00000007ff107819 */ /* 0x000fc60000011603 */
[----:B------:R-:W-:Y:S01]  /*d960*/  STL [R1+0xec8], R25 ;  /* 0x000ec81901007387 */ /* 0x000fe20000100800 */
[----:B------:R-:W-:Y:S01]  /*d970*/  FSEL R15, R13, -INF , !P2 ;  /* 0xff8000000d0f7808 */ /* 0x000fe20005000000 */
[----:B-----5:R-:W-:Y:S02]  /*d980*/  FMUL R13, R23, c[0x0][0x188] ;  /* 0x00006200170d7a20 */ /* 0x020fe40000400000 */
[----:B------:R-:W2:Y:S01]  /*d990*/  LDL.LU R21, [R1+0x88] ;  /* 0x0000880001157983 */ /* 0x000ea20000300800 */
[----:B------:R-:W-:-:S03]  /*d9a0*/  LOP3.LUT P2, RZ, R16, 0x1, RZ, 0xc0, !PT ;  /* 0x0000000110ff7812 */ /* 0x000fc6000784c0ff */
[----:B------:R-:W-:Y:S01]  /*d9b0*/  STL [R1+0x3c0], R10 ;  /* 0x0003c00a01007387 */ /* 0x000fe20000100800 */
[----:B------:R-:W-:-:S03]  /*d9c0*/  SHF.R.U32.HI R16, RZ, 0x6, R3 ;  /* 0x00000006ff107819 */ /* 0x000fc60000011603 */
[----:B------:R-:W-:Y:S04]  /*d9d0*/  STL [R1+0xecc], R10 ;  /* 0x000ecc0a01007387 */ /* 0x000fe80000100800 */
[----:B------:R-:W5:Y:S01]  /*d9e0*/  LDL.LU R22, [R1+0x70] ;  /* 0x0000700001167983 */ /* 0x000f620000300800 */
[----:B0-----:R-:W-:-:S03]  /*d9f0*/  FSEL R0, R13, -INF , !P6 ;  /* 0xff8000000d007808 */ /* 0x001fc60007000000 */
[----:B------:R-:W-:Y:S01]  /*da00*/  STL [R1+0x3bc], R6 ;  /* 0x0003bc0601007387 */ /* 0x000fe20000100800 */
[----:B------:R-:W-:-:S03]  /*da10*/  LOP3.LUT P6, RZ, R16, 0x1, RZ, 0xc0, !PT ;  /* 0x0000000110ff7812 */ /* 0x000fc600078cc0ff */
[----:B------:R-:W-:Y:S04]  /*da20*/  STL [R1+0xed0], R6 ;  /* 0x000ed00601007387 */ /* 0x000fe80000100800 */
[----:B------:R-:W2:Y:S04]  /*da30*/  LDL.LU R23, [R1+0x78] ;  /* 0x0000780001177983 */ /* 0x000ea80000300800 */
[----:B------:R-:W-:Y:S04]  /*da40*/  STL [R1+0x3c4], R15 ;  /* 0x0003c40f01007387 */ /* 0x000fe80000100800 */
[----:B------:R-:W-:Y:S04]  /*da50*/  STL [R1+0xed4], R15 ;  /* 0x000ed40f01007387 */ /* 0x000fe80000100800 */
[----:B------:R-:W2:Y:S01]  /*da60*/  LDL.LU R16, [R1+0x7c] ;  /* 0x00007c0001107983 */ /* 0x000ea20000300800 */
[----:B------:R-:W-:-:S02]  /*da70*/  SHF.R.U32.HI R13, RZ, 0x5, R3 ;  /* 0x00000005ff0d7819 */ /* 0x000fc40000011603 */
[----:B------:R-:W-:Y:S02]  /*da80*/  FSEL R7, R4, -INF , !P1 ;  /* 0xff80000004077808 */ /* 0x000fe40004800000 */
[----:B------:R-:W-:Y:S02]  /*da90*/  LOP3.LUT P1, RZ, R13, 0x1, RZ, 0xc0, !PT ;  /* 0x000000010dff7812 */ /* 0x000fe4000782c0ff */
[--C-:B------:R-:W-:Y:S02]  /*daa0*/  SHF.R.U32.HI R4, RZ, 0x4, R3.reuse ;  /* 0x00000004ff047819 */ /* 0x100fe40000011603 */
[----:B------:R-:W-:Y:S02]  /*dab0*/  FSEL R20, R5, -INF , !P3 ;  /* 0xff80000005147808 */ /* 0x000fe40005800000 */
[----:B------:R-:W-:Y:S01]  /*dac0*/  LOP3.LUT P3, RZ, R4, 0x1, RZ, 0xc0, !PT ;  /* 0x0000000104ff7812 */ /* 0x000fe2000786c0ff */
[----:B------:R-:W-:Y:S01]  /*dad0*/  FMUL R4, R8, c[0x0][0x188] ;  /* 0x0000620008047a20 */ /* 0x000fe20000400000 */
[----:B------:R-:W-:Y:S01]  /*dae0*/  STL [R1+0x3c8], R0 ;  /* 0x0003c80001007387 */ /* 0x000fe20000100800 */
[----:B------:R-:W-:-:S03]  /*daf0*/  SHF.R.U32.HI R5, RZ, 0x3, R3 ;  /* 0x00000003ff057819 */ /* 0x000fc60000011603 */
[----:B------:R-:W-:Y:S01]  /*db00*/  STL [R1+0xed8], R0 ;  /* 0x000ed80001007387 */ /* 0x000fe20000100800 */
[----:B--2---:R-:W-:-:S04]  /*db10*/  FMNMX R13, R16, R23, !PT ;  /* 0x00000017100d7209 */ /* 0x004fc80007800000 */
[----:B------:R-:W-:Y:S01]  /*db20*/  FMNMX R13, R21, R13, !PT ;  /* 0x0000000d150d7209 */ /* 0x000fe20007800000 */
[----:B------:R-:W-:Y:S03]  /*db30*/  STL [R1+0xee0], R16 ;  /* 0x000ee01001007387 */ /* 0x000fe60000100800 */
[----:B---3--:R-:W-:Y:S01]  /*db40*/  FMNMX R8, R19, R13, !PT ;  /* 0x0000000d13087209 */ /* 0x008fe20007800000 */
[----:B------:R-:W-:Y:S01]  /*db50*/  STL [R1+0xedc], R23 ;  /* 0x000edc1701007387 */ /* 0x000fe20000100800 */
[----:B------:R-:W-:Y:S01]  /*db60*/  FSEL R13, R4, -INF , !P2 ;  /* 0xff800000040d7808 */ /* 0x000fe20005000000 */
[----:B------:R-:W-:Y:S01]  /*db70*/  FMUL R4, R9, c[0x0][0x188] ;  /* 0x0000620009047a20 */ /* 0x000fe20000400000 */
[----:B------:R-:W-:Y:S01]  /*db80*/  FMNMX R8, R12, R8, !PT ;  /* 0x000000080c087209 */ /* 0x000fe20007800000 */
[----:B------:R-:W-:Y:S01]  /*db90*/  STL [R1+0x3b4], R7 ;  /* 0x0003b40701007387 */ /* 0x000fe20000100800 */
[----:B------:R-:W-:-:S03]  /*dba0*/  LOP3.LUT P2, RZ, R5, 0x1, RZ, 0xc0, !PT ;  /* 0x0000000105ff7812 */ /* 0x000fc6000784c0ff */
[----:B------:R-:W-:Y:S01]  /*dbb0*/  STL [R1+0xee4], R7 ;  /* 0x000ee40701007387 */ /* 0x000fe20000100800 */
[----:B------:R-:W-:-:S03]  /*dbc0*/  FSEL R9, R4, -INF , !P6 ;  /* 0xff80000004097808 */ /* 0x000fc60007000000 */
[----:B------:R-:W-:Y:S01]  /*dbd0*/  STL [R1+0xee8], R21 ;  /* 0x000ee81501007387 */ /* 0x000fe20000100800 */
[----:B----4-:R-:W-:-:S03]  /*dbe0*/  FMNMX R5, R26, R8, !PT ;  /* 0x000000081a057209 */ /* 0x010fc60007800000 */
[----:B------:R-:W-:Y:S04]  /*dbf0*/  STL [R1+0xeec], R19 ;  /* 0x000eec1301007387 */ /* 0x000fe80000100800 */
[----:B------:R-:W-:Y:S04]  /*dc00*/  STL [R1+0x3b8], R20 ;  /* 0x0003b81401007387 */ /* 0x000fe80000100800 */
[----:B------:R-:W-:Y:S04]  /*dc10*/  STL [R1+0xef0], R20 ;  /* 0x000ef01401007387 */ /* 0x000fe80000100800 */
[----:B------:R-:W2:Y:S01]  /*dc20*/  LDL R26, [R1+0x1f8] ;  /* 0x0001f800011a7983 */ /* 0x000ea20000100800 */
[----:B------:R-:W-:-:S03]  /*dc30*/  FMUL R4, R24, c[0x0][0x188] ;  /* 0x0000620018047a20 */ /* 0x000fc60000400000 */
[----:B------:R-:W-:Y:S04]  /*dc40*/  STL [R1+0x3f8], R13 ;  /* 0x0003f80d01007387 */ /* 0x000fe80000100800 */
[----:B------:R-:W-:Y:S04]  /*dc50*/  STL [R1+0xef4], R13 ;  /* 0x000ef40d01007387 */ /* 0x000fe80000100800 */
[----:B------:R-:W-:Y:S04]  /*dc60*/  STL [R1+0x400], R9 ;  /* 0x0004000901007387 */ /* 0x000fe80000100800 */
[----:B------:R0:W-:Y:S04]  /*dc70*/  STL [R1+0xef8], R9 ;  /* 0x000ef80901007387 */ /* 0x0001e80000100800 */
[----:B------:R-:W3:Y:S04]  /*dc80*/  LDL.LU R24, [R1+0x80] ;  /* 0x0000800001187983 */ /* 0x000ee80000300800 */
[----:B0-----:R-:W4:Y:S04]  /*dc90*/  LDL R9, [R1+0x36c] ;  /* 0x00036c0001097983 */ /* 0x001f280000100800 */
[----:B----4-:R0:W-:Y:S04]  /*dca0*/  STL [R1+0xefc], R9 ;  /* 0x000efc0901007387 */ /* 0x0101e80000100800 */
[----:B0-----:R-:W4:Y:S04]  /*dcb0*/  LDL R9, [R1+0x1e8] ;  /* 0x0001e80001097983 */ /* 0x001f280000100800 */
[----:B----4-:R0:W-:Y:S04]  /*dcc0*/  STL [R1+0xf00], R9 ;  /* 0x000f000901007387 */ /* 0x0101e80000100800 */
[----:B0-----:R-:W4:Y:S04]  /*dcd0*/  LDL R9, [R1+0x1f0] ;  /* 0x0001f00001097983 */ /* 0x001f280000100800 */
[----:B----4-:R0:W-:Y:S04]  /*dce0*/  STL [R1+0xf04], R9 ;  /* 0x000f040901007387 */ /* 0x0101e80000100800 */
[----:B0-----:R-:W4:Y:S01]  /*dcf0*/  LDL R9, [R1+0x1ec] ;  /* 0x0001ec0001097983 */ /* 0x001f220000100800 */
[----:B------:R-:W-:-:S02]  /*dd00*/  FMNMX R5, R14, R5, !PT ;  /* 0x000000050e057209 */ /* 0x000fc40007800000 */
[----:B------:R-:W-:Y:S02]  /*dd10*/  SHF.R.U32.HI R8, RZ, 0x2, R3 ;  /* 0x00000002ff087819 */ /* 0x000fe40000011603 */
[----:B------:R-:W-:Y:S02]  /*dd20*/  FMNMX R5, R28, R5, !PT ;  /* 0x000000051c057209 */ /* 0x000fe40007800000 */
[----:B------:R-:W-:Y:S01]  /*dd30*/  LOP3.LUT P6, RZ, R8, 0x1, RZ, 0xc0, !PT ;  /* 0x0000000108ff7812 */ /* 0x000fe200078cc0ff */
[----:B----4-:R0:W-:Y:S01]  /*dd40*/  STL [R1+0xf08], R9 ;  /* 0x000f080901007387 */ /* 0x0101e20000100800 */
[----:B------:R-:W-:-:S03]  /*dd50*/  FSEL R8, R4, -INF , !P2 ;  /* 0xff80000004087808 */ /* 0x000fc60005000000 */
[----:B------:R-:W4:Y:S04]  /*dd60*/  LDL R14, [R1+0x368] ;  /* 0x00036800010e7983 */ /* 0x000f280000100800 */
[----:B------:R-:W3:Y:S04]  /*dd70*/  LDL R13, [R1+0x1d8] ;  /* 0x0001d800010d7983 */ /* 0x000ee80000100800 */
[----:B0-----:R-:W3:Y:S01]  /*dd80*/  LDL R9, [R1+0x1f4] ;  /* 0x0001f40001097983 */ /* 0x001ee20000100800 */
[----:B------:R-:W-:-:S03]  /*dd90*/  FMNMX R4, R29, R5, !PT ;  /* 0x000000051d047209 */ /* 0x000fc60007800000 */
[----:B------:R-:W4:Y:S01]  /*dda0*/  LDL R5, [R1+0x1dc] ;  /* 0x0001dc0001057983 */ /* 0x000f220000100800 */
[----:B--2---:R-:W-:-:S03]  /*ddb0*/  FMNMX R4, R26, R4, !PT ;  /* 0x000000041a047209 */ /* 0x004fc60007800000 */
[----:B------:R-:W2:Y:S04]  /*ddc0*/  LDL R28, [R1+0x3a4] ;  /* 0x0003a400011c7983 */ /* 0x000ea80000100800 */
[----:B------:R-:W2:Y:S04]  /*ddd0*/  LDL R20, [R1+0x204] ;  /* 0x0002040001147983 */ /* 0x000ea80000100800 */
[----:B------:R-:W2:Y:S04]  /*dde0*/  LDL R19, [R1+0x364] ;  /* 0x0003640001137983 */ /* 0x000ea80000100800 */
[----:B------:R-:W2:Y:S04]  /*ddf0*/  LDL R29, [R1+0x20c] ;  /* 0x00020c00011d7983 */ /* 0x000ea80000100800 */
[----:B------:R0:W-:Y:S04]  /*de00*/  STL [R1+0x408], R8 ;  /* 0x0004080801007387 */ /* 0x0001e80000100800 */
[----:B------:R-:W2:Y:S04]  /*de10*/  LDL R21, [R1+0x284] ;  /* 0x0002840001157983 */ /* 0x000ea80000100800 */
        /* <DEDUP_REMOVED lines=12> */
[----:B------:R-:W2:Y:S01]  /*dee0*/  LDL R26, [R1+0x3e0] ;  /* 0x0003e000011a7983 */ /* 0x000ea20000100800 */
[----:B---3--:R-:W-:-:S03]  /*def0*/  FMNMX R4, R9, R4, !PT ;  /* 0x0000000409047209 */ /* 0x008fc60007800000 */
[----:B------:R-:W3:Y:S01]  /*df00*/  LDL.LU R9, [R1+0xf08] ;  /* 0x000f080001097983 */ /* 0x000ee20000300800 */
[----:B------:R-:W-:-:S04]  /*df10*/  SHF.R.U32.HI R3, RZ, 0x1, R3 ;  /* 0x00000001ff037819 */ /* 0x000fc80000011603 */
[----:B------:R-:W-:Y:S02]  /*df20*/  LOP3.LUT P2, RZ, R3, 0x1, RZ, 0xc0, !PT ;  /* 0x0000000103ff7812 */ /* 0x000fe4000784c0ff */
[----:B------:R-:W-:-:S04]  /*df30*/  FMNMX R3, R24, R17, !PT ;  /* 0x0000001118037209 */ /* 0x000fc80007800000 */
[----:B------:R-:W-:-:S04]  /*df40*/  FMNMX R3, R18, R3, !PT ;  /* 0x0000000312037209 */ /* 0x000fc80007800000 */
[----:B-----5:R-:W-:-:S04]  /*df50*/  FMNMX R3, R22, R3, !PT ;  /* 0x0000000316037209 */ /* 0x020fc80007800000 */
[----:B---3--:R-:W-:Y:S02]  /*df60*/  FMNMX R3, R9, R3, !PT ;  /* 0x0000000309037209 */ /* 0x008fe40007800000 */
[----:B------:R-:W3:Y:S02]  /*df70*/  LDL.LU R9, [R1+0xf04] ;  /* 0x000f040001097983 */ /* 0x000ee40000300800 */
[----:B---3--:R-:W-:Y:S02]  /*df80*/  FMNMX R4, R9, R4, !PT ;  /* 0x0000000409047209 */ /* 0x008fe40007800000 */
[----:B------:R-:W3:Y:S02]  /*df90*/  LDL.LU R9, [R1+0xf00] ;  /* 0x000f000001097983 */ /* 0x000ee40000300800 */
[----:B---3--:R-:W-:Y:S02]  /*dfa0*/  FMNMX R3, R9, R3, !PT ;  /* 0x0000000309037209 */ /* 0x008fe40007800000 */
[----:B------:R-:W3:Y:S02]  /*dfb0*/  LDL.LU R9, [R1+0xefc] ;  /* 0x000efc0001097983 */ /* 0x000ee40000300800 */
[----:B----4-:R-:W-:-:S04]  /*dfc0*/  FMNMX R3, R5, R3, !PT ;  /* 0x0000000305037209 */ /* 0x010fc80007800000 */
[----:B------:R-:W-:-:S04]  /*dfd0*/  FMNMX R3, R13, R3, !PT ;  /* 0x000000030d037209 */ /* 0x000fc80007800000 */
[----:B--2---:R-:W-:-:S04]  /*dfe0*/  FMNMX R3, R20, R3, !PT ;  /* 0x0000000314037209 */ /* 0x004fc80007800000 */
[----:B------:R-:W-:-:S04]  /*dff0*/  FMNMX R3, R29, R3, !PT ;  /* 0x000000031d037209 */ /* 0x000fc80007800000 */
[----:B------:R-:W-:-:S04]  /*e000*/  FMNMX R3, R7, R3, !PT ;  /* 0x0000000307037209 */ /* 0x000fc80007800000 */
[----:B------:R-:W-:-:S04]  /*e010*/  FMNMX R3, R23, R3, !PT ;  /* 0x0000000317037209 */ /* 0x000fc80007800000 */
[----:B------:R-:W-:-:S04]  /*e020*/  FMNMX R3, R15, R3, !PT ;  /* 0x000000030f037209 */ /* 0x000fc80007800000 */
[----:B------:R-:W-:-:S04]  /*e030*/  FMNMX R3, R10, R3, !PT ;  /* 0x000000030a037209 */ /* 0x000fc80007800000 */
[----:B------:R-:W-:Y:S02]  /*e040*/  FMNMX R3, R27, R3, !PT ;  /* 0x000000031b037209 */ /* 0x000fe40007800000 */
[----:B---3--:R-:W-:Y:S02]  /*e050*/  FMNMX R4, R9, R4, !PT ;  /* 0x0000000409047209 */ /* 0x008fe40007800000 */
[----:B------:R-:W2:Y:S02]  /*e060*/  LDL.LU R9, [R1+0xef8] ;  /* 0x000ef80001097983 */ /* 0x000ea40000300800 */
[----:B------:R-:W-:Y:S02]  /*e070*/  FMNMX R4, R14, R4, !PT ;  /* 0x000000040e047209 */ /* 0x000fe40007800000 */
[----:B------:R-:W3:Y:S02]  /*e080*/  LDL R5, [R1+0x3d0] ;  /* 0x0003d00001057983 */ /* 0x000ee40000100800 */
[----:B------:R-:W-:-:S02]  /*e090*/  FMNMX R4, R28, R4, !PT ;  /* 0x000000041c047209 */ /* 0x000fc40007800000 */
[----:B------:R-:W4:Y:S02]  /*e0a0*/  LDL R14, [R1+0x3dc] ;  /* 0x0003dc00010e7983 */ /* 0x000f240000100800 */
[----:B------:R-:W-:Y:S02]  /*e0b0*/  FMNMX R4, R19, R4, !PT ;  /* 0x0000000413047209 */ /* 0x000fe40007800000 */
[----:B------:R-:W5:Y:S02]  /*e0c0*/  LDL.LU R13, [R1+0xef4] ;  /* 0x000ef400010d7983 */ /* 0x000f640000300800 */
[----:B------:R-:W-:Y:S02]  /*e0d0*/  FMNMX R4, R21, R4, !PT ;  /* 0x0000000415047209 */ /* 0x000fe40007800000 */
[----:B------:R-:W2:Y:S02]  /*e0e0*/  LDL R28, [R1+0x3e4] ;  /* 0x0003e400011c7983 */ /* 0x000ea40000100800 */
[----:B------:R-:W-:-:S02]  /*e0f0*/  FMNMX R4, R16, R4, !PT ;  /* 0x0000000410047209 */ /* 0x000fc40007800000 */
[----:B------:R-:W2:Y:S02]  /*e100*/  LDL.LU R20, [R1+0xef0] ;  /* 0x000ef00001147983 */ /* 0x000ea40000300800 */
[----:B------:R-:W-:Y:S02]  /*e110*/  FMNMX R4, R0, R4, !PT ;  /* 0x0000000400047209 */ /* 0x000fe40007800000 */
[----:B------:R-:W2:Y:S04]  /*e120*/  LDL.LU R19, [R1+0xeec] ;  /* 0x000eec0001137983 */ /* 0x000ea80000300800 */
[----:B------:R-:W2:Y:S01]  /*e130*/  LDL R29, [R1+0x3e8] ;  /* 0x0003e800011d7983 */ /* 0x000ea20000100800 */
[----:B------:R-:W-:-:S03]  /*e140*/  FMNMX R4, R6, R4, !PT ;  /* 0x0000000406047209 */ /* 0x000fc60007800000 */
[----:B------:R-:W2:Y:S04]  /*e150*/  LDL.LU R21, [R1+0xee8] ;  /* 0x000ee80001157983 */ /* 0x000ea80000300800 */
[----:B------:R-:W2:Y:S04]  /*e160*/  LDL.LU R7, [R1+0xee4] ;  /* 0x000ee40001077983 */ /* 0x000ea80000300800 */
[----:B------:R-:W2:Y:S04]  /*e170*/  LDL.LU R16, [R1+0xee0] ;  /* 0x000ee00001107983 */ /* 0x000ea80000300800 */
[----:B------:R-:W2:Y:S01]  /*e180*/  LDL.LU R23, [R1+0xedc] ;  /* 0x000edc0001177983 */ /* 0x000ea20000300800 */
[----:B------:R-:W-:-:S03]  /*e190*/  FMNMX R4, R25, R4, !PT ;  /* 0x0000000419047209 */ /* 0x000fc60007800000 */
[----:B------:R-:W2:Y:S04]  /*e1a0*/  LDL.LU R0, [R1+0xed8] ;  /* 0x000ed80001007983 */ /* 0x000ea80000300800 */
[----:B------:R-:W2:Y:S04]  /*e1b0*/  LDL.LU R15, [R1+0xed4] ;  /* 0x000ed400010f7983 */ /* 0x000ea80000300800 */
[----:B------:R-:W2:Y:S04]  /*e1c0*/  LDL.LU R6, [R1+0xed0] ;  /* 0x000ed00001067983 */ /* 0x000ea80000300800 */
[----:B------:R-:W2:Y:S04]  /*e1d0*/  LDL.LU R10, [R1+0xecc] ;  /* 0x000ecc00010a7983 */ /* 0x000ea80000300800 */
[----:B------:R-:W2:Y:S01]  /*e1e0*/  LDL.LU R25, [R1+0xec8] ;  /* 0x000ec80001197983 */ /* 0x000ea20000300800 */
[----:B------:R-:W-:-:S03]  /*e1f0*/  FMNMX R4, R11, R4, !PT ;  /* 0x000000040b047209 */ /* 0x000fc60007800000 */
[----:B------:R-:W3:Y:S04]  /*e200*/  LDL.LU R27, [R1+0xec4] ;  /* 0x000ec400011b7983 */ /* 0x000ee80000300800 */
[----:B------:R-:W4:Y:S01]  /*e210*/  LDL.LU R11, [R1+0xec0] ;  /* 0x000ec000010b7983 */ /* 0x000f220000300800 */
[----:B------:R-:W-:Y:S02]  /*e220*/  FMNMX R3, R2, R3, !PT ;  /* 0x0000000302037209 */ /* 0x000fe40007800000 */
[----:B------:R-:W-:Y:S01]  /*e230*/  FMNMX R4, R12, R4, !PT ;  /* 0x000000040c047209 */ /* 0x000fe20007800000 */
[----:B------:R-:W5:Y:S03]  /*e240*/  LDL.LU R2, [R1+0xebc] ;  /* 0x000ebc0001027983 */ /* 0x000f660000300800 */
[----:B------:R-:W-:Y:S01]  /*e250*/  FMNMX R4, R26, R4, !PT ;  /* 0x000000041a047209 */ /* 0x000fe20007800000 */
[----:B------:R-:W5:Y:S01]  /*e260*/  LDL.LU R12, [R1+0xeb8] ;  /* 0x000eb800010c7983 */ /* 0x000f620000300800 */
[----:B--2---:R-:W-:-:S03]  /*e270*/  FMNMX R3, R25, R3, !PT ;  /* 0x0000000319037209 */ /* 0x004fc60007800000 */
[----:B------:R-:W2:Y:S01]  /*e280*/  LDL.LU R25, [R1+0xeb4] ;  /* 0x000eb40001197983 */ /* 0x000ea20000300800 */
[----:B------:R-:W-:Y:S02]  /*e290*/  FMNMX R4, R10, R4, !PT ;  /* 0x000000040a047209 */ /* 0x000fe40007800000 */
[----:B---3--:R-:W-:Y:S01]  /*e2a0*/  FMNMX R3, R27, R3, !PT ;  /* 0x000000031b037209 */ /* 0x008fe20007800000 */
[----:B------:R-:W3:Y:S01]  /*e2b0*/  LDL.LU R26, [R1+0xeb0] ;  /* 0x000eb000011a7983 */ /* 0x000ee20000300800 */
[----:B------:R-:W-:Y:S02]  /*e2c0*/  FMNMX R4, R6, R4, !PT ;  /* 0x0000000406047209 */ /* 0x000fe40007800000 */
[----:B----4-:R-:W-:Y:S01]  /*e2d0*/  FMNMX R3, R11, R3, !PT ;  /* 0x000000030b037209 */ /* 0x010fe20007800000 */
[----:B------:R-:W4:Y:S04]  /*e2e0*/  LDL.LU R27, [R1+0xeac] ;  /* 0x000eac00011b7983 */ /* 0x000f280000300800 */
[----:B------:R-:W2:Y:S04]  /*e2f0*/  LDL.LU R10, [R1+0xea8] ;  /* 0x000ea800010a7983 */ /* 0x000ea80000300800 */
[----:B------:R-:W2:Y:S04]  /*e300*/  LDL.LU R11, [R1+0xea4] ;  /* 0x000ea400010b7983 */ /* 0x000ea80000300800 */
[----:B------:R-:W2:Y:S01]  /*e310*/  LDL.LU R6, [R1+0xea0] ;  /* 0x000ea00001067983 */ /* 0x000ea20000300800 */
[----:B------:R-:W-:-:S02]  /*e320*/  FMNMX R4, R7, R4, !PT ;  /* 0x0000000407047209 */ /* 0x000fc40007800000 */
[----:B--2---:R-:W-:Y:S02]  /*e330*/  FMNMX R3, R6, R3, !PT ;  /* 0x0000000306037209 */ /* 0x004fe40007800000 */
[----:B------:R-:W2:Y:S04]  /*e340*/  LDL.LU R6, [R1+0xe9c] ;  /* 0x000e9c0001067983 */ /* 0x000ea80000300800 */
[----:B------:R-:W3:Y:S01]  /*e350*/  LDL.LU R7, [R1+0xe98] ;  /* 0x000e980001077983 */ /* 0x000ee20000300800 */
[----:B------:R-:W-:-:S04]  /*e360*/  FMNMX R3, R5, R3, !PT ;  /* 0x0000000305037209 */ /* 0x000fc80007800000 */
[----:B------:R-:W-:Y:S01]  /*e370*/  FMNMX R3, R14, R3, !PT ;  /* 0x000000030e037209 */ /* 0x000fe20007800000 */
[----:B------:R-:W-:Y:S01]  /*e380*/  FMUL R5, R25, c[0x0][0x188] ;  /* 0x0000620019057a20 */ /* 0x000fe20000400000 */
[----:B------:R-:W4:Y:S02]  /*e390*/  LDL R14, [R1+0x278] ;  /* 0x00027800010e7983 */ /* 0x000f240000100800 */
[----:B------:R-:W-:-:S04]  /*e3a0*/  FMNMX R3, R28, R3, !PT ;  /* 0x000000031c037209 */ /* 0x000fc80007800000 */
[----:B------:R-:W-:Y:S02]  /*e3b0*/  FMNMX R3, R29, R3, !PT ;  /* 0x000000031d037209 */ /* 0x000fe40007800000 */
[----:B------:R-:W-:Y:S02]  /*e3c0*/  FSEL R5, R5, -INF , !P6 ;  /* 0xff80000005057808 */ /* 0x000fe40007000000 */
[----:B------:R-:W-:-:S03]  /*e3d0*/  FMNMX R3, R15, R3, !PT ;  /* 0x000000030f037209 */ /* 0x000fc60007800000 */
[----:B------:R-:W-:Y:S01]  /*e3e0*/  STL [R1+0x3ec], R5 ;  /* 0x0003ec0501007387 */ /* 0x000fe20000100800 */
[----:B------:R-:W-:-:S03]  /*e3f0*/  FMNMX R3, R0, R3, !PT ;  /* 0x0000000300037209 */ /* 0x000fc60007800000 */
[----:B------:R-:W4:Y:S04]  /*e400*/  LDL.LU R0, [R1+0x68] ;  /* 0x0000680001007983 */ /* 0x000f280000300800 */
[----:B------:R-:W4:Y:S01]  /*e410*/  LDL.LU R29, [R1+0x64] ;  /* 0x00006400011d7983 */ /* 0x000f220000300800 */
[----:B------:R-:W-:-:S04]  /*e420*/  FMNMX R4, R20, R4, !PT ;  /* 0x0000000414047209 */ /* 0x000fc80007800000 */
[----:B-----5:R-:W-:-:S04]  /*e430*/  FMNMX R4, R13, R4, !PT ;  /* 0x000000040d047209 */ /* 0x020fc80007800000 */
[----:B------:R-:W-:-:S04]  /*e440*/  FMNMX R4, R9, R4, !PT ;  /* 0x0000000409047209 */ /* 0x000fc80007800000 */
[----:B------:R-:W-:Y:S01]  /*e450*/  FMNMX R4, R8, R4, !PT ;  /* 0x0000000408047209 */ /* 0x000fe20007800000 */
[----:B--2---:R-:W-:-:S05]  /*e460*/  FMUL R6, R6, c[0x0][0x188] ;  /* 0x0000620006067a20 */ /* 0x004fca0000400000 */
[----:B------:R-:W-:Y:S01]  /*e470*/  FSEL R9, R6, -INF , !P4 ;  /* 0xff80000006097808 */ /* 0x000fe20006000000 */
[----:B---3--:R-:W-:Y:S02]  /*e480*/  FMUL R7, R7, c[0x0][0x188] ;  /* 0x0000620007077a20 */ /* 0x008fe40000400000 */
[----:B------:R-:W-:Y:S02]  /*e490*/  FMUL R6, R10, c[0x0][0x188] ;  /* 0x000062000a067a20 */ /* 0x000fe40000400000 */
[----:B------:R1:W-:Y:S01]  /*e4a0*/  STL [R1+0x3a8], R9 ;  /* 0x0003a80901007387 */ /* 0x0003e20000100800 */
[----:B------:R-:W-:Y:S01]  /*e4b0*/  FSEL R15, R7, -INF , !P5 ;  /* 0xff800000070f7808 */ /* 0x000fe20006800000 */
[----:B------:R-:W-:Y:S02]  /*e4c0*/  FMUL R7, R11, c[0x0][0x188] ;  /* 0x000062000b077a20 */ /* 0x000fe40000400000 */
[----:B------:R-:W2:Y:S01]  /*e4d0*/  LDL.LU R20, [R1+0x60] ;  /* 0x0000600001147983 */ /* 0x000ea20000300800 */
[----:B------:R-:W-:-:S03]  /*e4e0*/  FMNMX R3, R9, R3, !PT ;  /* 0x0000000309037209 */ /* 0x000fc60007800000 */
[----:B------:R-:W3:Y:S04]  /*e4f0*/  LDL.LU R25, [R1+0x1c] ;  /* 0x00001c0001197983 */ /* 0x000ee80000300800 */
[----:B0-----:R-:W5:Y:S01]  /*e500*/  LDL.LU R8, [R1+0x14] ;  /* 0x0000140001087983 */ /* 0x001f620000300800 */
[----:B------:R-:W-:-:S03]  /*e510*/  FSEL R28, R6, -INF , !P1 ;  /* 0xff800000061c7808 */ /* 0x000fc60004800000 */
[----:B------:R-:W3:Y:S01]  /*e520*/  LDL.LU R10, [R1+0x24] ;  /* 0x00002400010a7983 */ /* 0x000ee20000300800 */
[----:B------:R-:W-:-:S03]  /*e530*/  FMNMX R3, R15, R3, !PT ;  /* 0x000000030f037209 */ /* 0x000fc60007800000 */
[----:B-1----:R-:W3:Y:S01]  /*e540*/  LDL.LU R9, [R1+0xc] ;  /* 0x00000c0001097983 */ /* 0x002ee20000300800 */
[----:B------:R-:W-:-:S03]  /*e550*/  FMUL R6, R26, c[0x0][0x188] ;  /* 0x000062001a067a20 */ /* 0x000fc60000400000 */
[----:B------:R-:W3:Y:S04]  /*e560*/  LDL.LU R13, [R1+0x4] ;  /* 0x00000400010d7983 */ /* 0x000ee80000300800 */
[----:B------:R0:W-:Y:S01]  /*e570*/  STL [R1+0x3ac], R15 ;  /* 0x0003ac0f01007387 */ /* 0x0001e20000100800 */
[----:B------:R-:W-:-:S03]  /*e580*/  FMNMX R3, R28, R3, !PT ;  /* 0x000000031c037209 */ /* 0x000fc60007800000 */
[----:B------:R-:W3:Y:S04]  /*e590*/  LDL.LU R11, [R1+0x2c] ;  /* 0x00002c00010b7983 */ /* 0x000ee80000300800 */
[----:B------:R-:W3:Y:S01]  /*e5a0*/  LDL.LU R26, [R1+0x38] ;  /* 0x00003800011a7983 */ /* 0x000ee20000300800 */
[----:B0-----:R-:W-:Y:S01]  /*e5b0*/  FSEL R15, R7, -INF , !P3 ;  /* 0xff800000070f7808 */ /* 0x001fe20005800000 */
[----:B----4-:R-:W-:Y:S02]  /*e5c0*/  FMUL R7, R27, c[0x0][0x188] ;  /* 0x000062001b077a20 */ /* 0x010fe40000400000 */
[----:B------:R0:W-:Y:S01]  /*e5d0*/  STL [R1+0x3f0], R28 ;  /* 0x0003f01c01007387 */ /* 0x0001e20000100800 */
[----:B------:R-:W-:-:S03]  /*e5e0*/  FMNMX R3, R15, R3, !PT ;  /* 0x000000030f037209 */ /* 0x000fc60007800000 */
[----:B------:R-:W4:Y:S04]  /*e5f0*/  LDL.LU R27, [R1+0x50] ;  /* 0x00005000011b7983 */ /* 0x000f280000300800 */
[----:B------:R1:W-:Y:S01]  /*e600*/  STL [R1+0x3f4], R15 ;  /* 0x0003f40f01007387 */ /* 0x0003e20000100800 */
[----:B0-----:R-:W-:Y:S02]  /*e610*/  FSEL R28, R6, -INF , !P2 ;  /* 0xff800000061c7808 */ /* 0x001fe40005000000 */
[----:B------:R-:W-:Y:S02]  /*e620*/  FSEL R6, R7, -INF , !P0 ;  /* 0xff80000007067808 */ /* 0x000fe40004000000 */
[----:B------:R-:W-:Y:S01]  /*e630*/  FMNMX R3, R28, R3, !PT ;  /* 0x000000031c037209 */ /* 0x000fe20007800000 */
[----:B-1----:R-:W3:Y:S04]  /*e640*/  LDL.LU R15, [R1+0xe94] ;  /* 0x000e9400010f7983 */ /* 0x002ee80000300800 */
[----:B------:R-:W3:Y:S04]  /*e650*/  LDL.LU R7, [R1+0x58] ;  /* 0x0000580001077983 */ /* 0x000ee80000300800 */
[----:B------:R0:W-:Y:S04]  /*e660*/  STL [R1+0x3fc], R28 ;  /* 0x0003fc1c01007387 */ /* 0x0001e80000100800 */
[----:B------:R-:W-:Y:S04]  /*e670*/  STL [R1+0x404], R6 ;  /* 0x0004040601007387 */ /* 0x000fe80000100800 */
[----:B0-----:R-:W5:Y:S04]  /*e680*/  LDL.LU R28, [R1+0x2b0] ;  /* 0x0002b000011c7983 */ /* 0x001f680000300800 */
[----:B------:R0:W-:Y:S04]  /*e690*/  STS.U16 [R14+0x10000], R0 ;  /* 0x010000000e007388 */ /* 0x0001e80000000400 */
[----:B------:R1:W-:Y:S04]  /*e6a0*/  STS.U16 [R14+0x10800], R29 ;  /* 0x0108001d0e007388 */ /* 0x0003e80000000400 */
[----:B0-----:R-:W5:Y:S04]  /*e6b0*/  LDL.LU R0, [R1+0xe90] ;  /* 0x000e900001007983 */ /* 0x001f680000300800 */
[----:B-1----:R-:W5:Y:S01]  /*e6c0*/  LDL.LU R29, [R1+0xe8c] ;  /* 0x000e8c00011d7983 */ /* 0x002f620000300800 */
[----:B------:R-:W-:-:S05]  /*e6d0*/  FMNMX R4, R5, R4, !PT ;  /* 0x0000000405047209 */ /* 0x000fca0007800000 */
[----:B------:R-:W0:Y:S01]  /*e6e0*/  SHFL.BFLY PT, R5, R4, 0x2, 0x1f ;  /* 0x0c401f0004057f89 */ /* 0x000e2200000e0000 */
[----:B------:R-:W-:-:S05]  /*e6f0*/  FMNMX R3, R6, R3, !PT ;  /* 0x0000000306037209 */ /* 0x000fca0007800000 */
[----:B------:R-:W1:Y:S01]  /*e700*/  SHFL.BFLY PT, R6, R3, 0x2, 0x1f ;  /* 0x0c401f0003067f89 */ /* 0x000e6200000e0000 */
[----:B0-----:R-:W-:-:S05]  /*e710*/  FMNMX R5, R4, R5, !PT ;  /* 0x0000000504057209 */ /* 0x001fca0007800000 */
[----:B------:R-:W0:Y:S01]  /*e720*/  SHFL.BFLY PT, R4, R5, 0x1, 0x1f ;  /* 0x0c201f0005047f89 */ /* 0x000e2200000e0000 */
[----:B-1----:R-:W-:Y:S02]  /*e730*/  FMNMX R6, R3, R6, !PT ;  /* 0x0000000603067209 */ /* 0x002fe40007800000 */
[----:B0-----:R-:W-:Y:S01]  /*e740*/  FMNMX R4, R5, R4, !PT ;  /* 0x0000000405047209 */ /* 0x001fe20007800000 */
[----:B--2---:R0:W-:Y:S04]  /*e750*/  STS.U16 [R14+0x11000], R20 ;  /* 0x011000140e007388 */ /* 0x0041e80000000400 */
[----:B0-----:R-:W2:Y:S04]  /*e760*/  LDL R20, [R1+0x618] ;  /* 0x0006180001147983 */ /* 0x001ea80000100800 */
[----:B---3--:R-:W-:Y:S04]  /*e770*/  STS.U16 [R14+0x11800], R7 ;  /* 0x011800070e007388 */ /* 0x008fe80000000400 */
[----:B----4-:R0:W-:Y:S01]  /*e780*/  STS.U16 [R14+0x12000], R27 ;  /* 0x0120001b0e007388 */ /* 0x0101e20000000400 */
[----:B-----5:R-:W-:-:S03]  /*e790*/  FMNMX R3, R4, R28, !PT ;  /* 0x0000001c04037209 */ /* 0x020fc60007800000 */
[----:B0-----:R-:W3:Y:S02]  /*e7a0*/  LDL.LU R27, [R1+0x54] ;  /* 0x00005400011b7983 */ /* 0x001ee40000300800 */
[--C-:B------:R-:W-:Y:S02]  /*e7b0*/  FADD R5, R16, -R3.reuse ;  /* 0x8000000310057221 */ /* 0x100fe40000000000 */
[----:B------:R-:W0:Y:S02]  /*e7c0*/  SHFL.BFLY PT, R4, R6, 0x1, 0x1f ;  /* 0x0c201f0006047f89 */ /* 0x000e2400000e0000 */
[----:B------:R-:W-:Y:S02]  /*e7d0*/  FMUL R5, R5, 1.4426950216293334961 ;  /* 0x3fb8aa3b05057820 */ /* 0x000fe40000400000 */
[----:B------:R1:W-:Y:S04]  /*e7e0*/  STS.U16 [R14+0x12800], R26 ;  /* 0x0128001a0e007388 */ /* 0x0003e80000000400 */
[----:B------:R-:W-:Y:S04]  /*e7f0*/  STS.U16 [R14+0x13000], R11 ;  /* 0x0130000b0e007388 */ /* 0x000fe80000000400 */
[----:B------:R4:W-:Y:S01]  /*e800*/  STS.U16 [R14+0x13800], R10 ;  /* 0x0138000a0e007388 */ /* 0x0009e20000000400 */
[----:B------:R-:W-:-:S03]  /*e810*/  FADD R7, R23, -R3 ;  /* 0x8000000317077221 */ /* 0x000fc60000000000 */
[----:B------:R5:W-:Y:S04]  /*e820*/  STS.U16 [R14+0x14000], R25 ;  /* 0x014000190e007388 */ /* 0x000be80000000400 */
[----:B-1----:R-:W2:Y:S01]  /*e830*/  LDL.LU R26, [R1+0x3c] ;  /* 0x00003c00011a7983 */ /* 0x002ea20000300800 */
[----:B----4-:R1:W4:Y:S03]  /*e840*/  MUFU.EX2 R10, R5 ;  /* 0x00000005000a7308 */ /* 0x0103260000000800 */
[----:B------:R-:W-:Y:S04]  /*e850*/  STS.U16 [R14+0x14800], R8 ;  /* 0x014800080e007388 */ /* 0x000fe80000000400 */
[----:B------:R-:W-:Y:S04]  /*e860*/  STS.U16 [R14+0x15000], R9 ;  /* 0x015000090e007388 */ /* 0x000fe80000000400 */
[----:B------:R-:W-:Y:S01]  /*e870*/  STS.U16 [R14+0x15800], R13 ;  /* 0x0158000d0e007388 */ /* 0x000fe20000000400 */
[----:B-1----:R-:W-:-:S03]  /*e880*/  FADD R5, R21, -R3 ;  /* 0x8000000315057221 */ /* 0x002fc60000000000 */
[----:B------:R-:W-:Y:S04]  /*e890*/  STS.U16 [R14+0x16000], R29 ;  /* 0x0160001d0e007388 */ /* 0x000fe80000000400 */
[----:B------:R1:W-:Y:S04]  /*e8a0*/  STS.U16 [R14+0x16800], R0 ;  /* 0x016800000e007388 */ /* 0x0003e80000000400 */
[----:B------:R-:W2:Y:S04]  /*e8b0*/  LDL.LU R11, [R1+0x34] ;  /* 0x00003400010b7983 */ /* 0x000ea80000300800 */
[----:B-----5:R-:W5:Y:S01]  /*e8c0*/  LDL.LU R25, [R1+0x28] ;  /* 0x0000280001197983 */ /* 0x020f620000300800 */
[----:B-1----:R-:W-:-:S03]  /*e8d0*/  FMUL R0, R7, 1.4426950216293334961 ;  /* 0x3fb8aa3b07007820 */ /* 0x002fc60000400000 */
[----:B------:R-:W2:Y:S01]  /*e8e0*/  LDL.LU R9, [R1+0x20] ;  /* 0x0000200001097983 */ /* 0x000ea20000300800 */
[----:B------:R1:W-:Y:S03]  /*e8f0*/  MUFU.EX2 R29, R0 ;  /* 0x00000000001d7308 */ /* 0x0003e60000000800 */
[----:B------:R-:W2:Y:S04]  /*e900*/  LDL.LU R13, [R1+0x18] ;  /* 0x00001800010d7983 */ /* 0x000ea80000300800 */
[----:B------:R-:W2:Y:S01]  /*e910*/  LDL.LU R16, [R1+0x10] ;  /* 0x0000100001107983 */ /* 0x000ea20000300800 */
[----:B-1----:R-:W-:-:S03]  /*e920*/  FMUL R0, R5, 1.4426950216293334961 ;  /* 0x3fb8aa3b05007820 */ /* 0x002fc60000400000 */
[----:B------:R-:W2:Y:S01]  /*e930*/  LDL.LU R23, [R1+0x8] ;  /* 0x0000080001177983 */ /* 0x000ea20000300800 */
[----:B------:R-:W-:-:S03]  /*e940*/  FADD R5, R19, -R3 ;  /* 0x8000000313057221 */ /* 0x000fc60000000000 */
[----:B------:R-:W2:Y:S01]  /*e950*/  LDL.LU R21, [R1] ;  /* 0x0000000001157983 */ /* 0x000ea20000300800 */
[----:B------:R0:W1:Y:S03]  /*e960*/  MUFU.EX2 R8, R0 ;  /* 0x0000000000087308 */ /* 0x0000660000000800 */
[----:B------:R-:W2:Y:S04]  /*e970*/  LDL.LU R7, [R1+0x388] ;  /* 0x0003880001077983 */ /* 0x000ea80000300800 */
[----:B----4-:R-:W-:Y:S01]  /*e980*/  STL [R1+0x39c], R10 ;  /* 0x00039c0a01007387 */ /* 0x010fe20000100800 */
[----:B0-----:R-:W-:-:S03]  /*e990*/  FMNMX R0, R6, R4, !PT ;  /* 0x0000000406007209 */ /* 0x001fc60007800000 */
[----:B------:R0:W-:Y:S04]  /*e9a0*/  STS.U16 [R14+0x17000], R15 ;  /* 0x0170000f0e007388 */ /* 0x0001e80000000400 */
[----:B0-----:R-:W4:Y:S04]  /*e9b0*/  LDL.LU R15, [R1+0x5c] ;  /* 0x00005c00010f7983 */ /* 0x001f280000300800 */
[----:B------:R-:W2:Y:S04]  /*e9c0*/  LDL.LU R19, [R1+0xe88] ;  /* 0x000e880001137983 */ /* 0x000ea80000300800 */
[----:B------:R-:W2:Y:S04]  /*e9d0*/  LDL.LU R6, [R1+0x8c] ;  /* 0x00008c0001067983 */ /* 0x000ea80000300800 */
[----:B------:R-:W3:Y:S04]  /*e9e0*/  LDL.LU R4, [R1+0x84] ;  /* 0x0000840001047983 */ /* 0x000ee80000300800 */
[----:B------:R0:W-:Y:S04]  /*e9f0*/  STS.U16 [R14+0x17800], R12 ;  /* 0x0178000c0e007388 */ /* 0x0001e80000000400 */
[----:B0-----:R-:W4:Y:S04]  /*ea00*/  LDL.LU R14, [R1+0xe84] ;  /* 0x000e8400010e7983 */ /* 0x001f280000300800 */
[----:B-1----:R-:W-:Y:S04]  /*ea10*/  STL [R1+0x398], R8 ;  /* 0x0003980801007387 */ /* 0x002fe80000100800 */
[----:B--2---:R-:W-:Y:S04]  /*ea20*/  STS.U16 [R20+0x10400], R6 ;  /* 0x0104000614007388 */ /* 0x004fe80000000400 */
[----:B---3--:R0:W-:Y:S02]  /*ea30*/  STS.U16 [R20+0x10c00], R4 ;  /* 0x010c000414007388 */ /* 0x0081e40000000400 */
[----:B0-----:R-:W-:-:S02]  /*ea40*/  FADD R4, -R3, R28 ;  /* 0x0000001c03047221 */ /* 0x001fc40000000100 */
[----:B------:R-:W2:Y:S01]  /*ea50*/  LDL.LU R28, [R1+0xe80] ;  /* 0x000e8000011c7983 */ /* 0x000ea20000300800 */
[----:B------:R-:W-:Y:S01]  /*ea60*/  FMNMX R0, R0, R7, !PT ;  /* 0x0000000700007209 */ /* 0x000fe20007800000 */
[----:B------:R-:W-:Y:S02]  /*ea70*/  FMUL R4, R4, 1.4426950216293334961 ;  /* 0x3fb8aa3b04047820 */ /* 0x000fe40000400000 */
[----:B------:R0:W-:Y:S04]  /*ea80*/  STL [R1+0xe08], R3 ;  /* 0x000e080301007387 */ /* 0x0001e80000100800 */
[----:B----4-:R-:W-:Y:S01]  /*ea90*/  STS.U16 [R20+0x11400], R15 ;  /* 0x0114000f14007388 */ /* 0x010fe20000000400 */
[----:B0-----:R0:W-:Y:S03]  /*eaa0*/  MUFU.EX2 R3, R4 ;  /* 0x0000000400037308 */ /* 0x0011e60000000800 */
[----:B------:R-:W-:Y:S04]  /*eab0*/  STS.U16 [R20+0x11c00], R27 ;  /* 0x011c001b14007388 */ /* 0x000fe80000000400 */
[----:B------:R-:W-:Y:S01]  /*eac0*/  STS.U16 [R20+0x12400], R26 ;  /* 0x0124001a14007388 */ /* 0x000fe20000000400 */
[----:B0-----:R-:W-:-:S03]  /*ead0*/  FADD R4, R17, -R0 ;  /* 0x8000000011047221 */ /* 0x001fc60000000000 */
[----:B------:R-:W0:Y:S04]  /*eae0*/  S2R R17, SR_TID.X ;  /* 0x0000000000117919 */ /* 0x000e280000002100 */
[----:B------:R-:W-:Y:S04]  /*eaf0*/  STS.U16 [R20+0x12c00], R11 ;  /* 0x012c000b14007388 */ /* 0x000fe80000000400 */
[----:B-----5:R-:W-:Y:S04]  /*eb00*/  STS.U16 [R20+0x13400], R25 ;  /* 0x0134001914007388 */ /* 0x020fe80000000400 */
[----:B------:R-:W-:Y:S04]  /*eb10*/  STS.U16 [R20+0x13c00], R9 ;  /* 0x013c000914007388 */ /* 0x000fe80000000400 */
[----:B------:R-:W-:Y:S04]  /*eb20*/  STS.U16 [R20+0x14400], R13 ;  /* 0x0144000d14007388 */ /* 0x000fe80000000400 */
[----:B------:R-:W-:Y:S04]  /*eb30*/  STS.U16 [R20+0x14c00], R16 ;  /* 0x014c001014007388 */ /* 0x000fe80000000400 */
[----:B------:R-:W-:Y:S04]  /*eb40*/  STS.U16 [R20+0x15400], R23 ;  /* 0x0154001714007388 */ /* 0x000fe80000000400 */
[----:B------:R-:W-:Y:S01]  /*eb50*/  STS.U16 [R20+0x15c00], R21 ;  /* 0x015c001514007388 */ /* 0x000fe20000000400 */
[----:B------:R-:W-:-:S04]  /*eb60*/  FMUL R5, R5, 1.4426950216293334961 ;  /* 0x3fb8aa3b05057820 */ /* 0x000fc80000400000 */
[----:B------:R1:W3:Y:S02]  /*eb70*/  MUFU.EX2 R6, R5 ;  /* 0x0000000500067308 */ /* 0x0002e40000000800 */
[----:B-1----:R-:W-:-:S04]  /*eb80*/  FADD R5, R24, -R0 ;  /* 0x8000000018057221 */ /* 0x002fc80000000000 */
[----:B------:R-:W-:-:S06]  /*eb90*/  FMUL R5, R5, 1.4426950216293334961 ;  /* 0x3fb8aa3b05057820 */ /* 0x000fcc0000400000 */
[----:B------:R-:W1:Y:S01]  /*eba0*/  MUFU.EX2 R5, R5 ;  /* 0x0000000500057308 */ /* 0x000e620000000800 */
[----:B---3--:R-:W-:Y:S04]  /*ebb0*/  STL [R1+0x3a0], R6 ;  /* 0x0003a00601007387 */ /* 0x008fe80000100800 */
[----:B------:R-:W-:Y:S04]  /*ebc0*/  STL [R1+0x2b4], R3 ;  /* 0x0002b40301007387 */ /* 0x000fe80000100800 */
[----:B-1----:R-:W-:Y:S04]  /*ebd0*/  STL [R1+0x394], R5 ;  /* 0x0003940501007387 */ /* 0x002fe80000100800 */
[----:B--2---:R-:W-:Y:S04]  /*ebe0*/  STS.U16 [R20+0x16400], R28 ;  /* 0x0164001c14007388 */ /* 0x004fe80000000400 */
[----:B------:R-:W-:Y:S04]  /*ebf0*/  STS.U16 [R20+0x16c00], R14 ;  /* 0x016c000e14007388 */ /* 0x000fe80000000400 */
[----:B------:R-:W-:Y:S04]  /*ec00*/  STS.U16 [R20+0x17400], R19 ;  /* 0x0174001314007388 */ /* 0x000fe80000000400 */
[----:B------:R1:W-:Y:S02]  /*ec10*/  STS.U16 [R20+0x17c00], R2 ;  /* 0x017c000214007388 */ /* 0x0003e40000000400 */
[----:B-1----:R-:W-:Y:S01]  /*ec20*/  FADD R2, R18, -R0 ;  /* 0x8000000012027221 */ /* 0x002fe20000000000 */
[C---:B0-----:R-:W-:Y:S01]  /*ec30*/  LOP3.LUT R18, R17.reuse, 0x7, RZ, 0xc0, !PT ;  /* 0x0000000711127812 */ /* 0x041fe200078ec0ff */
[----:B------:R-:W2:Y:S01]  /*ec40*/  LDL.LU R20, [R1+0x260] ;  /* 0x0002600001147983 */ /* 0x000ea20000300800 */
[----:B------:R-:W-:-:S03]  /*ec50*/  SHF.L.U32 R17, R17, 0x1, RZ ;  /* 0x0000000111117819 */ /* 0x000fc600000006ff */
[----:B------:R-:W-:Y:S01]  /*ec60*/  IMAD R21, R18, 0x110, RZ ;  /* 0x0000011012157824 */ /* 0x000fe200078e02ff */
[----:B------:R-:W2:Y:S04]  /*ec70*/  LDL.LU R15, [R1+0x264] ;  /* 0x00026400010f7983 */ /* 0x000ea80000300800 */
[----:B------:R-:W-:Y:S01]  /*ec80*/  LOP3.LUT R21, R21, 0x30, R17, 0x78, !PT ;  /* 0x0000003015157812 */ /* 0x000fe200078e7811 */
[----:B------:R-:W-:Y:S06]  /*ec90*/  BAR.SYNC.DEFER_BLOCKING 0x0 ;  /* 0x0000000000007b1d */ /* 0x000fec0000010000 */
[----:B------:R-:W4:Y:S04]  /*eca0*/  LDL.LU R14, [R1+0x268] ;  /* 0x00026800010e7983 */ /* 0x000f280000300800 */
[----:B------:R-:W5:Y:S04]  /*ecb0*/  LDL.LU R12, [R1+0x26c] ;  /* 0x00026c00010c7983 */ /* 0x000f680000300800 */
[----:B------:R-:W0:Y:S04]  /*ecc0*/  LDSM.16.M88.4 R16, [R21+0x10000] ;  /* 0x010000001510783b */ /* 0x000e280000000200 */
[----:B------:R-:W1:Y:S04]  /*ecd0*/  LDSM.16.M88.4 R24, [R21+0x10800] ;  /* 0x010800001518783b */ /* 0x000e680000000200 */
[----:B0-----:R0:W-:Y:S04]  /*ece0*/  STL [R1+0xe0c], R18 ;  /* 0x000e0c1201007387 */ /* 0x0011e80000100800 */
[----:B0-----:R-:W2:Y:S01]  /*ecf0*/  LDL R18, [R1+0x2b4] ;  /* 0x0002b40001127983 */ /* 0x001ea20000100800 */
[----:B------:R-:W-:-:S02]  /*ed00*/  FMUL R4, R4, 1.4426950216293334961 ;  /* 0x3fb8aa3b04047820 */ /* 0x000fc40000400000 */
[----:B------:R-:W-:Y:S02]  /*ed10*/  FMUL R2, R2, 1.4426950216293334961 ;  /* 0x3fb8aa3b02027820 */ /* 0x000fe40000400000 */
[----:B------:R0:W1:Y:S02]  /*ed20*/  MUFU.EX2 R9, R4 ;  /* 0x0000000400097308 */ /* 0x0000640000000800 */
[----:B0-----:R-:W-:-:S06]  /*ed30*/  FADD R4, -R0, R7 ;  /* 0x0000000700047221 */ /* 0x001fcc0000000100 */
[----:B------:R0:W0:Y:S01]  /*ed40*/  MUFU.EX2 R7, R2 ;  /* 0x0000000200077308 */ /* 0x0000220000000800 */
[----:B-1----:R-:W-:Y:S01]  /*ed50*/  IMAD.MOV.U32 R13, RZ, RZ, R24 ;  /* 0x000000ffff0d7224 */ /* 0x002fe200078e0018 */
[----:B------:R-:W-:Y:S01]  /*ed60*/  STL [R1+0x384], R9 ;  /* 0x0003840901007387 */ /* 0x000fe20000100800 */
[----:B0-----:R-:W-:Y:S02]  /*ed70*/  FMUL R2, R4, 1.4426950216293334961 ;  /* 0x3fb8aa3b04027820 */ /* 0x001fe40000400000 */
[----:B------:R-:W-:Y:S01]  /*ed80*/  FADD R4, R22, -R0 ;  /* 0x8000000016047221 */ /* 0x000fe20000000000 */
[----:B------:R-:W-:Y:S02]  /*ed90*/  STL [R1+0xdf4], R19 ;  /* 0x000df41301007387 */ /* 0x000fe40000100800 */
[----:B------:R0:W1:Y:S02]  /*eda0*/  MUFU.EX2 R3, R2 ;  /* 0x0000000200037308 */ /* 0x0000640000000800 */
[----:B------:R1:W-:Y:S04]  /*edb0*/  STL [R1+0x388], R7 ;  /* 0x0003880701007387 */ /* 0x0003e80000100800 */
[----:B------:R-:W-:Y:S01]  /*edc0*/  STL.64 [R1+0x138], R26 ;  /* 0x0001381a01007387 */ /* 0x000fe20000100a00 */
[----:B0-----:R-:W-:-:S02]  /*edd0*/  FMUL R2, R4, 1.4426950216293334961 ;  /* 0x3fb8aa3b04027820 */ /* 0x001fc40000400000 */
[----:B------:R-:W-:Y:S02]  /*ede0*/  IMAD.MOV.U32 R4, RZ, RZ, R25 ;  /* 0x000000ffff047224 */ /* 0x000fe400078e0019 */
[----:B------:R-:W0:Y:S01]  /*edf0*/  LDSM.16.M88.4 R24, [R21+0x11000] ;  /* 0x011000001518783b */ /* 0x000e220000000200 */
[----:B------:R-:W1:Y:S03]  /*ee00*/  MUFU.EX2 R11, R2 ;  /* 0x00000002000b7308 */ /* 0x000e660000000800 */
[----:B-1----:R-:W-:Y:S01]  /*ee10*/  STL [R1+0x2b0], R3 ;  /* 0x0002b00301007387 */ /* 0x002fe20000100800 */
[----:B------:R-:W-:Y:S02]  /*ee20*/  F2FP.PACK_AB R5, R9, R5 ;  /* 0x000000050905723e */ /* 0x000fe400000000ff */
[----:B------:R-:W-:Y:S01]  /*ee30*/  F2FP.PACK_AB R6, R6, R8 ;  /* 0x000000080606723e */ /* 0x000fe200000000ff */
[----:B------:R-:W-:Y:S01]  /*ee40*/  STL [R1+0x390], R11 ;  /* 0x0003900b01007387 */ /* 0x000fe20000100800 */
[----:B------:R-:W-:-:S03]  /*ee50*/  F2FP.PACK_AB R7, R11, R7 ;  /* 0x000000070b07723e */ /* 0x000fc600000000ff */
[----:B0-----:R-:W-:Y:S04]  /*ee60*/  STL.64 [R1+0x68], R26 ;  /* 0x0000681a01007387 */ /* 0x001fe80000100a00 */
[----:B------:R0:W-:Y:S02]  /*ee70*/  STL.64 [R1+0xe70], R24 ;  /* 0x000e701801007387 */ /* 0x0001e40000100a00 */
[----:B0-----:R-:W-:Y:S01]  /*ee80*/  IMAD.MOV.U32 R25, RZ, RZ, R4 ;  /* 0x000000ffff197224 */ /* 0x001fe200078e0004 */
[----:B------:R-:W-:Y:S02]  /*ee90*/  F2FP.PACK_AB R4, R29, R10 ;  /* 0x0000000a1d04723e */ /* 0x000fe400000000ff */
[----:B------:R-:W-:Y:S02]  /*eea0*/  MOV R24, R13 ;  /* 0x0000000d00187202 */ /* 0x000fe40000000f00 */
[----:B------:R-:W0:Y:S04]  /*eeb0*/  S2R R13, SR_TID.X ;  /* 0x00000000000d7919 */ /* 0x000e280000002100 */
[----:B------:R-:W-:Y:S04]  /*eec0*/  STL.64 [R1+0xe78], R24 ;  /* 0x000e781801007387 */ /* 0x000fe80000100a00 */
[----:B------:R-:W-:Y:S04]  /*eed0*/  STL [R1+0x918], R29 ;  /* 0x0009181d01007387 */ /* 0x000fe80000100800 */
[----:B------:R-:W3:Y:S04]  /*eee0*/  LDL.LU R8, [R1+0x250] ;  /* 0x0002500001087983 */ /* 0x000ee80000300800 */
[----:B------:R-:W3:Y:S04]  /*eef0*/  LDL.LU R9, [R1+0x254] ;  /* 0x0002540001097983 */ /* 0x000ee80000300800 */
[----:B------:R-:W3:Y:S01]  /*ef00*/  LDL.LU R10, [R1+0x258] ;  /* 0x00025800010a7983 */ /* 0x000ee20000300800 */
[----:B0-----:R-:W-:-:S03]  /*ef10*/  LOP3.LUT R11, R13, 0x7, RZ, 0xc0, !PT ;  /* 0x000000070d0b7812 */ /* 0x001fc600078ec0ff */
[----:B------:R-:W3:Y:S01]  /*ef20*/  LDL.LU R2, [R1+0x25c] ;  /* 0x00025c0001027983 */ /* 0x000ee20000300800 */
[----:B------:R-:W-:Y:S02]  /*ef30*/  IMAD.SHL.U32 R13, R13, 0x2, RZ ;  /* 0x000000020d0d7824 */ /* 0x000fe400078e00ff */
[C---:B----4-:R-:W-:Y:S02]  /*ef40*/  FMUL R22, R3.reuse, R14 ;  /* 0x0000000e03167220 */ /* 0x050fe40000400000 */
[----:B-----5:R-:W-:Y:S02]  /*ef50*/  FMUL R23, R3, R12 ;  /* 0x0000000c03177220 */ /* 0x020fe40000400000 */
[C---:B--2---:R-:W-:Y:S02]  /*ef60*/  FMUL R20, R18.reuse, R20 ;  /* 0x0000001412147220 */ /* 0x044fe40000400000 */
[----:B------:R-:W-:-:S07]  /*ef70*/  FMUL R21, R18, R15 ;  /* 0x0000000f12157220 */ /* 0x000fce0000400000 */
[----:B------:R-:W-:Y:S11]  /*ef80*/  HMMA.16816.F32 R20, R4, R16, R20 ;  /* 0x000000100414723c */ /* 0x000ff60000001814 */
[----:B------:R-:W-:Y:S11]  /*ef90*/  @!UPT UIADD3 URZ, URZ, URZ, URZ ;  /* 0x0000003f3f3ff290 */ /* 0x000ff6000fffe03f */
[----:B------:R-:W-:Y:S01]  /*efa0*/  @!UPT UIADD3 URZ, URZ, URZ, URZ ;  /* 0x0000003f3f3ff290 */ /* 0x000fe2000fffe03f */
[----:B------:R0:W-:Y:S04]  /*efb0*/  STL.64 [R1+0xe00], R22 ;  /* 0x000e001601007387 */ /* 0x0001e80000100a00 */
[----:B------:R-:W2:Y:S01]  /*efc0*/  LDL.LU R12, [R1+0x240] ;  /* 0x00024000010c7983 */ /* 0x000ea20000300800 */
[----:B0-----:R-:W-:-:S05]  /*efd0*/  IMAD R23, R11, 0x110, RZ ;  /* 0x000001100b177824 */ /* 0x001fca00078e02ff */
[----:B------:R-:W-:Y:S02]  /*efe0*/  LOP3.LUT R23, R23, 0x30, R13, 0x78, !PT ;  /* 0x0000003017177812 */ /* 0x000fe400078e780d */
[----:B------:R-:W4:Y:S04]  /*eff0*/  LDL.LU R13, [R1+0x244] ;  /* 0x00024400010d7983 */ /* 0x000f280000300800 */
[----:B------:R-:W0:Y:S04]  /*f000*/  LDSM.16.M88.4 R24, [R23+0x11800] ;  /* 0x011800001718783b */ /* 0x000e280000000200 */
[----:B------:R-:W5:Y:S04]  /*f010*/  LDL.LU R14, [R1+0x248] ;  /* 0x00024800010e7983 */ /* 0x000f680000300800 */
[----:B------:R-:W2:Y:S04]  /*f020*/  LDL.LU R15, [R1+0x24c] ;  /* 0x00024c00010f7983 */ /* 0x000ea80000300800 */
[----:B------:R1:W-:Y:S01]  /*f030*/  STL.64 [R1+0xdf8], R20 ;  /* 0x000df81401007387 */ /* 0x0003e20000100a00 */
[----:B0-----:R-:W-:-:S03]  /*f040*/  MOV R22, R24 ;  /* 0x0000001800167202 */ /* 0x001fc60000000f00 */
[----:B------:R-:W-:Y:S01]  /*f050*/  STL.64 [R1+0x1c8], R26 ;  /* 0x0001c81a01007387 */ /* 0x000fe20000100a00 */
[----:B-1----:R-:W-:-:S03]  /*f060*/  IMAD.MOV.U32 R20, RZ, RZ, R25 ;  /* 0x000000ffff147224 */ /* 0x002fc600078e0019 */
[----:B------:R-:W2:Y:S04]  /*f070*/  LDL.LU.64 R24, [R1+0xe78] ;  /* 0x000e780001187983 */ /* 0x000ea80000300a00 */
[----:B------:R-:W4:Y:S04]  /*f080*/  LDL.LU R19, [R1+0x230] ;  /* 0x0002300001137983 */ /* 0x000f280000300800 */
[----:B------:R-:W4:Y:S04]  /*f090*/  LDL.LU R17, [R1+0x234] ;  /* 0x0002340001117983 */ /* 0x000f280000300800 */
[----:B------:R-:W4:Y:S01]  /*f0a0*/  LDL.LU R16, [R1+0x238] ;  /* 0x0002380001107983 */ /* 0x000f220000300800 */
[----:B---3--:R-:W-:-:S02]  /*f0b0*/  FMUL R8, R18, R8 ;  /* 0x0000000812087220 */ /* 0x008fc40000400000 */
[----:B------:R-:W-:Y:S02]  /*f0c0*/  FMUL R9, R18, R9 ;  /* 0x0000000912097220 */ /* 0x000fe40000400000 */
[C---:B------:R-:W-:Y:S02]  /*f0d0*/  FMUL R10, R3.reuse, R10 ;  /* 0x0000000a030a7220 */ /* 0x040fe40000400000 */
[----:B------:R-:W-:Y:S02]  /*f0e0*/  FMUL R11, R3, R2 ;  /* 0x00000002030b7220 */ /* 0x000fe40000400000 */
[----:B------:R-:W3:Y:S05]  /*f0f0*/  LDL.LU R2, [R1+0x23c] ;  /* 0x00023c0001027983 */ /* 0x000eea0000300800 */
[----:B--2---:R-:W-:Y:S01]  /*f100*/  HMMA.16816.F32 R8, R4, R24, R8 ;  /* 0x000000180408723c */ /* 0x004fe20000001808 */
[----:B------:R-:W0:Y:S11]  /*f110*/  LDSM.16.M88.4 R24, [R23+0x12000] ;  /* 0x012000001718783b */ /* 0x000e360000000200 */
[----:B------:R-:W-:Y:S11]  /*f120*/  @!UPT UIADD3 URZ, URZ, URZ, URZ ;  /* 0x0000003f3f3ff290 */ /* 0x000ff6000fffe03f */
[----:B------:R-:W-:Y:S04]  /*f130*/  STL.64 [R1+0xe18], R10 ;  /* 0x000e180a01007387 */ /* 0x000fe80000100a00 */
[----:B------:R0:W-:Y:S02]  /*f140*/  STL.64 [R1+0xe10], R8 ;  /* 0x000e100801007387 */ /* 0x0001e40000100a00 */
[----:B0-----:R-:W-:Y:S02]  /*f150*/  IMAD.MOV.U32 R8, RZ, RZ, R24 ;  /* 0x000000ffff087224 */ /* 0x001fe400078e0018 */
[----:B------:R0:W-:Y:S01]  /*f160*/  STL.64 [R1+0x1b8], R26 ;  /* 0x0001b81a01007387 */ /* 0x0001e20000100a00 */
[----:B------:R-:W-:-:S03]  /*f170*/  MOV R21, R25 ;  /* 0x0000001900157202 */ /* 0x000fc60000000f00 */
[----:B------:R-:W2:Y:S01]  /*f180*/  LDL.LU.64 R24, [R1+0xe70] ;  /* 0x000e700001187983 */ /* 0x000ea20000300a00 */
[C---:B------:R-:W-:Y:S02]  /*f190*/  FMUL R12, R18.reuse, R12 ;  /* 0x0000000c120c7220 */ /* 0x040fe40000400000 */
[----:B----4-:R-:W-:Y:S02]  /*f1a0*/  FMUL R13, R18, R13 ;  /* 0x0000000d120d7220 */ /* 0x010fe40000400000 */
[C---:B-----5:R-:W-:Y:S02]  /*f1b0*/  FMUL R14, R3.reuse, R14 ;  /* 0x0000000e030e7220 */ /* 0x060fe40000400000 */
[C---:B------:R-:W-:Y:S01]  /*f1c0*/  FMUL R15, R3.reuse, R15 ;  /* 0x0000000f030f7220 */ /* 0x040fe20000400000 */
[----:B------:R1:W-:Y:S01]  /*f1d0*/  STL [R1+0xe6c], R8 ;  /* 0x000e6c0801007387 */ /* 0x0003e20000100800 */
[----:B------:R-:W-:Y:S02]  /*f1e0*/  IMAD.MOV.U32 R9, RZ, RZ, R20 ;  /* 0x000000ffff097224 */ /* 0x000fe400078e0014 */
[----:B0-----:R-:W-:-:S02]  /*f1f0*/  FMUL R26, R3, R16 ;  /* 0x00000010031a7220 */ /* 0x001fc40000400000 */
[----:B-1----:R-:W-:Y:S01]  /*f200*/  IMAD.MOV.U32 R8, RZ, RZ, R22 ;  /* 0x000000ffff087224 */ /* 0x002fe200078e0016 */
[----:B--2---:R-:W-:Y:S07]  /*f210*/  HMMA.16816.F32 R12, R4, R24, R12 ;  /* 0x00000018040c723c */ /* 0x004fee000000180c */
[C---:B------:R-:W-:Y:S02]  /*f220*/  FMUL R24, R18.reuse, R19 ;  /* 0x0000001312187220 */ /* 0x040fe40000400000 */
[----:B------:R-:W-:Y:S11]  /*f230*/  FMUL R25, R18, R17 ;  /* 0x0000001112197220 */ /* 0x000ff60000400000 */
[----:B------:R-:W-:Y:S03]  /*f240*/  @!UPT UIADD3 URZ, URZ, URZ, URZ ;  /* 0x0000003f3f3ff290 */ /* 0x000fe6000fffe03f */
[----:B------:R-:W-:Y:S04]  /*f250*/  STL [R1+0xddc], R12 ;  /* 0x000ddc0c01007387 */ /* 0x000fe80000100800 */
[----:B------:R-:W-:Y:S04]  /*f260*/  STL [R1+0xdd8], R13 ;  /* 0x000dd80d01007387 */ /* 0x000fe80000100800 */
[----:B------:R0:W-:Y:S04]  /*f270*/  STL [R1+0xdd4], R14 ;  /* 0x000dd40e01007387 */ /* 0x0001e80000100800 */
[----:B------:R-:W-:Y:S04]  /*f280*/  STL [R1+0xdd0], R15 ;  /* 0x000dd00f01007387 */ /* 0x000fe80000100800 */
[----:B------:R-:W2:Y:S04]  /*f290*/  LDL.LU R29, [R1+0x2c4] ;  /* 0x0002c400011d7983 */ /* 0x000ea80000300800 */
[----:B------:R-:W4:Y:S04]  /*f2a0*/  LDL.LU R28, [R1+0x2c8] ;  /* 0x0002c800011c7983 */ /* 0x000f280000300800 */
[----:B------:R-:W5:Y:S04]  /*f2b0*/  LDL.LU R22, [R1+0x2cc] ;  /* 0x0002cc0001167983 */ /* 0x000f680000300800 */
[----:B------:R-:W2:Y:S04]  /*f2c0*/  LDL.LU R20, [R1+0x2a0] ;  /* 0x0002a00001147983 */ /* 0x000ea80000300800 */
[----:B------:R-:W2:Y:S04]  /*f2d0*/  LDL.LU R19, [R1+0x2a4] ;  /* 0x0002a40001137983 */ /* 0x000ea80000300800 */
[----:B------:R-:W2:Y:S04]  /*f2e0*/  LDL.LU R17, [R1+0x2a8] ;  /* 0x0002a80001117983 */ /* 0x000ea80000300800 */
[----:B------:R-:W2:Y:S04]  /*f2f0*/  LDL.LU R16, [R1+0x2ac] ;  /* 0x0002ac0001107983 */ /* 0x000ea80000300800 */
[----:B0-----:R-:W2:Y:S04]  /*f300*/  LDL.LU R14, [R1+0x290] ;  /* 0x00029000010e7983 */ /* 0x001ea80000300800 */
[----:B------:R-:W4:Y:S04]  /*f310*/  LDL.LU R13, [R1+0x294] ;  /* 0x00029400010d7983 */ /* 0x000f280000300800 */
[----:B------:R-:W4:Y:S01]  /*f320*/  LDL.LU R12, [R1+0x298] ;  /* 0x00029800010c7983 */ /* 0x000f220000300800 */
[----:B---3--:R-:W-:-:S07]  /*f330*/  FMUL R27, R3, R2 ;  /* 0x00000002031b7220 */ /* 0x008fce0000400000 */
[----:B------:R-:W-:Y:S01]  /*f340*/  HMMA.16816.F32 R24, R4, R8, R24 ;  /* 0x000000080418723c */ /* 0x000fe20000001818 */
[----:B--2---:R-:W-:Y:S04]  /*f350*/  STL [R1+0xe60], R14 ;  /* 0x000e600e01007387 */ /* 0x004fe80000100800 */
[----:B----4-:R-:W-:Y:S04]  /*f360*/  STL.64 [R1+0xe58], R12 ;  /* 0x000e580c01007387 */ /* 0x010fe80000100a00 */
[----:B------:R-:W2:Y:S04]  /*f370*/  LDL.LU R2, [R1+0x29c] ;  /* 0x00029c0001027983 */ /* 0x000ea80000300800 */
[----:B------:R-:W3:Y:S10]  /*f380*/  LDL.LU R8, [R1+0xe6c] ;  /* 0x000e6c0001087983 */ /* 0x000ef40000300800 */
[----:B------:R-:W-:Y:S04]  /*f390*/  STL.64 [R1+0x50], R24 ;  /* 0x0000501801007387 */ /* 0x000fe80000100a00 */
[----:B------:R0:W-:Y:S04]  /*f3a0*/  STL.64 [R1+0x58], R26 ;  /* 0x0000581a01007387 */ /* 0x0001e80000100a00 */
[----:B------:R-:W1:Y:S04]  /*f3b0*/  LDSM.16.M88.4 R12, [R23+0x12800] ;  /* 0x01280000170c783b */ /* 0x000e680000000200 */
[----:B0-----:R-:W4:Y:S01]  /*f3c0*/  LDL.LU R27, [R1+0x2c0] ;  /* 0x0002c000011b7983 */ /* 0x001f220000300800 */
[----:B------:R-:W-:-:S03]  /*f3d0*/  FMUL R25, R18, R29 ;  /* 0x0000001d12197220 */ /* 0x000fc60000400000 */
[----:B------:R-:W-:Y:S04]  /*f3e0*/  STL [R1+0xe68], R23 ;  /* 0x000e681701007387 */ /* 0x000fe80000100800 */
[----:B------:R0:W-:Y:S04]  /*f3f0*/  STL [R1+0xe64], R20 ;  /* 0x000e641401007387 */ /* 0x0001e80000100800 */
[----:B-1----:R-:W-:Y:S01]  /*f400*/  STL.64 [R1+0x1a8], R14 ;  /* 0x0001a80e01007387 */ /* 0x002fe20000100a00 */
[----:B---3--:R-:W-:-:S03]  /*f410*/  MOV R26, R8 ;  /* 0x00000008001a7202 */ /* 0x008fc60000000f00 */
[----:B------:R-:W1:Y:S02]  /*f420*/  LDSM.16.M88.4 R8, [R23+0x13000] ;  /* 0x013000001708783b */ /* 0x000e640000000200 */
[----:B0-----:R-:W-:Y:S02]  /*f430*/  IMAD.MOV.U32 R20, RZ, RZ, R26 ;  /* 0x000000ffff147224 */ /* 0x001fe400078e001a */
[C---:B------:R-:W-:Y:S02]  /*f440*/  FMUL R26, R3.reuse, R28 ;  /* 0x0000001c031a7220 */ /* 0x040fe40000400000 */
[----:B----4-:R-:W-:Y:S02]  /*f450*/  FMUL R24, R18, R27 ;  /* 0x0000001b12187220 */ /* 0x010fe40000400000 */
[----:B-----5:R-:W-:-:S07]  /*f460*/  FMUL R27, R3, R22 ;  /* 0x00000016031b7220 */ /* 0x020fce0000400000 */
[----:B------:R-:W-:Y:S01]  /*f470*/  HMMA.16816.F32 R24, R4, R20, R24 ;  /* 0x000000140418723c */ /* 0x000fe20000001818 */
[----:B-1----:R-:W-:Y:S04]  /*f480*/  STL.64 [R1+0x198], R10 ;  /* 0x0001980a01007387 */ /* 0x002fe80000100a00 */
[----:B------:R-:W3:Y:S04]  /*f490*/  LDL.LU R23, [R1+0xe68] ;  /* 0x000e680001177983 */ /* 0x000ee80000300800 */
[----:B------:R-:W4:Y:S11]  /*f4a0*/  LDL.LU R20, [R1+0xe64] ;  /* 0x000e640001147983 */ /* 0x000f360000300800 */
[----:B------:R-:W-:Y:S03]  /*f4b0*/  @!UPT UIADD3 URZ, URZ, URZ, URZ ;  /* 0x0000003f3f3ff290 */ /* 0x000fe6000fffe03f */
[----:B------:R0:W-:Y:S04]  /*f4c0*/  STL.64 [R1+0x40], R24 ;  /* 0x0000401801007387 */ /* 0x0001e80000100a00 */
[----:B------:R1:W-:Y:S04]  /*f4d0*/  STL.64 [R1+0x48], R26 ;  /* 0x0000481a01007387 */ /* 0x0003e80000100a00 */
[----:B------:R-:W5:Y:S01]  /*f4e0*/  LDL.LU R14, [R1+0xe60] ;  /* 0x000e6000010e7983 */ /* 0x000f620000300800 */
[----:B0-----:R-:W-:Y:S02]  /*f4f0*/  FMUL R25, R18, R19 ;  /* 0x0000001312197220 */ /* 0x001fe40000400000 */
[----:B-1----:R-:W-:-:S02]  /*f500*/  FMUL R26, R3, R17 ;  /* 0x00000011031a7220 */ /* 0x002fc40000400000 */
[----:B------:R-:W-:Y:S02]  /*f510*/  FMUL R27, R3, R16 ;  /* 0x00000010031b7220 */ /* 0x000fe40000400000 */
[----:B----4-:R-:W-:-:S07]  /*f520*/  FMUL R24, R18, R20 ;  /* 0x0000001412187220 */ /* 0x010fce0000400000 */
[----:B------:R-:W-:Y:S01]  /*f530*/  HMMA.16816.F32 R24, R4, R12, R24 ;  /* 0x0000000c0418723c */ /* 0x000fe20000001818 */
[----:B------:R-:W4:Y:S11]  /*f540*/  LDL.LU.64 R12, [R1+0xe58] ;  /* 0x000e5800010c7983 */ /* 0x000f360000300a00 */
[----:B------:R-:W-:Y:S11]  /*f550*/  @!UPT UIADD3 URZ, URZ, URZ, URZ ;  /* 0x0000003f3f3ff290 */ /* 0x000ff6000fffe03f */
[----:B------:R5:W-:Y:S04]  /*f560*/  STL.64 [R1+0x30], R24 ;  /* 0x0000301801007387 */ /* 0x000be80000100a00 */
[----:B------:R2:W-:Y:S01]  /*f570*/  STL.64 [R1+0x38], R26 ;  /* 0x0000381a01007387 */ /* 0x0005e20000100a00 */
[C---:B-----5:R-:W-:Y:S02]  /*f580*/  FMUL R24, R18.reuse, R14 ;  /* 0x0000000e12187220 */ /* 0x060fe40000400000 */
[C---:B--2---:R-:W-:Y:S02]  /*f590*/  FMUL R27, R3.reuse, R2 ;  /* 0x00000002031b7220 */ /* 0x044fe40000400000 */
[----:B----4-:R-:W-:Y:S02]  /*f5a0*/  FMUL R25, R18, R13 ;  /* 0x0000000d12197220 */ /* 0x010fe40000400000 */
[----:B------:R-:W-:-:S07]  /*f5b0*/  FMUL R26, R3, R12 ;  /* 0x0000000c031a7220 */ /* 0x000fce0000400000 */
[----:B------:R-:W-:Y:S01]  /*f5c0*/  HMMA.16816.F32 R8, R4, R8, R24 ;  /* 0x000000080408723c */ /* 0x000fe20000001818 */
[----:B------:R-:W2:Y:S04]  /*f5d0*/  LDL.LU R24, [R1+0x2e0] ;  /* 0x0002e00001187983 */ /* 0x000ea80000300800 */
[----:B------:R-:W4:Y:S04]  /*f5e0*/  LDL.LU R25, [R1+0x2e4] ;  /* 0x0002e40001197983 */ /* 0x000f280000300800 */
[----:B------:R-:W5:Y:S04]  /*f5f0*/  LDL.LU R26, [R1+0x2e8] ;  /* 0x0002e800011a7983 */ /* 0x000f680000300800 */
[----:B------:R-:W5:Y:S04]  /*f600*/  LDL.LU R27, [R1+0x2ec] ;  /* 0x0002ec00011b7983 */ /* 0x000f680000300800 */
[----:B------:R-:W5:Y:S04]  /*f610*/  LDL.LU R29, [R1+0x2d0] ;  /* 0x0002d000011d7983 */ /* 0x000f680000300800 */
[----:B------:R-:W5:Y:S04]  /*f620*/  LDL.LU R28, [R1+0x2d4] ;  /* 0x0002d400011c7983 */ /* 0x000f680000300800 */
[----:B------:R-:W5:Y:S04]  /*f630*/  LDL.LU R22, [R1+0x2d8] ;  /* 0x0002d80001167983 */ /* 0x000f680000300800 */
[----:B------:R-:W5:Y:S04]  /*f640*/  LDL.LU R16, [R1+0x2dc] ;  /* 0x0002dc0001107983 */ /* 0x000f680000300800 */
[----:B------:R-:W5:Y:S01]  /*f650*/  LDL.LU R20, [R1+0x2f0] ;  /* 0x0002f00001147983 */ /* 0x000f620000300800 */
[----:B------:R-:W-:Y:S01]  /*f660*/  IMAD.MOV.U32 R12, RZ, RZ, R8 ;  /* 0x000000ffff0c7224 */ /* 0x000fe200078e0008 */
[----:B------:R-:W-:Y:S01]  /*f670*/  MOV R13, R9 ;  /* 0x00000009000d7202 */ /* 0x000fe20000000f00 */
[----:B------:R-:W-:Y:S01]  /*f680*/  IMAD.MOV.U32 R14, RZ, RZ, R10 ;  /* 0x000000ffff0e7224 */ /* 0x000fe200078e000a */
[----:B------:R-:W5:Y:S01]  /*f690*/  LDL.LU R19, [R1+0x2f4] ;  /* 0x0002f40001137983 */ /* 0x000f620000300800 */
[----:B------:R-:W-:-:S03]  /*f6a0*/  IMAD.MOV.U32 R15, RZ, RZ, R11 ;  /* 0x000000ffff0f7224 */ /* 0x000fc600078e000b */
[----:B---3--:R-:W0:Y:S04]  /*f6b0*/  LDSM.16.M88.4 R8, [R23+0x13800] ;  /* 0x013800001708783b */ /* 0x008e280000000200 */
[----:B------:R-:W3:Y:S04]  /*f6c0*/  LDL.LU R17, [R1+0x2f8] ;  /* 0x0002f80001117983 */ /* 0x000ee80000300800 */
[----:B------:R-:W3:Y:S04]  /*f6d0*/  LDL.LU R2, [R1+0x2fc] ;  /* 0x0002fc0001027983 */ /* 0x000ee80000300800 */
[----:B------:R-:W-:Y:S04]  /*f6e0*/  STL [R1+0xdec], R12 ;  /* 0x000dec0c01007387 */ /* 0x000fe80000100800 */
[----:B------:R-:W-:Y:S04]  /*f6f0*/  STL [R1+0xde8], R13 ;  /* 0x000de80d01007387 */ /* 0x000fe80000100800 */
[----:B------:R0:W-:Y:S04]  /*f700*/  STL [R1+0xde4], R14 ;  /* 0x000de40e01007387 */ /* 0x0001e80000100800 */
[----:B------:R-:W-:Y:S01]  /*f710*/  STL [R1+0xde0], R15 ;  /* 0x000de00f01007387 */ /* 0x000fe20000100800 */
[----:B0-----:R-:W-:-:S03]  /*f720*/  MOV R14, R8 ;  /* 0x00000008000e7202 */ /* 0x001fc60000000f00 */
[----:B------:R-:W-:Y:S01]  /*f730*/  STL.64 [R1+0x128], R10 ;  /* 0x0001280a01007387 */ /* 0x000fe20000100a00 */
[----:B------:R-:W-:-:S03]  /*f740*/  IMAD.MOV.U32 R13, RZ, RZ, R9 ;  /* 0x000000ffff0d7224 */ /* 0x000fc600078e0009 */
[----:B------:R-:W0:Y:S02]  /*f750*/  LDSM.16.M88.4 R8, [R23+0x14000] ;  /* 0x014000001708783b */ /* 0x000e240000000200 */
[----:B0-----:R-:W-:Y:S02]  /*f760*/  IMAD.MOV.U32 R21, RZ, RZ, R8 ;  /* 0x000000ffff157224 */ /* 0x001fe400078e0008 */
[----:B------:R-:W-:Y:S01]  /*f770*/  STL.64 [R1+0x168], R10 ;  /* 0x0001680a01007387 */ /* 0x000fe20000100a00 */
[----:B------:R-:W-:-:S03]  /*f780*/  MOV R15, R9 ;  /* 0x00000009000f7202 */ /* 0x000fc60000000f00 */
[----:B------:R-:W0:Y:S04]  /*f790*/  LDSM.16.M88.4 R8, [R23+0x14800] ;  /* 0x014800001708783b */ /* 0x000e280000000200 */
[----:B------:R-:W-:Y:S01]  /*f7a0*/  STL [R1+0xe50], R23 ;  /* 0x000e501701007387 */ /* 0x000fe20000100800 */
[----:B0-----:R-:W-:Y:S02]  /*f7b0*/  IMAD.MOV.U32 R12, RZ, RZ, R11 ;  /* 0x000000ffff0c7224 */ /* 0x001fe400078e000b */
[C---:B--2---:R-:W-:Y:S02]  /*f7c0*/  FMUL R24, R18.reuse, R24 ;  /* 0x0000001812187220 */ /* 0x044fe40000400000 */
[----:B----4-:R-:W-:Y:S02]  /*f7d0*/  FMUL R25, R18, R25 ;  /* 0x0000001912197220 */ /* 0x010fe40000400000 */
[----:B-----5:R-:W-:-:S02]  /*f7e0*/  FMUL R26, R3, R26 ;  /* 0x0000001a031a7220 */ /* 0x020fc40000400000 */
[----:B------:R-:W-:Y:S01]  /*f7f0*/  FMUL R27, R3, R27 ;  /* 0x0000001b031b7220 */ /* 0x000fe20000400000 */
[----:B------:R-:W-:Y:S04]  /*f800*/  STL [R1+0xe4c], R20 ;  /* 0x000e4c1401007387 */ /* 0x000fe80000100800 */
[----:B------:R0:W-:Y:S02]  /*f810*/  STL [R1+0xdf0], R12 ;  /* 0x000df00c01007387 */ /* 0x0001e40000100800 */
[----:B0-----:R-:W-:-:S07]  /*f820*/  IMAD.MOV.U32 R12, RZ, RZ, R14 ;  /* 0x000000ffff0c7224 */ /* 0x001fce00078e000e */
[----:B------:R-:W-:Y:S01]  /*f830*/  HMMA.16816.F32 R24, R4, R12, R24 ;  /* 0x0000000c0418723c */ /* 0x000fe20000001818 */
[----:B------:R-:W-:Y:S01]  /*f840*/  IMAD.MOV.U32 R20, RZ, RZ, R21 ;  /* 0x000000ffff147224 */ /* 0x000fe200078e0015 */
[----:B------:R-:W-:Y:S01]  /*f850*/  MOV R21, R15 ;  /* 0x0000000f00157202 */ /* 0x000fe20000000f00 */
[----:B------:R-:W-:Y:S11]  /*f860*/  STL [R1+0x188], R10 ;  /* 0x0001880a01007387 */ /* 0x000ff60000100800 */
[----:B------:R-:W-:Y:S09]  /*f870*/  @!UPT UIADD3 URZ, URZ, URZ, URZ ;  /* 0x0000003f3f3ff290 */ /* 0x000ff2000fffe03f */
[----:B------:R0:W-:Y:S01]  /*f880*/  STL [R1+0x1c], R27 ;  /* 0x00001c1b01007387 */ /* 0x0001e20000100800 */
[----:B------:R-:W-:Y:S01]  /*f890*/  IMAD.MOV.U32 R13, RZ, RZ, R24 ;  /* 0x000000ffff0d7224 */ /* 0x000fe200078e0018 */
[----:B------:R-:W-:Y:S01]  /*f8a0*/  MOV R14, R25 ;  /* 0x00000019000e7202 */ /* 0x000fe20000000f00 */
[----:B------:R-:W-:Y:S01]  /*f8b0*/  IMAD.MOV.U32 R15, RZ, RZ, R26 ;  /* 0x000000ffff0f7224 */ /* 0x000fe200078e001a */
[----:B------:R-:W2:Y:S01]  /*f8c0*/  LDL.LU R23, [R1+0xe50] ;  /* 0x000e500001177983 */ /* 0x000ea20000300800 */
[C---:B------:R-:W-:Y:S02]  /*f8d0*/  FMUL R24, R18.reuse, R29 ;  /* 0x0000001d12187220 */ /* 0x040fe40000400000 */
[----:B------:R-:W-:Y:S02]  /*f8e0*/  FMUL R25, R18, R28 ;  /* 0x0000001c12197220 */ /* 0x000fe40000400000 */
[C---:B------:R-:W-:Y:S02]  /*f8f0*/  FMUL R26, R3.reuse, R22 ;  /* 0x00000016031a7220 */ /* 0x040fe40000400000 */
[----:B0-----:R-:W-:-:S07]  /*f900*/  FMUL R27, R3, R16 ;  /* 0x00000010031b7220 */ /* 0x001fce0000400000 */
[----:B------:R-:W-:Y:S01]  /*f910*/  HMMA.16816.F32 R24, R4, R20, R24 ;  /* 0x000000140418723c */ /* 0x000fe20000001818 */
[----:B------:R-:W4:Y:S11]  /*f920*/  LDL.LU R20, [R1+0xe4c] ;  /* 0x000e4c0001147983 */ /* 0x000f360000300800 */
[----:B------:R-:W-:Y:S11]  /*f930*/  @!UPT UIADD3 URZ, URZ, URZ, URZ ;  /* 0x0000003f3f3ff290 */ /* 0x000ff6000fffe03f */
[----:B------:R4:W-:Y:S01]  /*f940*/  STL [R1+0xe0], R24 ;  /* 0x0000e01801007387 */ /* 0x0009e20000100800 */
[----:B------:R-:W-:Y:S01]  /*f950*/  IMAD.MOV.U32 R29, RZ, RZ, R25 ;  /* 0x000000ffff1d7224 */ /* 0x000fe200078e0019 */
[----:B------:R-:W-:Y:S01]  /*f960*/  MOV R28, R26 ;  /* 0x0000001a001c7202 */ /* 0x000fe20000000f00 */
[----:B------:R-:W-:Y:S02]  /*f970*/  IMAD.MOV.U32 R16, RZ, RZ, R27 ;  /* 0x000000ffff107224 */ /* 0x000fe400078e001b */
[C---:B------:R-:W-:Y:S02]  /*f980*/  FMUL R25, R18.reuse, R19 ;  /* 0x0000001312197220 */ /* 0x040fe40000400000 */
[C---:B---3--:R-:W-:Y:S02]  /*f990*/  FMUL R26, R3.reuse, R17 ;  /* 0x00000011031a7220 */ /* 0x048fe40000400000 */
[----:B------:R-:W-:Y:S02]  /*f9a0*/  FMUL R27, R3, R2 ;  /* 0x00000002031b7220 */ /* 0x000fe40000400000 */
[----:B----4-:R-:W-:-:S07]  /*f9b0*/  FMUL R24, R18, R20 ;  /* 0x0000001412187220 */ /* 0x010fce0000400000 */
[----:B------:R-:W-:Y:S01]  /*f9c0*/  HMMA.16816.F32 R8, R4, R8, R24 ;  /* 0x000000080408723c */ /* 0x000fe20000001818 */
[----:B------:R-:W3:Y:S04]  /*f9d0*/  LDL.LU R26, [R1+0x300] ;  /* 0x00030000011a7983 */ /* 0x000ee80000300800 */
[----:B------:R-:W4:Y:S11]  /*f9e0*/  LDL.LU R27, [R1+0x304] ;  /* 0x00030400011b7983 */ /* 0x000f360000300800 */
[----:B------:R-:W-:Y:S07]  /*f9f0*/  @!UPT UIADD3 URZ, URZ, URZ, URZ ;  /* 0x0000003f3f3ff290 */ /* 0x000fee000fffe03f */
[----:B------:R-:W-:Y:S04]  /*fa00*/  STL.64 [R1+0xd0], R8 ;  /* 0x0000d00801007387 */ /* 0x000fe80000100a00 */
[----:B------:R-:W-:Y:S04]  /*fa10*/  STL.64 [R1+0xd8], R10 ;  /* 0x0000d80a01007387 */ /* 0x000fe80000100a00 */
[----:B------:R-:W5:Y:S04]  /*fa20*/  LDL.LU R22, [R1+0x308] ;  /* 0x0003080001167983 */ /* 0x000f680000300800 */
[----:B------:R-:W3:Y:S04]  /*fa30*/  LDL.LU R17, [R1+0x30c] ;  /* 0x00030c0001117983 */ /* 0x000ee80000300800 */
[----:B------:R-:W3:Y:S04]  /*fa40*/  LDL.LU R21, [R1+0x310] ;  /* 0x0003100001157983 */ /* 0x000ee80000300800 */
[----:B------:R-:W3:Y:S04]  /*fa50*/  LDL.LU R20, [R1+0x314] ;  /* 0x0003140001147983 */ /* 0x000ee80000300800 */
[----:B------:R-:W3:Y:S04]  /*fa60*/  LDL.LU R19, [R1+0x318] ;  /* 0x0003180001137983 */ /* 0x000ee80000300800 */
[----:B------:R-:W3:Y:S04]  /*fa70*/  LDL.LU R2, [R1+0x31c] ;  /* 0x00031c0001027983 */ /* 0x000ee80000300800 */
[----:B------:R-:W3:Y:S04]  /*fa80*/  LDL.LU R12, [R1+0x32c] ;  /* 0x00032c00010c7983 */ /* 0x000ee80000300800 */
[----:B--2---:R-:W0:Y:S04]  /*fa90*/  LDSM.16.M88.4 R8, [R23+0x15000] ;  /* 0x015000001708783b */ /* 0x004e280000000200 */
[----:B------:R-:W-:Y:S01]  /*faa0*/  STL.64 [R1+0xe38], R14 ;  /* 0x000e380e01007387 */ /* 0x000fe20000100a00 */
[----:B0-----:R-:W-:Y:S01]  /*fab0*/  IMAD.MOV.U32 R25, RZ, RZ, R8 ;  /* 0x000000ffff197224 */ /* 0x001fe200078e0008 */
[----:B------:R-:W-:-:S02]  /*fac0*/  MOV R24, R9 ;  /* 0x0000000900187202 */ /* 0x000fc40000000f00 */
[----:B---3--:R-:W-:Y:S04]  /*fad0*/  STL.64 [R1+0xe30], R12 ;  /* 0x000e300c01007387 */ /* 0x008fe80000100a00 */
[----:B------:R-:W-:Y:S04]  /*fae0*/  STL.64 [R1+0x118], R10 ;  /* 0x0001180a01007387 */ /* 0x000fe80000100a00 */
[----:B------:R-:W0:Y:S04]  /*faf0*/  LDSM.16.M88.4 R12, [R23+0x15800] ;  /* 0x01580000170c783b */ /* 0x000e280000000200 */
[----:B------:R-:W1:Y:S04]  /*fb00*/  LDSM.16.M88.4 R8, [R23+0x16000] ;  /* 0x016000001708783b */ /* 0x000e680000000200 */
[----:B------:R-:W-:Y:S04]  /*fb10*/  STL [R1+0xe48], R23 ;  /* 0x000e481701007387 */ /* 0x000fe80000100800 */
[----:B------:R2:W-:Y:S02]  /*fb20*/  STL.64 [R1+0xe40], R20 ;  /* 0x000e401401007387 */ /* 0x0005e40000100a00 */
[----:B--2---:R-:W-:-:S02]  /*fb30*/  IMAD.MOV.U32 R20, RZ, RZ, R25 ;  /* 0x000000ffff147224 */ /* 0x004fc400078e0019 */
[----:B------:R-:W-:Y:S02]  /*fb40*/  IMAD.MOV.U32 R21, RZ, RZ, R24 ;  /* 0x000000ffff157224 */ /* 0x000fe400078e0018 */
[C---:B------:R-:W-:Y:S02]  /*fb50*/  FMUL R24, R18.reuse, R26 ;  /* 0x0000001a12187220 */ /* 0x040fe40000400000 */
[----:B----4-:R-:W-:Y:S02]  /*fb60*/  FMUL R25, R18, R27 ;  /* 0x0000001b12197220 */ /* 0x010fe40000400000 */
[C---:B-----5:R-:W-:Y:S02]  /*fb70*/  FMUL R26, R3.reuse, R22 ;  /* 0x00000016031a7220 */ /* 0x060fe40000400000 */
[C---:B------:R-:W-:Y:S01]  /*fb80*/  FMUL R27, R3.reuse, R17 ;  /* 0x00000011031b7220 */ /* 0x040fe20000400000 */
[----:B0-----:R-:W-:Y:S06]  /*fb90*/  STL.64 [R1+0x158], R14 ;  /* 0x0001580e01007387 */ /* 0x001fec0000100a00 */
[----:B------:R-:W-:Y:S01]  /*fba0*/  HMMA.16816.F32 R24, R4, R20, R24 ;  /* 0x000000140418723c */ /* 0x000fe20000001818 */
[----:B-1----:R0:W-:Y:S04]  /*fbb0*/  STL.64 [R1+0x178], R10 ;  /* 0x0001780a01007387 */ /* 0x0021e80000100a00 */
[----:B0-----:R-:W2:Y:S04]  /*fbc0*/  LDL.LU R10, [R1+0x324] ;  /* 0x00032400010a7983 */ /* 0x001ea80000300800 */
[----:B------:R-:W3:Y:S04]  /*fbd0*/  LDL.LU R11, [R1+0x328] ;  /* 0x00032800010b7983 */ /* 0x000ee80000300800 */
[----:B------:R-:W4:Y:S04]  /*fbe0*/  LDL.LU R23, [R1+0xe48] ;  /* 0x000e480001177983 */ /* 0x000f280000300800 */
[----:B------:R-:W5:Y:S07]  /*fbf0*/  LDL.LU.64 R20, [R1+0xe40] ;  /* 0x000e400001147983 */ /* 0x000f6e0000300a00 */
[----:B------:R-:W-:Y:S01]  /*fc00*/  MOV R17, R25 ;  /* 0x0000001900117202 */ /* 0x000fe20000000f00 */
[----:B------:R-:W-:Y:S04]  /*fc10*/  STL [R1+0xc0], R24 ;  /* 0x0000c01801007387 */ /* 0x000fe80000100800 */
[----:B------:R0:W-:Y:S04]  /*fc20*/  STL.64 [R1+0xc8], R26 ;  /* 0x0000c81a01007387 */ /* 0x0001e80000100a00 */
[----:B------:R-:W2:Y:S01]  /*fc30*/  LDL.LU.64 R14, [R1+0xe38] ;  /* 0x000e3800010e7983 */ /* 0x000ea20000300a00 */
[----:B0-----:R-:W-:-:S02]  /*fc40*/  FMUL R26, R3, R19 ;  /* 0x00000013031a7220 */ /* 0x001fc40000400000 */
[----:B------:R-:W-:Y:S02]  /*fc50*/  FMUL R27, R3, R2 ;  /* 0x00000002031b7220 */ /* 0x000fe40000400000 */
[C---:B-----5:R-:W-:Y:S02]  /*fc60*/  FMUL R24, R18.reuse, R21 ;  /* 0x0000001512187220 */ /* 0x060fe40000400000 */
[----:B------:R-:W-:-:S07]  /*fc70*/  FMUL R25, R18, R20 ;  /* 0x0000001412197220 */ /* 0x000fce0000400000 */
[----:B------:R-:W-:Y:S01]  /*fc80*/  HMMA.16816.F32 R24, R4, R12, R24 ;  /* 0x0000000c0418723c */ /* 0x000fe20000001818 */
[----:B------:R-:W5:Y:S11]  /*fc90*/  LDL.LU.64 R12, [R1+0xe30] ;  /* 0x000e3000010c7983 */ /* 0x000f760000300a00 */
[----:B------:R-:W-:Y:S11]  /*fca0*/  @!UPT UIADD3 URZ, URZ, URZ, URZ ;  /* 0x0000003f3f3ff290 */ /* 0x000ff6000fffe03f */
[----:B------:R-:W-:Y:S04]  /*fcb0*/  STL.64 [R1+0xb0], R24 ;  /* 0x0000b01801007387 */ /* 0x000fe80000100a00 */
[----:B------:R0:W-:Y:S04]  /*fcc0*/  STL.64 [R1+0xb8], R26 ;  /* 0x0000b81a01007387 */ /* 0x0001e80000100a00 */
[----:B0-----:R-:W4:Y:S01]  /*fcd0*/  LDL.LU R27, [R1+0x320] ;  /* 0x00032000011b7983 */ /* 0x001f220000300800 */
[C---:B--2---:R-:W-:Y:S02]  /*fce0*/  FMUL R25, R18.reuse, R10 ;  /* 0x0000000a12197220 */ /* 0x044fe40000400000 */
[----:B---3--:R-:W-:Y:S01]  /*fcf0*/  FMUL R26, R3, R11 ;  /* 0x0000000b031a7220 */ /* 0x008fe20000400000 */
[----:B------:R-:W2:Y:S04]  /*fd00*/  LDL.LU R22, [R1+0x344] ;  /* 0x0003440001167983 */ /* 0x000ea80000300800 */
[----:B------:R-:W3:Y:S04]  /*fd10*/  LDL.LU R21, [R1+0x348] ;  /* 0x0003480001157983 */ /* 0x000ee80000300800 */
[----:B------:R-:W2:Y:S04]  /*fd20*/  LDL.LU R20, [R1+0x34c] ;  /* 0x00034c0001147983 */ /* 0x000ea80000300800 */
[----:B------:R-:W2:Y:S04]  /*fd30*/  LDL.LU R2, [R1+0x1e4] ;  /* 0x0001e40001027983 */ /* 0x000ea80000300800 */
[----:B------:R-:W2:Y:S01]  /*fd40*/  LDL.LU R19, [R1+0x1d4] ;  /* 0x0001d40001137983 */ /* 0x000ea20000300800 */
[----:B----4-:R-:W-:-:S02]  /*fd50*/  FMUL R24, R18, R27 ;  /* 0x0000001b12187220 */ /* 0x010fc40000400000 */
[----:B-----5:R-:W-:-:S07]  /*fd60*/  FMUL R27, R3, R12 ;  /* 0x0000000c031b7220 */ /* 0x020fce0000400000 */
[----:B------:R-:W-:Y:S01]  /*fd70*/  HMMA.16816.F32 R8, R4, R8, R24 ;  /* 0x000000080408723c */ /* 0x000fe20000001818 */
[----:B------:R-:W4:Y:S04]  /*fd80*/  LDL.LU R24, [R1+0x330] ;  /* 0x0003300001187983 */ /* 0x000f280000300800 */
[----:B------:R-:W5:Y:S11]  /*fd90*/  LDL.LU R25, [R1+0x334] ;  /* 0x0003340001197983 */ /* 0x000f760000300800 */
[----:B------:R-:W-:Y:S07]  /*fda0*/  @!UPT UIADD3 URZ, URZ, URZ, URZ ;  /* 0x0000003f3f3ff290 */ /* 0x000fee000fffe03f */
[----:B------:R-:W-:Y:S04]  /*fdb0*/  STL.64 [R1+0xa0], R8 ;  /* 0x0000a00801007387 */ /* 0x000fe80000100a00 */
[----:B------:R-:W-:Y:S04]  /*fdc0*/  STL.64 [R1+0xa8], R10 ;  /* 0x0000a80a01007387 */ /* 0x000fe80000100a00 */
[----:B------:R-:W2:Y:S04]  /*fdd0*/  LDL.LU R26, [R1+0x338] ;  /* 0x00033800011a7983 */ /* 0x000ea80000300800 */
[----:B------:R-:W2:Y:S04]  /*fde0*/  LDL.LU R27, [R1+0x33c] ;  /* 0x00033c00011b7983 */ /* 0x000ea80000300800 */
[----:B------:R-:W2:Y:S04]  /*fdf0*/  LDL.LU R12, [R1+0x1ec] ;  /* 0x0001ec00010c7983 */ /* 0x000ea80000300800 */
[----:B------:R-:W-:Y:S04]  /*fe00*/  STL.64 [R1+0xe28], R14 ;  /* 0x000e280e01007387 */ /* 0x000fe80000100a00 */
[----:B------:R-:W-:Y:S04]  /*fe10*/  LDSM.16.M88.4 R8, [R23+0x17000] ;  /* 0x017000001708783b */ /* 0x000fe80000000200 */
[----:B--2---:R-:W-:Y:S04]  /*fe20*/  STL.64 [R1+0xe20], R12 ;  /* 0x000e200c01007387 */ /* 0x004fe80000100a00 */
[----:B------:R-:W0:Y:S04]  /*fe30*/  LDSM.16.M88.4 R12, [R23+0x16800] ;  /* 0x01680000170c783b */ /* 0x000e280000000200 */
[----:B0-----:R-:W-:Y:S04]  /*fe40*/  STL.64 [R1+0x108], R14 ;  /* 0x0001080e01007387 */ /* 0x001fe80000100a00 */
[----:B------:R0:W-:Y:S04]  /*fe50*/  STL.64 [R1+0x148], R10 ;  /* 0x0001480a01007387 */ /* 0x0001e80000100a00 */
[----:B0-----:R-:W2:Y:S01]  /*fe60*/  LDL.LU R11, [R1+0x340] ;  /* 0x00034000010b7983 */ /* 0x001ea20000300800 */
[----:B----4-:R-:W-:-:S02]  /*fe70*/  FMUL R24, R18, R24 ;  /* 0x0000001812187220 */ /* 0x010fc40000400000 */
[----:B-----5:R-:W-:Y:S01]  /*fe80*/  FMUL R25, R18, R25 ;  /* 0x0000001912197220 */ /* 0x020fe20000400000 */
[----:B------:R-:W4:Y:S01]  /*fe90*/  LDL.LU.64 R14, [R1+0xe28] ;  /* 0x000e2800010e7983 */ /* 0x000f220000300a00 */
[C---:B------:R-:W-:Y:S02]  /*fea0*/  FMUL R26, R3.reuse, R26 ;  /* 0x0000001a031a7220 */ /* 0x040fe40000400000 */
[----:B------:R-:W-:-:S07]  /*feb0*/  FMUL R27, R3, R27 ;  /* 0x0000001b031b7220 */ /* 0x000fce0000400000 */
[----:B------:R-:W-:Y:S01]  /*fec0*/  HMMA.16816.F32 R24, R4, R12, R24 ;  /* 0x0000000c0418723c */ /* 0x000fe20000001818 */
[----:B------:R-:W5:Y:S11]  /*fed0*/  LDL.LU.64 R12, [R1+0xe20] ;  /* 0x000e2000010c7983 */ /* 0x000f760000300a00 */
[----:B------:R-:W-:Y:S11]  /*fee0*/  @!UPT UIADD3 URZ, URZ, URZ, URZ ;  /* 0x0000003f3f3ff290 */ /* 0x000ff6000fffe03f */
[----:B------:R0:W-:Y:S04]  /*fef0*/  STL.64 [R1+0x80], R24 ;  /* 0x0000801801007387 */ /* 0x0001e80000100a00 */
[----:B------:R3:W-:Y:S01]  /*ff00*/  STL.64 [R1+0x88], R26 ;  /* 0x0000881a01007387 */ /* 0x0007e20000100a00 */
[C---:B0-----:R-:W-:Y:S02]  /*ff10*/  FMUL R25, R18.reuse, R22 ;  /* 0x0000001612197220 */ /* 0x041fe40000400000 */
[C---:B---3--:R-:W-:Y:S02]  /*ff20*/  FMUL R26, R3.reuse, R21 ;  /* 0x00000015031a7220 */ /* 0x048fe40000400000 */
[----:B------:R-:W-:Y:S02]  /*ff30*/  FMUL R27, R3, R20 ;  /* 0x00000014031b7220 */ /* 0x000fe40000400000 */
[----:B------:R-:W0:Y:S01]  /*ff40*/  LDSM.16.M88.4 R20, [R23+0x17800] ;  /* 0x017800001714783b */ /* 0x000e220000000200 */
[----:B--2---:R-:W-:-:S03]  /*ff50*/  FMUL R24, R18, R11 ;  /* 0x0000000b12187220 */ /* 0x004fc60000400000 */
[----:B------:R-:W2:Y:S04]  /*ff60*/  LDL.LU.64 R10, [R1+0xe18] ;  /* 0x000e1800010a7983 */ /* 0x000ea80000300a00 */
[----:B------:R-:W-:Y:S01]  /*ff70*/  HMMA.16816.F32 R24, R4, R8, R24 ;  /* 0x000000080418723c */ /* 0x000fe20000001818 */
[----:B------:R-:W2:Y:S11]  /*ff80*/  LDL.LU.64 R8, [R1+0xe10] ;  /* 0x000e100001087983 */ /* 0x000eb60000300a00 */
[----:B------:R-:W-:Y:S11]  /*ff90*/  @!UPT UIADD3 URZ, URZ, URZ, URZ ;  /* 0x0000003f3f3ff290 */ /* 0x000ff6000fffe03f */
[----:B------:R1:W-:Y:S04]  /*ffa0*/  STL.64 [R1+0x90], R24 ;  /* 0x0000901801007387 */ /* 0x0003e80000100a00 */
[----:B------:R3:W-:Y:S04]  /*ffb0*/  STL.64 [R1+0x98], R26 ;  /* 0x0000981a01007387 */ /* 0x0007e80000100a00 */
[----:B-1----:R-:W2:Y:S04]  /*ffc0*/  LDL.LU R24, [R1+0x350] ;  /* 0x0003500001187983 */ /* 0x002ea80000300800 */
[----:B------:R-:W4:Y:S04]  /*ffd0*/  LDL.LU R25, [R1+0x354] ;  /* 0x0003540001197983 */ /* 0x000f280000300800 */
[----:B---3--:R-:W3:Y:S04]  /*ffe0*/  LDL.LU R26, [R1+0x358] ;  /* 0x00035800011a7983 */ /* 0x008ee80000300800 */
[----:B------:R-:W5:Y:S01]  /*fff0*/  LDL.LU R27, [R1+0x35c] ;  /* 0x00035c00011b7983 */ /* 0x000f620000300800 */
[----:B--2---:R-:W-:-:S02]  /*10000*/  FMUL R24, R18, R24 ;  /* 0x0000001812187220 */ /* 0x004fc40000400000 */
[----:B----4-:R-:W-:Y:S02]  /*10010*/  FMUL R25, R18, R25 ;  /* 0x0000001912197220 */ /* 0x010fe40000400000 */
[----:B------:R-:W2:Y:S01]  /*10020*/  LDL.LU R18, [R1+0xe0c] ;  /* 0x000e0c0001127983 */ /* 0x000ea20000300800 */
[C---:B---3--:R-:W-:Y:S02]  /*10030*/  FMUL R26, R3.reuse, R26 ;  /* 0x0000001a031a7220 */ /* 0x048fe40000400000 */
[----:B-----5:R-:W-:-:S07]  /*10040*/  FMUL R27, R3, R27 ;  /* 0x0000001b031b7220 */ /* 0x020fce0000400000 */
[----:B0-----:R-:W-:Y:S01]  /*10050*/  HMMA.16816.F32 R4, R4, R20, R24 ;  /* 0x000000140404723c */ /* 0x001fe20000001818 */
[----:B------:R0:W-:Y:S04]  /*10060*/  STL.64 [R1+0xf8], R22 ;  /* 0x0000f81601007387 */ /* 0x0001e80000100a00 */
[----:B------:R-:W3:Y:S04]  /*10070*/  LDL.LU R3, [R1+0xe08] ;  /* 0x000e080001037983 */ /* 0x000ee80000300800 */
[----:B0-----:R-:W2:Y:S04]  /*10080*/  LDL.LU.64 R22, [R1+0xe00] ;  /* 0x000e000001167983 */ /* 0x001ea80000300a00 */
[----:B------:R-:W2:Y:S04]  /*10090*/  LDL.LU.64 R20, [R1+0xdf8] ;  /* 0x000df80001147983 */ /* 0x000ea80000300a00 */
[----:B------:R-:W4:Y:S06]  /*100a0*/  LDL.LU R26, [R1+0x1e0] ;  /* 0x0001e000011a7983 */ /* 0x000f2c0000300800 */
[----:B------:R-:W-:Y:S04]  /*100b0*/  STL.64 [R1], R4 ;  /* 0x0000000401007387 */ /* 0x000fe80000100a00 */
[----:B------:R0:W-:Y:S04]  /*100c0*/  STL.64 [R1+0x8], R6 ;  /* 0x0000080601007387 */ /* 0x0001e80000100a00 */
[----:B0-----:R-:W5:Y:S04]  /*100d0*/  LDL.LU R7, [R1+0x1d0] ;  /* 0x0001d00001077983 */ /* 0x001f680000300800 */
[----:B------:R-:W2:Y:S04]  /*100e0*/  LDL.LU R24, [R1+0x1e8] ;  /* 0x0001e80001187983 */ /* 0x000ea80000300800 */
[----:B------:R-:W2:Y:S04]  /*100f0*/  LDL.LU R25, [R1+0x1dc] ;  /* 0x0001dc0001197983 */ /* 0x000ea80000300800 */
[----:B------:R-:W2:Y:S01]  /*10100*/  LDL.LU R27, [R1+0x1d8] ;  /* 0x0001d800011b7983 */ /* 0x000ea20000300800 */
[----:B---3--:R-:W-:-:S04]  /*10110*/  FADD R2, R2, -R3 ;  /* 0x8000000302027221 */ /* 0x008fc80000000000 */
[----:B------:R-:W-:Y:S02]  /*10120*/  FMUL R2, R2, 1.4426950216293334961 ;  /* 0x3fb8aa3b02027820 */ /* 0x000fe40000400000 */
[--C-:B----4-:R-:W-:Y:S02]  /*10130*/  FADD R4, R26, -R3.reuse ;  /* 0x800000031a047221 */ /* 0x110fe40000000000 */
[----:B------:R0:W1:Y:S02]  /*10140*/  MUFU.EX2 R26, R2 ;  /* 0x00000002001a7308 */ /* 0x0000640000000800 */
[----:B0-----:R-:W-:Y:S02]  /*10150*/  FMUL R2, R4, 1.4426950216293334961 ;  /* 0x3fb8aa3b04027820 */ /* 0x001fe40000400000 */
[----:B------:R-:W-:-:S04]  /*10160*/  FADD R4, R19, -R3 ;  /* 0x8000000313047221 */ /* 0x000fc80000000000 */
[----:B------:R0:W3:Y:S02]  /*10170*/  MUFU.EX2 R19, R2 ;  /* 0x0000000200137308 */ /* 0x0000e40000000800 */
[----:B0-----:R-:W-:Y:S02]  /*10180*/  FMUL R2, R4, 1.4426950216293334961 ;  /* 0x3fb8aa3b04027820 */ /* 0x001fe40000400000 */
[----:B-----5:R-:W-:-:S04]  /*10190*/  FADD R4, R7, -R3 ;  /* 0x8000000307047221 */ /* 0x020fc80000000000 */
[----:B------:R0:W4:Y:S02]  /*101a0*/  MUFU.EX2 R6, R2 ;  /* 0x0000000200067308 */ /* 0x0001240000000800 */
[----:B0-----:R-:W-:Y:S02]  /*101b0*/  FMUL R2, R4, 1.4426950216293334961 ;  /* 0x3fb8aa3b04027820 */ /* 0x001fe40000400000 */
[----:B------:R-:W-:-:S04]  /*101c0*/  FADD R4, R12, -R0 ;  /* 0x800000000c047221 */ /* 0x000fc80000000000 */
[----:B------:R0:W5:Y:S02]  /*101d0*/  MUFU.EX2 R12, R2 ;  /* 0x00000002000c7308 */ /* 0x0001640000000800 */
[----:B0-----:R-:W-:Y:S02]  /*101e0*/  FMUL R2, R4, 1.4426950216293334961 ;  /* 0x3fb8aa3b04027820 */ /* 0x001fe40000400000 */
[----:B--2---:R-:W-:-:S04]  /*101f0*/  FADD R4, R24, -R0 ;  /* 0x8000000018047221 */ /* 0x004fc80000000000 */
[----:B------:R0:W2:Y:S02]  /*10200*/  MUFU.EX2 R5, R2 ;  /* 0x0000000200057308 */ /* 0x0000a40000000800 */
[----:B0-----:R-:W-:Y:S02]  /*10210*/  FMUL R2, R4, 1.4426950216293334961 ;  /* 0x3fb8aa3b04027820 */ /* 0x001fe40000400000 */
[----:B------:R-:W-:-:S04]  /*10220*/  FADD R4, R25, -R0 ;  /* 0x8000000019047221 */ /* 0x000fc80000000000 */
[----:B------:R0:W1:Y:S02]  /*10230*/  MUFU.EX2 R24, R2 ;  /* 0x0000000200187308 */ /* 0x0000640000000800 */
[----:B0-----:R-:W-:Y:S02]  /*10240*/  FMUL R2, R4, 1.4426950216293334961 ;  /* 0x3fb8aa3b04027820 */ /* 0x001fe40000400000 */
[----:B------:R-:W-:-:S04]  /*10250*/  FADD R4, R27, -R0 ;  /* 0x800000001b047221 */ /* 0x000fc80000000000 */
[----:B------:R0:W2:Y:S02]  /*10260*/  MUFU.EX2 R7, R2 ;  /* 0x0000000200077308 */ /* 0x0000a40000000800 */
[----:B0-----:R-:W-:-:S06]  /*10270*/  FMUL R2, R4, 1.4426950216293334961 ;  /* 0x3fb8aa3b04027820 */ /* 0x001fcc0000400000 */
[----:B------:R-:W0:Y:S01]  /*10280*/  MUFU.EX2 R25, R2 ;  /* 0x0000000200197308 */ /* 0x000e220000000800 */
[----:B-1----:R-:W-:Y:S04]  /*10290*/  STL [R1+0x324], R26 ;  /* 0x0003241a01007387 */ /* 0x002fe80000100800 */
[----:B---3--:R-:W-:Y:S04]  /*102a0*/  STL [R1+0x330], R19 ;  /* 0x0003301301007387 */ /* 0x008fe80000100800 */
[----:B----4-:R-:W-:Y:S01]  /*102b0*/  STL [R1+0x32c], R6 ;  /* 0x00032c0601007387 */ /* 0x010fe20000100800 */
[----:B------:R-:W-:-:S03]  /*102c0*/  F2FP.PACK_AB R4, R19, R26 ;  /* 0x0000001a1304723e */ /* 0x000fc600000000ff */
[----:B-----5:R-:W-:Y:S04]  /*102d0*/  STL [R1+0x334], R12 ;  /* 0x0003340c01007387 */ /* 0x020fe80000100800 */
[----:B--2---:R1:W-:Y:S04]  /*102e0*/  STL [R1+0x318], R5 ;  /* 0x0003180501007387 */ /* 0x0043e80000100800 */
[----:B------:R2:W-:Y:S04]  /*102f0*/  STL [R1+0x320], R24 ;  /* 0x0003201801007387 */ /* 0x0005e80000100800 */
[----:B------:R-:W3:Y:S01]  /*10300*/  LDL.LU R27, [R1+0x1fc] ;  /* 0x0001fc00011b7983 */ /* 0x000ee20000300800 */
[----:B-1----:R-:W-:-:S03]  /*10310*/  F2FP.PACK_AB R5, R24, R5 ;  /* 0x000000051805723e */ /* 0x002fc600000000ff */
[----:B------:R-:W4:Y:S04]  /*10320*/  LDL.LU R19, [R1+0xdf4] ;  /* 0x000df40001137983 */ /* 0x000f280000300800 */
[----:B------:R-:W-:Y:S04]  /*10330*/  STL [R1+0x31c], R7 ;  /* 0x00031c0701007387 */ /* 0x000fe80000100800 */
[----:B0-----:R-:W-:Y:S04]  /*10340*/  STL [R1+0x328], R25 ;  /* 0x0003281901007387 */ /* 0x001fe80000100800 */
[----:B--2---:R-:W2:Y:S04]  /*10350*/  LDL.LU R24, [R1+0x1f4] ;  /* 0x0001f40001187983 */ /* 0x004ea80000300800 */
[----:B---3--:R0:W-:Y:S04]  /*10360*/  STL [R1+0xda4], R27 ;  /* 0x000da41b01007387 */ /* 0x0081e80000100800 */
[----:B--2---:R-:W-:Y:S04]  /*10370*/  STL [R1+0xda0], R24 ;  /* 0x000da01801007387 */ /* 0x004fe80000100800 */
[----:B------:R-:W2:Y:S04]  /*10380*/  LDL.LU R26, [R1+0x138] ;  /* 0x00013800011a7983 */ /* 0x000ea80000300800 */
[----:B0-----:R-:W2:Y:S01]  /*10390*/  LDL.LU R27, [R1+0x13c] ;  /* 0x00013c00011b7983 */ /* 0x001ea20000300800 */
[----:B------:R-:W-:-:S02]  /*103a0*/  F2FP.PACK_AB R6, R12, R6 ;  /* 0x000000060c06723e */ /* 0x000fc400000000ff */
[----:B------:R-:W-:Y:S01]  /*103b0*/  F2FP.PACK_AB R7, R25, R7 ;  /* 0x000000071907723e */ /* 0x000fe200000000ff */
[----:B------:R-:W3:Y:S06]  /*103c0*/  LDL.LU R12, [R1+0xdf0] ;  /* 0x000df000010c7983 */ /* 0x000eec0000300800 */
[C---:B----4-:R-:W-:Y:S01]  /*103d0*/  HMMA.16816.F32 R20, R4.reuse, R18, R20 ;  /* 0x000000120414723c */ /* 0x050fe20000001814 */
[----:B------:R-:W-:Y:S11]  /*103e0*/  STL.64 [R1+0xdc8], R16 ;  /* 0x000dc81001007387 */ /* 0x000ff60000100a00 */
[----:B------:R-:W-:Y:S11]  /*103f0*/  @!UPT UIADD3 URZ, URZ, URZ, URZ ;  /* 0x0000003f3f3ff290 */ /* 0x000ff6000fffe03f */
[----:B------:R0:W-:Y:S04]  /*10400*/  STL.64 [R1+0x70], R20 ;  /* 0x0000701401007387 */ /* 0x0001e80000100a00 */
[----:B------:R-:W-:Y:S04]  /*10410*/  STL.64 [R1+0x78], R22 ;  /* 0x0000781601007387 */ /* 0x000fe80000100a00 */
[----:B0-----:R-:W4:Y:S01]  /*10420*/  LDL.LU R21, [R1+0x1f8] ;  /* 0x0001f80001157983 */ /* 0x001f220000300800 */
[----:B--2---:R-:W-:Y:S03]  /*10430*/  HMMA.16816.F32 R16, R4, R26, R8 ;  /* 0x0000001a0410723c */ /* 0x004fe60000001808 */
[----:B------:R-:W2:Y:S11]  /*10440*/  LDL.LU R10, [R1+0x168] ;  /* 0x00016800010a7983 */ /* 0x000eb60000300800 */
[----:B------:R-:W-:Y:S09]  /*10450*/  @!UPT UIADD3 URZ, URZ, URZ, URZ ;  /* 0x0000003f3f3ff290 */ /* 0x000ff2000fffe03f */
[----:B------:R-:W-:Y:S04]  /*10460*/  STL.64 [R1+0x130], R16 ;  /* 0x0001301001007387 */ /* 0x000fe80000100a00 */
[----:B------:R-:W-:Y:S04]  /*10470*/  STL.64 [R1+0x138], R18 ;  /* 0x0001381201007387 */ /* 0x000fe80000100a00 */
[----:B------:R-:W2:Y:S04]  /*10480*/  LDL.LU R11, [R1+0x16c] ;  /* 0x00016c00010b7983 */ /* 0x000ea80000300800 */
[----:B--2---:R0:W-:Y:S04]  /*10490*/  STL.64 [R1+0xd58], R10 ;  /* 0x000d580a01007387 */ /* 0x0041e80000100a00 */
[----:B0-----:R-:W2:Y:S04]  /*104a0*/  LDL.LU R10, [R1+0x128] ;  /* 0x00012800010a7983 */ /* 0x001ea80000300800 */
[----:B------:R-:W2:Y:S04]  /*104b0*/  LDL.LU R11, [R1+0x12c] ;  /* 0x00012c00010b7983 */ /* 0x000ea80000300800 */
[----:B--2---:R0:W-:Y:S04]  /*104c0*/  STL.64 [R1+0xd70], R10 ;  /* 0x000d700a01007387 */ /* 0x0041e80000100a00 */
[----:B0-----:R-:W2:Y:S04]  /*104d0*/  LDL.LU R10, [R1+0x198] ;  /* 0x00019800010a7983 */ /* 0x001ea80000300800 */
[----:B------:R-:W2:Y:S04]  /*104e0*/  LDL.LU R11, [R1+0x19c] ;  /* 0x00019c00010b7983 */ /* 0x000ea80000300800 */
[----:B------:R-:W5:Y:S04]  /*104f0*/  LDL.LU R26, [R1+0x1b8] ;  /* 0x0001b800011a7983 */ /* 0x000f680000300800 */
[----:B------:R-:W5:Y:S04]  /*10500*/  LDL.LU R27, [R1+0x1bc] ;  /* 0x0001bc00011b7983 */ /* 0x000f680000300800 */
[----:B-----5:R-:W-:Y:S04]  /*10510*/  STL.64 [R1+0xdb0], R26 ;  /* 0x000db01a01007387 */ /* 0x020fe80000100a00 */
[----:B--2---:R0:W-:Y:S04]  /*10520*/  STL.64 [R1+0xd88], R10 ;  /* 0x000d880a01007387 */ /* 0x0041e80000100a00 */
[----:B0-----:R-:W2:Y:S04]  /*10530*/  LDL.LU R10, [R1+0x1a8] ;  /* 0x0001a800010a7983 */ /* 0x001ea80000300800 */
[----:B------:R-:W2:Y:S04]  /*10540*/  LDL.LU R11, [R1+0x1ac] ;  /* 0x0001ac00010b7983 */ /* 0x000ea80000300800 */
[----:B------:R-:W5:Y:S04]  /*10550*/  LDL.LU R26, [R1+0x1c8] ;  /* 0x0001c800011a7983 */ /* 0x000f680000300800 */
[----:B------:R-:W5:Y:S04]  /*10560*/  LDL.LU R27, [R1+0x1cc] ;  /* 0x0001cc00011b7983 */ /* 0x000f680000300800 */
[----:B------:R-:W3:Y:S04]  /*10570*/  LDL.LU R18, [R1+0x68] ;  /* 0x0000680001127983 */ /* 0x000ee80000300800 */
[----:B------:R-:W3:Y:S04]  /*10580*/  LDL.LU R19, [R1+0x6c] ;  /* 0x00006c0001137983 */ /* 0x000ee80000300800 */
        /* <DEDUP_REMOVED lines=11> */
[----:B------:R-:W2:Y:S01]  /*10640*/  LDL.LU R22, [R1+0x188] ;  /* 0x0001880001167983 */ /* 0x000ea20000300800 */
[----:B---3--:R-:W-:-:S03]  /*10650*/  IMAD.MOV.U32 R23, RZ, RZ, R12 ;  /* 0x000000ffff177224 */ /* 0x008fc600078e000c */
[----:B------:R-:W3:Y:S01]  /*10660*/  LDL.LU R12, [R1+0xdec] ;  /* 0x000dec00010c7983 */ /* 0x000ee20000300800 */
[----:B------:R-:W-:-:S03]  /*10670*/  IMAD.MOV.U32 R20, RZ, RZ, R13 ;  /* 0x000000ffff147224 */ /* 0x000fc600078e000d */
[----:B--2---:R0:W-:Y:S04]  /*10680*/  STL.64 [R1+0xd68], R22 ;  /* 0x000d681601007387 */ /* 0x0041e80000100a00 */
[----:B----4-:R1:W-:Y:S04]  /*10690*/  STL [R1+0xd60], R21 ;  /* 0x000d601501007387 */ /* 0x0103e80000100800 */
[----:B------:R-:W2:Y:S01]  /*106a0*/  LDL.LU R13, [R1+0xde8] ;  /* 0x000de800010d7983 */ /* 0x000ea20000300800 */
[----:B0-----:R-:W-:Y:S01]  /*106b0*/  IMAD.MOV.U32 R22, RZ, RZ, R15 ;  /* 0x000000ffff167224 */ /* 0x001fe200078e000f */
[----:B-1----:R-:W-:-:S02]  /*106c0*/  MOV R21, R14 ;  /* 0x0000000e00157202 */ /* 0x002fc40000000f00 */
[----:B------:R-:W4:Y:S04]  /*106d0*/  LDL.LU R14, [R1+0xde4] ;  /* 0x000de400010e7983 */ /* 0x000f280000300800 */
[----:B------:R-:W2:Y:S04]  /*106e0*/  LDL.LU R15, [R1+0xde0] ;  /* 0x000de000010f7983 */ /* 0x000ea80000300800 */
[----:B------:R-:W2:Y:S04]  /*106f0*/  LDL.LU R23, [R1+0x1c] ;  /* 0x00001c0001177983 */ /* 0x000ea80000300800 */
[----:B--2---:R4:W-:Y:S04]  /*10700*/  STL.64 [R1+0xd80], R22 ;  /* 0x000d801601007387 */ /* 0x0049e80000100a00 */
[----:B------:R3:W-:Y:S01]  /*10710*/  STL.64 [R1+0xd78], R20 ;  /* 0x000d781401007387 */ /* 0x0007e20000100a00 */
[----:B----4-:R-:W-:-:S02]  /*10720*/  IMAD.MOV.U32 R22, RZ, RZ, R14 ;  /* 0x000000ffff167224 */ /* 0x010fc400078e000e */
[----:B---3--:R-:W-:Y:S01]  /*10730*/  IMAD.MOV.U32 R20, RZ, RZ, R12 ;  /* 0x000000ffff147224 */ /* 0x008fe200078e000c */
[----:B------:R-:W-:Y:S01]  /*10740*/  MOV R21, R13 ;  /* 0x0000000d00157202 */ /* 0x000fe20000000f00 */
[----:B------:R-:W2:Y:S01]  /*10750*/  LDL.LU R12, [R1+0xddc] ;  /* 0x000ddc00010c7983 */ /* 0x000ea20000300800 */
[----:B------:R-:W-:-:S03]  /*10760*/  IMAD.MOV.U32 R23, RZ, RZ, R15 ;  /* 0x000000ffff177224 */ /* 0x000fc600078e000f */
        /* <DEDUP_REMOVED lines=8> */
[----:B------:R-:W3:Y:S04]  /*107f0*/  LDL.LU R23, [R1+0x3c] ;  /* 0x00003c0001177983 */ /* 0x000ee80000300800 */
[----:B------:R-:W4:Y:S01]  /*10800*/  LDL.LU.64 R16, [R1+0xdc8] ;  /* 0x000dc80001107983 */ /* 0x000f220000300a00 */
[C---:B-----5:R-:W-:Y:S08]  /*10810*/  HMMA.16816.F32 R24, R4.reuse, R26, R8 ;  /* 0x0000001a0418723c */ /* 0x060ff00000001808 */
[----:B--2---:R-:W-:Y:S11]  /*10820*/  HMMA.16816.F32 R12, R4, R18, R12 ;  /* 0x00000012040c723c */ /* 0x004ff6000000180c */
[----:B------:R-:W-:Y:S11]  /*10830*/  @!UPT UIADD3 URZ, URZ, URZ, URZ ;  /* 0x0000003f3f3ff290 */ /* 0x000ff6000fffe03f */
[----:B------:R-:W-:Y:S01]  /*10840*/  @!UPT UIADD3 URZ, URZ, URZ, URZ ;  /* 0x0000003f3f3ff290 */ /* 0x000fe2000fffe03f */
[----:B------:R0:W-:Y:S04]  /*10850*/  STL.64 [R1+0x60], R12 ;  /* 0x0000600c01007387 */ /* 0x0001e80000100a00 */
[----:B------:R4:W-:Y:S04]  /*10860*/  STL.64 [R1+0x68], R14 ;  /* 0x0000680e01007387 */ /* 0x0009e80000100a00 */
[----:B0-----:R-:W2:Y:S01]  /*10870*/  LDL.LU R12, [R1+0xe0] ;  /* 0x0000e000010c7983 */ /* 0x001ea20000300800 */
[----:B----4-:R-:W-:-:S03]  /*10880*/  IMAD.MOV.U32 R15, RZ, RZ, R16 ;  /* 0x000000ffff0f7224 */ /* 0x010fc600078e0010 */
[----:B------:R-:W4:Y:S04]  /*10890*/  LDL.LU R16, [R1+0x1f0] ;  /* 0x0001f00001107983 */ /* 0x000f280000300800 */
[----:B------:R-:W5:Y:S04]  /*108a0*/  LDL.LU.64 R10, [R1+0xdc0] ;  /* 0x000dc000010a7983 */ /* 0x000f680000300a00 */
[----:B------:R-:W5:Y:S04]  /*108b0*/  LDL.LU.64 R8, [R1+0xdb8] ;  /* 0x000db80001087983 */ /* 0x000f680000300a00 */
[----:B------:R-:W-:Y:S04]  /*108c0*/  STL.64 [R1+0x50], R24 ;  /* 0x0000501801007387 */ /* 0x000fe80000100a00 */
[----:B------:R0:W-:Y:S04]  /*108d0*/  STL.64 [R1+0x58], R26 ;  /* 0x0000581a01007387 */ /* 0x0001e80000100a00 */
[----:B0-----:R-:W5:Y:S02]  /*108e0*/  LDL.LU.64 R26, [R1+0xdb0] ;  /* 0x000db000011a7983 */ /* 0x001f640000300a00 */
[C---:B-----5:R-:W-:Y:S02]  /*108f0*/  HMMA.16816.F32 R24, R4.reuse, R26, R8 ;  /* 0x0000001a0418723c */ /* 0x060fe40000001808 */
[----:B------:R-:W3:Y:S01]  /*10900*/  LDL.LU.64 R10, [R1+0xda8] ;  /* 0x000da800010a7983 */ /* 0x000ee20000300a00 */
[----:B------:R-:W-:Y:S01]  /*10910*/  IMAD.MOV.U32 R14, RZ, RZ, R28 ;  /* 0x000000ffff0e7224 */ /* 0x000fe200078e001c */
[----:B------:R-:W-:Y:S11]  /*10920*/  MOV R13, R29 ;  /* 0x0000001d000d7202 */ /* 0x000ff60000000f00 */
[----:B------:R-:W-:Y:S08]  /*10930*/  @!UPT UIADD3 URZ, URZ, URZ, URZ ;  /* 0x0000003f3f3ff290 */ /* 0x000ff0000fffe03f */
[----:B------:R0:W-:Y:S01]  /*10940*/  STL.64 [R1+0x40], R24 ;  /* 0x0000401801007387 */ /* 0x0001e20000100a00 */
[----:B------:R-:W-:Y:S01]  /*10950*/  IMAD.MOV.U32 R28, RZ, RZ, R27 ;  /* 0x000000ffff1c7224 */ /* 0x000fe200078e001b */
[----:B------:R-:W-:Y:S02]  /*10960*/  MOV R29, R26 ;  /* 0x0000001a001d7202 */ /* 0x000fe40000000f00 */
[----:B------:R-:W5:Y:S04]  /*10970*/  LDL.LU R27, [R1+0xda4] ;  /* 0x000da400011b7983 */ /* 0x000f680000300800 */
[----:B0-----:R-:W2:Y:S04]  /*10980*/  LDL.LU R24, [R1+0xda0] ;  /* 0x000da00001187983 */ /* 0x001ea80000300800 */
[----:B------:R-:W2:Y:S04]  /*10990*/  LDL.LU R25, [R1+0x204] ;  /* 0x0002040001197983 */ /* 0x000ea80000300800 */
[----:B------:R-:W-:Y:S04]  /*109a0*/  STL [R1+0xd1c], R28 ;  /* 0x000d1c1c01007387 */ /* 0x000fe80000100800 */
[----:B------:R-:W-:Y:S01]  /*109b0*/  STL [R1+0xd18], R29 ;  /* 0x000d181d01007387 */ /* 0x000fe20000100800 */
[C---:B---3--:R-:W-:Y:S03]  /*109c0*/  HMMA.16816.F32 R8, R4.reuse, R10, R20 ;  /* 0x0000000a0408723c */ /* 0x048fe60000001814 */
[----:B------:R-:W3:Y:S04]  /*109d0*/  LDL.LU.64 R22, [R1+0xd98] ;  /* 0x000d980001167983 */ /* 0x000ee80000300a00 */
[----:B------:R-:W3:Y:S11]  /*109e0*/  LDL.LU.64 R20, [R1+0xd90] ;  /* 0x000d900001147983 */ /* 0x000ef60000300a00 */
[----:B------:R-:W-:Y:S05]  /*109f0*/  @!UPT UIADD3 URZ, URZ, URZ, URZ ;  /* 0x0000003f3f3ff290 */ /* 0x000fea000fffe03f */
        /* <DEDUP_REMOVED lines=11> */
[----:B------:R-:W3:Y:S04]  /*10ab0*/  LDL.LU.64 R22, [R1+0xd68] ;  /* 0x000d680001167983 */ /* 0x000ee80000300a00 */
[----:B------:R-:W2:Y:S11]  /*10ac0*/  LDL.LU R21, [R1+0xd60] ;  /* 0x000d600001157983 */ /* 0x000eb60000300800 */
[----:B------:R-:W-:Y:S06]  /*10ad0*/  @!UPT UIADD3 URZ, URZ, URZ, URZ ;  /* 0x0000003f3f3ff290 */ /* 0x000fec000fffe03f */
[----:B------:R-:W-:Y:S04]  /*10ae0*/  STL.64 [R1+0x10], R8 ;  /* 0x0000100801007387 */ /* 0x000fe80000100a00 */
[----:B------:R0:W-:Y:S04]  /*10af0*/  STL.64 [R1+0x18], R10 ;  /* 0x0000180a01007387 */ /* 0x0001e80000100a00 */
[----:B0-----:R-:W2:Y:S01]  /*10b00*/  LDL.LU.64 R10, [R1+0xd58] ;  /* 0x000d5800010a7983 */ /* 0x001ea20000300a00 */
[----:B-----5:R-:W-:-:S03]  /*10b10*/  FADD R2, R27, -R3 ;  /* 0x800000031b027221 */ /* 0x020fc60000000000 */
[----:B------:R-:W5:Y:S01]  /*10b20*/  LDL.LU R26, [R1+0x20c] ;  /* 0x00020c00011a7983 */ /* 0x000f620000300800 */
[----:B------:R-:W-:-:S04]  /*10b30*/  FMUL R2, R2, 1.4426950216293334961 ;  /* 0x3fb8aa3b02027820 */ /* 0x000fc80000400000 */
[----:B------:R0:W1:Y:S01]  /*10b40*/  MUFU.EX2 R28, R2 ;  /* 0x00000002001c7308 */ /* 0x0000620000000800 */
[----:B--2---:R-:W-:Y:S07]  /*10b50*/  HMMA.16816.F32 R8, R4, R10, R12 ;  /* 0x0000000a0408723c */ /* 0x004fee000000180c */
[----:B------:R-:W-:-:S04]  /*10b60*/  FADD R12, R21, -R3 ;  /* 0x80000003150c7221 */ /* 0x000fc80000000000 */
[----:B0-----:R-:W-:Y:S11]  /*10b70*/  FMUL R2, R12, 1.4426950216293334961 ;  /* 0x3fb8aa3b0c027820 */ /* 0x001ff60000400000 */
[----:B------:R-:W-:Y:S01]  /*10b80*/  @!UPT UIADD3 URZ, URZ, URZ, URZ ;  /* 0x0000003f3f3ff290 */ /* 0x000fe2000fffe03f */
[----:B------:R0:W-:Y:S04]  /*10b90*/  STL.64 [R1+0xc88], R10 ;  /* 0x000c880a01007387 */ /* 0x0001e80000100a00 */
[----:B------:R2:W-:Y:S01]  /*10ba0*/  STL.64 [R1+0xc80], R8 ;  /* 0x000c800801007387 */ /* 0x0005e20000100a00 */
[----:B------:R-:W-:-:S03]  /*10bb0*/  FADD R12, R24, -R3 ;  /* 0x80000003180c7221 */ /* 0x000fc60000000000 */
[----:B0-----:R-:W3:Y:S01]  /*10bc0*/  LDL.LU R10, [R1+0x118] ;  /* 0x00011800010a7983 */ /* 0x001ee20000300800 */
[----:B--2---:R0:W2:Y:S03]  /*10bd0*/  MUFU.EX2 R8, R2 ;  /* 0x0000000200087308 */ /* 0x0040a60000000800 */
[----:B------:R-:W3:Y:S04]  /*10be0*/  LDL.LU R11, [R1+0x11c] ;  /* 0x00011c00010b7983 */ /* 0x000ee80000300800 */
[----:B------:R-:W3:Y:S04]  /*10bf0*/  LDL.LU R27, [R1+0x208] ;  /* 0x00020800011b7983 */ /* 0x000ee80000300800 */
[----:B-1----:R-:W-:Y:S01]  /*10c00*/  STL [R1+0x308], R28 ;  /* 0x0003081c01007387 */ /* 0x002fe20000100800 */
[----:B0-----:R-:W-:-:S03]  /*10c10*/  FMUL R2, R12, 1.4426950216293334961 ;  /* 0x3fb8aa3b0c027820 */ /* 0x001fc60000400000 */
[----:B--2---:R-:W-:Y:S04]  /*10c20*/  STL [R1+0x310], R8 ;  /* 0x0003100801007387 */ /* 0x004fe80000100800 */
[----:B------:R-:W3:Y:S04]  /*10c30*/  LDL.LU R12, [R1+0xd0] ;  /* 0x0000d000010c7983 */ /* 0x000ee80000300800 */
[----:B------:R-:W3:Y:S04]  /*10c40*/  LDL.LU R13, [R1+0xd4] ;  /* 0x0000d400010d7983 */ /* 0x000ee80000300800 */
[----:B------:R-:W3:Y:S04]  /*10c50*/  LDL.LU R14, [R1+0xd8] ;  /* 0x0000d800010e7983 */ /* 0x000ee80000300800 */
[----:B------:R-:W3:Y:S01]  /*10c60*/  LDL.LU R15, [R1+0xdc] ;  /* 0x0000dc00010f7983 */ /* 0x000ee20000300800 */
[----:B------:R0:W1:Y:S01]  /*10c70*/  MUFU.EX2 R29, R2 ;  /* 0x00000002001d7308 */ /* 0x0000620000000800 */
[----:B----4-:R-:W-:-:S02]  /*10c80*/  FADD R16, R16, -R3 ;  /* 0x8000000310107221 */ /* 0x010fc40000000000 */
[----:B------:R-:W-:Y:S02]  /*10c90*/  STL [R1+0xc28], R3 ;  /* 0x000c280301007387 */ /* 0x000fe40000100800 */
[----:B0-----:R-:W-:Y:S02]  /*10ca0*/  FMUL R2, R16, 1.4426950216293334961 ;  /* 0x3fb8aa3b10027820 */ /* 0x001fe40000400000 */
[----:B------:R-:W-:-:S04]  /*10cb0*/  FADD R16, R25, -R0 ;  /* 0x8000000019107221 */ /* 0x000fc80000000000 */
[----:B------:R-:W-:Y:S01]  /*10cc0*/  FMUL R20, R16, 1.4426950216293334961 ;  /* 0x3fb8aa3b10147820 */ /* 0x000fe20000400000 */
[----:B---3--:R-:W-:Y:S01]  /*10cd0*/  HMMA.16816.F32 R12, R4, R22, R12 ;  /* 0x00000016040c723c */ /* 0x008fe2000000180c */
[----:B------:R-:W2:Y:S11]  /*10ce0*/  LDL.LU R23, [R1+0x200] ;  /* 0x0002000001177983 */ /* 0x000eb60000300800 */
[----:B------:R-:W-:Y:S11]  /*10cf0*/  @!UPT UIADD3 URZ, URZ, URZ, URZ ;  /* 0x0000003f3f3ff290 */ /* 0x000ff6000fffe03f */
[----:B------:R-:W-:Y:S04]  /*10d00*/  STL.64 [R1+0xc78], R14 ;  /* 0x000c780e01007387 */ /* 0x000fe80000100a00 */
[----:B------:R0:W-:Y:S04]  /*10d10*/  STL.64 [R1+0xc70], R12 ;  /* 0x000c700c01007387 */ /* 0x0001e80000100a00 */
[----:B-1----:R-:W-:Y:S04]  /*10d20*/  STL [R1+0x30c], R29 ;  /* 0x00030c1d01007387 */ /* 0x002fe80000100800 */
[----:B------:R-:W3:Y:S04]  /*10d30*/  LDL.LU R16, [R1+0xc0] ;  /* 0x0000c00001107983 */ /* 0x000ee80000300800 */
[----:B------:R-:W3:Y:S04]  /*10d40*/  LDL.LU R18, [R1+0xc8] ;  /* 0x0000c80001127983 */ /* 0x000ee80000300800 */
[----:B------:R-:W3:Y:S01]  /*10d50*/  LDL.LU R19, [R1+0xcc] ;  /* 0x0000cc0001137983 */ /* 0x000ee20000300800 */
[----:B0-----:R5:W0:Y:S08]  /*10d60*/  MUFU.EX2 R12, R2 ;  /* 0x00000002000c7308 */ /* 0x001a300000000800 */
[----:B------:R1:W4:Y:S01]  /*10d70*/  MUFU.EX2 R13, R20 ;  /* 0x00000014000d7308 */ /* 0x0003220000000800 */
[----:B-----5:R-:W-:-:S02]  /*10d80*/  FADD R2, R26, -R0 ;  /* 0x800000001a027221 */ /* 0x020fc40000000000 */
[----:B-1----:R-:W-:Y:S01]  /*10d90*/  FADD R20, R27, -R0 ;  /* 0x800000001b147221 */ /* 0x002fe20000000000 */
[----:B------:R-:W1:Y:S01]  /*10da0*/  S2R R25, SR_TID.X ;  /* 0x0000000000197919 */ /* 0x000e620000002100 */
[----:B---3--:R-:W-:Y:S11]  /*10db0*/  HMMA.16816.F32 R16, R4, R10, R16 ;  /* 0x0000000a0410723c */ /* 0x008ff60000001810 */
[----:B------:R-:W-:Y:S11]  /*10dc0*/  @!UPT UIADD3 URZ, URZ, URZ, URZ ;  /* 0x0000003f3f3ff290 */ /* 0x000ff6000fffe03f */
[----:B------:R-:W-:Y:S01]  /*10dd0*/  @!UPT UIADD3 URZ, URZ, URZ, URZ ;  /* 0x0000003f3f3ff290 */ /* 0x000fe2000fffe03f */
[----:B------:R-:W-:Y:S04]  /*10de0*/  STL.64 [R1+0xc68], R18 ;  /* 0x000c681201007387 */ /* 0x000fe80000100a00 */
[----:B0-----:R-:W-:Y:S04]  /*10df0*/  STL [R1+0x314], R12 ;  /* 0x0003140c01007387 */ /* 0x001fe80000100800 */
[----:B------:R-:W-:Y:S04]  /*10e00*/  STL.64 [R1+0xc60], R16 ;  /* 0x000c601001007387 */ /* 0x000fe80000100a00 */
[----:B------:R-:W3:Y:S04]  /*10e10*/  LDL.LU R26, [R1+0x178] ;  /* 0x00017800011a7983 */ /* 0x000ee80000300800 */
[----:B------:R-:W3:Y:S01]  /*10e20*/  LDL.LU R27, [R1+0x17c] ;  /* 0x00017c00011b7983 */ /* 0x000ee20000300800 */
[C---:B-1----:R-:W-:Y:S01]  /*10e30*/  LOP3.LUT R24, R25.reuse, 0x7, RZ, 0xc0, !PT ;  /* 0x0000000719187812 */ /* 0x042fe200078ec0ff */
[----:B------:R-:W-:-:S04]  /*10e40*/  IMAD.SHL.U32 R25, R25, 0x2, RZ ;  /* 0x0000000219197824 */ /* 0x000fc800078e00ff */
[----:B------:R-:W-:-:S05]  /*10e50*/  IMAD R15, R24, 0x110, RZ ;  /* 0x00000110180f7824 */ /* 0x000fca00078e02ff */
[----:B------:R-:W-:-:S04]  /*10e60*/  LOP3.LUT R15, R15, 0x30, R25, 0x78, !PT ;  /* 0x000000300f0f7812 */ /* 0x000fc800078e7819 */
[----:B------:R-:W-:-:S05]  /*10e70*/  LOP3.LUT R15, R15, 0x40, RZ, 0x3c, !PT ;  /* 0x000000400f0f7812 */ /* 0x000fca00078e3cff */
[----:B------:R-:W0:Y:S01]  /*10e80*/  LDSM.16.M88.4 R8, [R15+0x10000] ;  /* 0x010000000f08783b */ /* 0x000e220000000200 */
[----:B------:R-:W-:-:S04]  /*10e90*/  FMUL R2, R2, 1.4426950216293334961 ;  /* 0x3fb8aa3b02027820 */ /* 0x000fc80000400000 */
[----:B------:R-:W1:Y:S01]  /*10ea0*/  MUFU.EX2 R14, R2 ;  /* 0x00000002000e7308 */ /* 0x000e620000000800 */
[----:B---3--:R3:W-:Y:S04]  /*10eb0*/  STL.64 [R1+0xd50], R26 ;  /* 0x000d501a01007387 */ /* 0x0087e80000100a00 */
[----:B------:R-:W5:Y:S04]  /*10ec0*/  LDL.LU R24, [R1+0xb0] ;  /* 0x0000b00001187983 */ /* 0x000f680000300800 */
[----:B------:R-:W5:Y:S04]  /*10ed0*/  LDL.LU R25, [R1+0xb4] ;  /* 0x0000b40001197983 */ /* 0x000f680000300800 */
[----:B---3--:R-:W5:Y:S04]  /*10ee0*/  LDL.LU R26, [R1+0xb8] ;  /* 0x0000b800011a7983 */ /* 0x008f680000300800 */
[----:B------:R-:W5:Y:S04]  /*10ef0*/  LDL.LU R27, [R1+0xbc] ;  /* 0x0000bc00011b7983 */ /* 0x000f680000300800 */
[----:B------:R-:W3:Y:S04]  /*10f00*/  LDL.LU R16, [R1+0xa0] ;  /* 0x0000a00001107983 */ /* 0x000ee80000300800 */
[----:B------:R-:W3:Y:S04]  /*10f10*/  LDL.LU R17, [R1+0xa4] ;  /* 0x0000a40001117983 */ /* 0x000ee80000300800 */
[----:B------:R-:W3:Y:S04]  /*10f20*/  LDL.LU R18, [R1+0xa8] ;  /* 0x0000a80001127983 */ /* 0x000ee80000300800 */
[----:B------:R-:W3:Y:S04]  /*10f30*/  LDL.LU R19, [R1+0xac] ;  /* 0x0000ac0001137983 */ /* 0x000ee80000300800 */
[----:B----4-:R-:W-:Y:S04]  /*10f40*/  STL [R1+0x2f8], R13 ;  /* 0x0002f80d01007387 */ /* 0x010fe80000100800 */
[----:B0-----:R-:W-:Y:S04]  /*10f50*/  STL.64 [R1+0x248], R10 ;  /* 0x0002480a01007387 */ /* 0x001fe80000100a00 */
[----:B-1----:R-:W-:Y:S04]  /*10f60*/  STL [R1+0x300], R14 ;  /* 0x0003000e01007387 */ /* 0x002fe80000100800 */
[----:B------:R0:W-:Y:S04]  /*10f70*/  STL.64 [R1+0xd28], R14 ;  /* 0x000d280e01007387 */ /* 0x0001e80000100a00 */
[----:B------:R-:W-:Y:S04]  /*10f80*/  STL.64 [R1+0xd20], R12 ;  /* 0x000d200c01007387 */ /* 0x000fe80000100a00 */
[----:B0-----:R-:W4:Y:S04]  /*10f90*/  LDL.LU R14, [R1+0x148] ;  /* 0x00014800010e7983 */ /* 0x001f280000300800 */
[----:B------:R-:W4:Y:S01]  /*10fa0*/  LDL.LU R15, [R1+0x14c] ;  /* 0x00014c00010f7983 */ /* 0x000f220000300800 */
[----:B------:R-:W-:-:S02]  /*10fb0*/  FMUL R2, R20, 1.4426950216293334961 ;  /* 0x3fb8aa3b14027820 */ /* 0x000fc40000400000 */
[----:B--2---:R-:W-:Y:S01]  /*10fc0*/  FADD R20, R23, -R0 ;  /* 0x8000000017147221 */ /* 0x004fe20000000000 */
[----:B----4-:R0:W-:Y:S04]  /*10fd0*/  STL.64 [R1+0xd38], R14 ;  /* 0x000d380e01007387 */ /* 0x0101e80000100a00 */
[----:B0-----:R-:W2:Y:S04]  /*10fe0*/  LDL.LU R14, [R1+0x108] ;  /* 0x00010800010e7983 */ /* 0x001ea80000300800 */
[----:B------:R-:W2:Y:S04]  /*10ff0*/  LDL.LU R15, [R1+0x10c] ;  /* 0x00010c00010f7983 */ /* 0x000ea80000300800 */
[----:B------:R-:W-:Y:S04]  /*11000*/  STL [R1+0xc2c], R0 ;  /* 0x000c2c0001007387 */ /* 0x000fe80000100800 */
[----:B------:R-:W5:Y:S04]  /*11010*/  LDL.LU R22, [R1+0x158] ;  /* 0x0001580001167983 */ /* 0x000f680000300800 */
[----:B------:R-:W5:Y:S01]  /*11020*/  LDL.LU R23, [R1+0x15c] ;  /* 0x00015c0001177983 */ /* 0x000f620000300800 */
[----:B------:R0:W1:Y:S02]  /*11030*/  MUFU.EX2 R10, R2 ;  /* 0x00000002000a7308 */ /* 0x0000640000000800 */
[----:B0-----:R-:W-:-:S02]  /*11040*/  FMUL R2, R20, 1.4426950216293334961 ;  /* 0x3fb8aa3b14027820 */ /* 0x001fc40000400000 */
[C---:B-----5:R-:W-:Y:S01]  /*11050*/  HMMA.16816.F32 R20, R4.reuse, R22, R24 ;  /* 0x000000160414723c */ /* 0x060fe20000001818 */
[----:B------:R-:W3:Y:S11]  /*11060*/  LDL.LU.64 R26, [R1+0xd50] ;  /* 0x000d5000011a7983 */ /* 0x000ef60000300a00 */
[----:B------:R-:W-:Y:S11]  /*11070*/  @!UPT UIADD3 URZ, URZ, URZ, URZ ;  /* 0x0000003f3f3ff290 */ /* 0x000ff6000fffe03f */
[----:B------:R0:W-:Y:S04]  /*11080*/  STL.64 [R1+0xc58], R22 ;  /* 0x000c581601007387 */ /* 0x0001e80000100a00 */
[----:B-1----:R-:W-:Y:S04]  /*11090*/  STL [R1+0x2fc], R10 ;  /* 0x0002fc0a01007387 */ /* 0x002fe80000100800 */
[----:B------:R1:W-:Y:S04]  /*110a0*/  STL.64 [R1+0xc50], R20 ;  /* 0x000c501401007387 */ /* 0x0003e80000100a00 */
[----:B0-----:R-:W4:Y:S04]  /*110b0*/  LDL.LU R22, [R1+0xf8] ;  /* 0x0000f80001167983 */ /* 0x001f280000300800 */
[----:B------:R-:W4:Y:S04]  /*110c0*/  LDL.LU R23, [R1+0xfc] ;  /* 0x0000fc0001177983 */ /* 0x000f280000300800 */
[----:B----4-:R0:W-:Y:S04]  /*110d0*/  STL.64 [R1+0xd30], R22 ;  /* 0x000d301601007387 */ /* 0x0101e80000100a00 */
[----:B-1----:R-:W4:Y:S04]  /*110e0*/  LDL.LU R20, [R1+0x90] ;  /* 0x0000900001147983 */ /* 0x002f280000300800 */
[----:B------:R-:W4:Y:S04]  /*110f0*/  LDL.LU R21, [R1+0x94] ;  /* 0x0000940001157983 */ /* 0x000f280000300800 */
[----:B0-----:R-:W5:Y:S04]  /*11100*/  LDL.LU R22, [R1+0x98] ;  /* 0x0000980001167983 */ /* 0x001f680000300800 */
[----:B------:R-:W5:Y:S01]  /*11110*/  LDL.LU R23, [R1+0x9c] ;  /* 0x00009c0001177983 */ /* 0x000f620000300800 */
[C---:B---3--:R-:W-:Y:S03]  /*11120*/  HMMA.16816.F32 R24, R4.reuse, R26, R16 ;  /* 0x0000001a0418723c */ /* 0x048fe60000001810 */
[----:B-----5:R-:W-:Y:S04]  /*11130*/  STL.64 [R1+0xd48], R22 ;  /* 0x000d481601007387 */ /* 0x020fe80000100a00 */
[----:B----4-:R0:W-:Y:S04]  /*11140*/  STL.64 [R1+0xd40], R20 ;  /* 0x000d401401007387 */ /* 0x0101e80000100a00 */
[----:B0-----:R-:W2:Y:S04]  /*11150*/  LDL.LU R20, [R1+0x80] ;  /* 0x0000800001147983 */ /* 0x001ea80000300800 */
[----:B------:R-:W2:Y:S04]  /*11160*/  LDL.LU R21, [R1+0x84] ;  /* 0x0000840001157983 */ /* 0x000ea80000300800 */
[----:B------:R-:W2:Y:S04]  /*11170*/  LDL.LU R22, [R1+0x88] ;  /* 0x0000880001167983 */ /* 0x000ea80000300800 */
[----:B------:R-:W2:Y:S01]  /*11180*/  LDL.LU R23, [R1+0x8c] ;  /* 0x00008c0001177983 */ /* 0x000ea20000300800 */
[----:B------:R-:W0:Y:S03]  /*11190*/  MUFU.EX2 R2, R2 ;  /* 0x0000000200027308 */ /* 0x000e260000000800 */
[----:B------:R-:W3:Y:S04]  /*111a0*/  LDL R11, [R1+0x310] ;  /* 0x00031000010b7983 */ /* 0x000ee80000100800 */
[----:B------:R-:W4:Y:S04]  /*111b0*/  LDL.LU R16, [R1+0x70] ;  /* 0x0000700001107983 */ /* 0x000f280000300800 */
[----:B------:R-:W4:Y:S04]  /*111c0*/  LDL.LU R17, [R1+0x74] ;  /* 0x0000740001117983 */ /* 0x000f280000300800 */
[----:B0-----:R-:W-:Y:S04]  /*111d0*/  STL [R1+0x304], R2 ;  /* 0x0003040201007387 */ /* 0x001fe80000100800 */
[----:B------:R-:W4:Y:S04]  /*111e0*/  LDL.LU R18, [R1+0x78] ;  /* 0x0000780001127983 */ /* 0x000f280000300800 */
[----:B------:R-:W4:Y:S04]  /*111f0*/  LDL.LU R19, [R1+0x7c] ;  /* 0x00007c0001137983 */ /* 0x000f280000300800 */
[----:B------:R0:W-:Y:S04]  /*11200*/  STL [R1+0xc3c], R24 ;  /* 0x000c3c1801007387 */ /* 0x0001e80000100800 */
[----:B------:R1:W-:Y:S04]  /*11210*/  STL [R1+0xc38], R25 ;  /* 0x000c381901007387 */ /* 0x0003e80000100800 */
[----:B------:R5:W-:Y:S04]  /*11220*/  STL [R1+0xc34], R26 ;  /* 0x000c341a01007387 */ /* 0x000be80000100800 */
[----:B------:R5:W-:Y:S04]  /*11230*/  STL [R1+0xc30], R27 ;  /* 0x000c301b01007387 */ /* 0x000be80000100800 */
[----:B0-----:R-:W3:Y:S04]  /*11240*/  LDL.LU R24, [R1] ;  /* 0x0000000001187983 */ /* 0x001ee80000300800 */
[----:B-1----:R-:W3:Y:S04]  /*11250*/  LDL.LU R25, [R1+0x4] ;  /* 0x0000040001197983 */ /* 0x002ee80000300800 */
[----:B-----5:R-:W3:Y:S04]  /*11260*/  LDL.LU R26, [R1+0x8] ;  /* 0x00000800011a7983 */ /* 0x020ee80000300800 */
[----:B------:R-:W3:Y:S01]  /*11270*/  LDL.LU R27, [R1+0xc] ;  /* 0x00000c00011b7983 */ /* 0x000ee20000300800 */
        /* <DEDUP_REMOVED lines=8> */
[----:B------:R-:W3:Y:S11]  /*11300*/  LDL.LU.64 R22, [R1+0xd30] ;  /* 0x000d300001167983 */ /* 0x000ef60000300a00 */
[----:B------:R-:W-:Y:S10]  /*11310*/  @!UPT UIADD3 URZ, URZ, URZ, URZ ;  /* 0x0000003f3f3ff290 */ /* 0x000ff4000fffe03f */
[----:B------:R0:W-:Y:S01]  /*11320*/  STL.64 [R1+0xa0], R12 ;  /* 0x0000a00c01007387 */ /* 0x0001e20000100a00 */
[----:B------:R-:W-:Y:S01]  /*11330*/  MOV R0, R14 ;  /* 0x0000000e00007202 */ /* 0x000fe20000000f00 */
[----:B------:R-:W-:Y:S02]  /*11340*/  IMAD.MOV.U32 R3, RZ, RZ, R15 ;  /* 0x000000ffff037224 */ /* 0x000fe400078e000f */
[----:B------:R-:W2:Y:S04]  /*11350*/  LDL.LU.64 R14, [R1+0xd28] ;  /* 0x000d2800010e7983 */ /* 0x000ea80000300a00 */
[----:B0-----:R-:W2:Y:S01]  /*11360*/  LDL.LU.64 R12, [R1+0xd20] ;  /* 0x000d2000010c7983 */ /* 0x001ea20000300a00 */
[----:B---3--:R-:W-:Y:S11]  /*11370*/  HMMA.16816.F32 R4, R4, R22, R24 ;  /* 0x000000160404723c */ /* 0x008ff60000001818 */
[----:B------:R-:W-:Y:S11]  /*11380*/  @!UPT UIADD3 URZ, URZ, URZ, URZ ;  /* 0x0000003f3f3ff290 */ /* 0x000ff6000fffe03f */
[----:B------:R-:W-:Y:S02]  /*11390*/  @!UPT UIADD3 URZ, URZ, URZ, URZ ;  /* 0x0000003f3f3ff290 */ /* 0x000fe4000fffe03f */
[----:B------:R-:W-:Y:S01]  /*113a0*/  IMAD.MOV.U32 R26, RZ, RZ, R6 ;  /* 0x000000ffff1a7224 */ /* 0x000fe200078e0006 */
[----:B------:R-:W-:Y:S01]  /*113b0*/  MOV R25, R5 ;  /* 0x0000000500197202 */ /* 0x000fe20000000f00 */
[----:B------:R-:W-:Y:S02]  /*113c0*/  IMAD.MOV.U32 R27, RZ, RZ, R7 ;  /* 0x000000ffff1b7224 */ /* 0x000fe400078e0007 */
[----:B------:R-:W-:-:S03]  /*113d0*/  IMAD.MOV.U32 R24, RZ, RZ, R4 ;  /* 0x000000ffff187224 */ /* 0x000fc600078e0004 */
[----:B------:R-:W-:Y:S04]  /*113e0*/  STL.64 [R1+0xc48], R26 ;  /* 0x000c481a01007387 */ /* 0x000fe80000100a00 */
[----:B------:R0:W-:Y:S04]  /*113f0*/  STL.64 [R1+0xc40], R24 ;  /* 0x000c401801007387 */ /* 0x0001e80000100a00 */
[----:B0-----:R-:W3:Y:S04]  /*11400*/  LDL.LU R24, [R1+0x10] ;  /* 0x0000100001187983 */ /* 0x001ee80000300800 */
[----:B------:R-:W3:Y:S04]  /*11410*/  LDL.LU R25, [R1+0x14] ;  /* 0x0000140001197983 */ /* 0x000ee80000300800 */
[----:B------:R-:W5:Y:S04]  /*11420*/  LDL.LU R26, [R1+0x18] ;  /* 0x00001800011a7983 */ /* 0x000f680000300800 */
[----:B------:R-:W5:Y:S01]  /*11430*/  LDL.LU R27, [R1+0x1c] ;  /* 0x00001c00011b7983 */ /* 0x000f620000300800 */
[----:B------:R-:W-:-:S02]  /*11440*/  F2FP.PACK_AB R4, R11, R28 ;  /* 0x0000001c0b04723e */ /* 0x000fc400000000ff */
[----:B--2---:R-:W-:Y:S02]  /*11450*/  F2FP.PACK_AB R5, R14, R13 ;  /* 0x0000000d0e05723e */ /* 0x004fe400000000ff */
[----:B------:R-:W-:Y:S02]  /*11460*/  F2FP.PACK_AB R6, R12, R29 ;  /* 0x0000001d0c06723e */ /* 0x000fe400000000ff */
[----:B------:R-:W-:-:S07]  /*11470*/  F2FP.PACK_AB R7, R2, R10 ;  /* 0x0000000a0207723e */ /* 0x000fce00000000ff */
[----:B----4-:R-:W-:Y:S01]  /*11480*/  HMMA.16816.F32 R20, R4, R8, R16 ;  /* 0x000000080414723c */ /* 0x010fe20000001810 */
[----:B------:R-:W0:Y:S04]  /*11490*/  LDSM.16.M88.4 R8, [R15+0x10800] ;  /* 0x010800000f08783b */ /* 0x000e280000000200 */
[----:B-----5:R-:W-:Y:S04]  /*114a0*/  STL.64 [R1+0xc98], R26 ;  /* 0x000c981a01007387 */ /* 0x020fe80000100a00 */
[----:B---3--:R1:W-:Y:S04]  /*114b0*/  STL.64 [R1+0xc90], R24 ;  /* 0x000c901801007387 */ /* 0x0083e80000100a00 */
[----:B-1----:R-:W2:Y:S04]  /*114c0*/  LDL.LU R24, [R1+0x20] ;  /* 0x0000200001187983 */ /* 0x002ea80000300800 */
[----:B------:R-:W2:Y:S04]  /*114d0*/  LDL.LU R25, [R1+0x24] ;  /* 0x0000240001197983 */ /* 0x000ea80000300800 */
[----:B------:R-:W3:Y:S04]  /*114e0*/  LDL.LU R26, [R1+0x28] ;  /* 0x00002800011a7983 */ /* 0x000ee80000300800 */
[----:B------:R-:W3:Y:S01]  /*114f0*/  LDL.LU R27, [R1+0x2c] ;  /* 0x00002c00011b7983 */ /* 0x000ee20000300800 */
[----:B0-----:R-:W-:Y:S01]  /*11500*/  MOV R16, R8 ;  /* 0x0000000800107202 */ /* 0x001fe20000000f00 */
[----:B------:R-:W-:-:S02]  /*11510*/  IMAD.MOV.U32 R14, RZ, RZ, R9 ;  /* 0x000000ffff0e7224 */ /* 0x000fc400078e0009 */
[----:B---3--:R-:W-:Y:S04]  /*11520*/  STL.64 [R1+0xca8], R26 ;  /* 0x000ca81a01007387 */ /* 0x008fe80000100a00 */
[----:B--2---:R-:W-:Y:S04]  /*11530*/  STL.64 [R1+0xca0], R24 ;  /* 0x000ca01801007387 */ /* 0x004fe80000100a00 */
[----:B------:R-:W2:Y:S04]  /*11540*/  LDL.LU R28, [R1+0xd1c] ;  /* 0x000d1c00011c7983 */ /* 0x000ea80000300800 */
[----:B------:R-:W3:Y:S04]  /*11550*/  LDL.LU R29, [R1+0xd18] ;  /* 0x000d1800011d7983 */ /* 0x000ee80000300800 */
[----:B------:R-:W-:Y:S04]  /*11560*/  STL.64 [R1+0xc0], R20 ;  /* 0x0000c01401007387 */ /* 0x000fe80000100a00 */
[----:B------:R-:W-:Y:S04]  /*11570*/  STL.64 [R1+0xc8], R22 ;  /* 0x0000c81601007387 */ /* 0x000fe80000100a00 */
[----:B------:R-:W-:Y:S04]  /*11580*/  STL.64 [R1+0x168], R10 ;  /* 0x0001680a01007387 */ /* 0x000fe80000100a00 */
[----:B------:R-:W0:Y:S04]  /*11590*/  LDSM.16.M88.4 R8, [R15+0x11000] ;  /* 0x011000000f08783b */ /* 0x000e280000000200 */
[----:B------:R-:W-:Y:S04]  /*115a0*/  LDSM.16.M88.4 R20, [R15+0x13800] ;  /* 0x013800000f14783b */ /* 0x000fe80000000200 */
[----:B------:R-:W-:Y:S01]  /*115b0*/  LDSM.16.M88.4 R24, [R15+0x12800] ;  /* 0x012800000f18783b */ /* 0x000fe20000000200 */
[----:B0-----:R-:W-:-:S03]  /*115c0*/  IMAD.MOV.U32 R18, RZ, RZ, R8 ;  /* 0x000000ffff127224 */ /* 0x001fc600078e0008 */
[----:B------:R-:W-:Y:S01]  /*115d0*/  STL.64 [R1+0x198], R10 ;  /* 0x0001980a01007387 */ /* 0x000fe20000100a00 */
[----:B------:R-:W-:-:S03]  /*115e0*/  MOV R17, R9 ;  /* 0x0000000900117202 */ /* 0x000fc60000000f00 */
[----:B------:R-:W0:Y:S02]  /*115f0*/  LDSM.16.M88.4 R8, [R15+0x11800] ;  /* 0x011800000f08783b */ /* 0x000e240000000200 */
[----:B0-----:R-:W-:Y:S02]  /*11600*/  IMAD.MOV.U32 R13, RZ, RZ, R8 ;  /* 0x000000ffff0d7224 */ /* 0x001fe400078e0008 */
[----:B------:R-:W-:Y:S01]  /*11610*/  STL.64 [R1+0x1c8], R10 ;  /* 0x0001c80a01007387 */ /* 0x000fe20000100a00 */
[----:B------:R-:W-:-:S03]  /*11620*/  IMAD.MOV.U32 R12, RZ, RZ, R9 ;  /* 0x000000ffff0c7224 */ /* 0x000fc600078e0009 */
[----:B------:R-:W0:Y:S02]  /*11630*/  LDSM.16.M88.4 R8, [R15+0x12000] ;  /* 0x012000000f08783b */ /* 0x000e240000000200 */
[----:B0-----:R-:W-:Y:S02]  /*11640*/  MOV R19, R8 ;  /* 0x0000000800137202 */ /* 0x001fe40000000f00 */
[----:B------:R-:W-:Y:S01]  /*11650*/  STL.64 [R1+0x1e8], R10 ;  /* 0x0001e80a01007387 */ /* 0x000fe20000100a00 */
[----:B------:R-:W-:-:S03]  /*11660*/  IMAD.MOV.U32 R2, RZ, RZ, R9 ;  /* 0x000000ffff027224 */ /* 0x000fc600078e0009 */
[----:B------:R-:W0:Y:S04]  /*11670*/  LDSM.16.M88.4 R8, [R15+0x13000] ;  /* 0x013000000f08783b */ /* 0x000e280000000200 */
[----:B0-----:R0:W-:Y:S04]  /*11680*/  STL.64 [R1+0xd08], R10 ;  /* 0x000d080a01007387 */ /* 0x0011e80000100a00 */
[----:B------:R1:W-:Y:S04]  /*11690*/  STL.64 [R1+0xd00], R8 ;  /* 0x000d000801007387 */ /* 0x0003e80000100a00 */
[----:B------:R-:W-:Y:S04]  /*116a0*/  STL.64 [R1+0xcf0], R22 ;  /* 0x000cf01601007387 */ /* 0x000fe80000100a00 */
[----:B------:R4:W-:Y:S01]  /*116b0*/  STL.64 [R1+0xce8], R20 ;  /* 0x000ce81401007387 */ /* 0x0009e20000100a00 */
[----:B0-----:R-:W-:-:S02]  /*116c0*/  IMAD.MOV.U32 R11, RZ, RZ, R19 ;  /* 0x000000ffff0b7224 */ /* 0x001fc400078e0013 */
[----:B-1----:R-:W-:Y:S01]  /*116d0*/  IMAD.MOV.U32 R8, RZ, RZ, R16 ;  /* 0x000000ffff087224 */ /* 0x002fe200078e0010 */
[----:B----4-:R-:W-:Y:S01]  /*116e0*/  MOV R20, R18 ;  /* 0x0000001200147202 */ /* 0x010fe20000000f00 */
[----:B------:R-:W-:Y:S02]  /*116f0*/  IMAD.MOV.U32 R21, RZ, RZ, R17 ;  /* 0x000000ffff157224 */ /* 0x000fe400078e0011 */
[----:B------:R-:W0:Y:S04]  /*11700*/  LDSM.16.M88.4 R16, [R15+0x14000] ;  /* 0x014000000f10783b */ /* 0x000e280000000200 */
[----:B------:R1:W-:Y:S04]  /*11710*/  STL.64 [R1+0xd10], R20 ;  /* 0x000d101401007387 */ /* 0x0003e80000100a00 */
[----:B-1----:R-:W4:Y:S04]  /*11720*/  LDL.LU R20, [R1+0x130] ;  /* 0x0001300001147983 */ /* 0x002f280000300800 */
[----:B------:R-:W4:Y:S04]  /*11730*/  LDL.LU R21, [R1+0x134] ;  /* 0x0001340001157983 */ /* 0x000f280000300800 */
[----:B------:R-:W4:Y:S04]  /*11740*/  LDL.LU R22, [R1+0x138] ;  /* 0x0001380001167983 */ /* 0x000f280000300800 */
[----:B------:R-:W4:Y:S04]  /*11750*/  LDL.LU R23, [R1+0x13c] ;  /* 0x00013c0001177983 */ /* 0x000f280000300800 */
[----:B0-----:R-:W-:Y:S04]  /*11760*/  STL.64 [R1+0xcd8], R18 ;  /* 0x000cd81201007387 */ /* 0x001fe80000100a00 */
[----:B------:R0:W-:Y:S02]  /*11770*/  STL.64 [R1+0xcd0], R16 ;  /* 0x000cd01001007387 */ /* 0x0001e40000100a00 */
[----:B0-----:R-:W-:-:S02]  /*11780*/  IMAD.MOV.U32 R16, RZ, RZ, R13 ;  /* 0x000000ffff107224 */ /* 0x001fc400078e000d */
[----:B------:R-:W-:-:S05]  /*11790*/  IMAD.MOV.U32 R17, RZ, RZ, R12 ;  /* 0x000000ffff117224 */ /* 0x000fca00078e000c */
[----:B------:R0:W-:Y:S01]  /*117a0*/  STL.64 [R1+0xcf8], R16 ;  /* 0x000cf81001007387 */ /* 0x0001e20000100a00 */
[----:B------:R-:W-:-:S03]  /*117b0*/  MOV R9, R14 ;  /* 0x0000000e00097202 */ /* 0x000fc60000000f00 */
[----:B0-----:R-:W5:Y:S04]  /*117c0*/  LDL.LU R16, [R1+0x60] ;  /* 0x0000600001107983 */ /* 0x001f680000300800 */
[----:B------:R-:W5:Y:S04]  /*117d0*/  LDL.LU R17, [R1+0x64] ;  /* 0x0000640001117983 */ /* 0x000f680000300800 */
[----:B------:R-:W5:Y:S04]  /*117e0*/  LDL.LU R18, [R1+0x68] ;  /* 0x0000680001127983 */ /* 0x000f680000300800 */
[----:B------:R-:W5:Y:S04]  /*117f0*/  LDL.LU R19, [R1+0x6c] ;  /* 0x00006c0001137983 */ /* 0x000f680000300800 */
[----:B------:R0:W-:Y:S04]  /*11800*/  STL [R1+0xcb0], R15 ;  /* 0x000cb00f01007387 */ /* 0x0001e80000100800 */
[----:B------:R-:W2:Y:S04]  /*11810*/  LDL.LU R12, [R1+0x30] ;  /* 0x00003000010c7983 */ /* 0x000ea80000300800 */
[----:B------:R-:W2:Y:S04]  /*11820*/  LDL.LU R13, [R1+0x34] ;  /* 0x00003400010d7983 */ /* 0x000ea80000300800 */
[----:B------:R-:W2:Y:S04]  /*11830*/  LDL.LU R14, [R1+0x38] ;  /* 0x00003800010e7983 */ /* 0x000ea80000300800 */
[----:B0-----:R-:W2:Y:S04]  /*11840*/  LDL.LU R15, [R1+0x3c] ;  /* 0x00003c00010f7983 */ /* 0x001ea80000300800 */
[----:B--2---:R-:W-:Y:S04]  /*11850*/  STL.64 [R1+0xcc0], R14 ;  /* 0x000cc00e01007387 */ /* 0x004fe80000100a00 */
[----:B------:R0:W-:Y:S02]  /*11860*/  STL.64 [R1+0xcb8], R12 ;  /* 0x000cb80c01007387 */ /* 0x0001e40000100a00 */
[----:B0-----:R-:W-:Y:S01]  /*11870*/  MOV R12, R11 ;  /* 0x0000000b000c7202 */ /* 0x001fe20000000f00 */
[----:B------:R-:W-:-:S05]  /*11880*/  IMAD.MOV.U32 R13, RZ, RZ, R2 ;  /* 0x000000ffff0d7224 */ /* 0x000fca00078e0002 */
[----:B------:R0:W-:Y:S01]  /*11890*/  STL.64 [R1+0xce0], R12 ;  /* 0x000ce00c01007387 */ /* 0x0001e20000100a00 */
[C---:B----4-:R-:W-:Y:S03]  /*118a0*/  HMMA.16816.F32 R8, R4.reuse, R8, R20 ;  /* 0x000000080408723c */ /* 0x050fe60000001814 */
[----:B0-----:R-:W2:Y:S04]  /*118b0*/  LDL.LU R12, [R1+0x50] ;  /* 0x00005000010c7983 */ /* 0x001ea80000300800 */
[----:B------:R-:W2:Y:S04]  /*118c0*/  LDL.LU R13, [R1+0x54] ;  /* 0x00005400010d7983 */ /* 0x000ea80000300800 */
[----:B------:R-:W2:Y:S04]  /*118d0*/  LDL.LU R14, [R1+0x58] ;  /* 0x00005800010e7983 */ /* 0x000ea80000300800 */
[----:B------:R-:W2:Y:S04]  /*118e0*/  LDL.LU R15, [R1+0x5c] ;  /* 0x00005c00010f7983 */ /* 0x000ea80000300800 */
[----:B------:R-:W-:Y:S04]  /*118f0*/  STL.64 [R1+0x208], R26 ;  /* 0x0002081a01007387 */ /* 0x000fe80000100a00 */
[----:B------:R0:W-:Y:S04]  /*11900*/  STL.64 [R1+0xcc8], R24 ;  /* 0x000cc81801007387 */ /* 0x0001e80000100a00 */
[----:B0-----:R-:W4:Y:S04]  /*11910*/  LDL.LU R24, [R1+0x40] ;  /* 0x0000400001187983 */ /* 0x001f280000300800 */
[----:B------:R-:W4:Y:S04]  /*11920*/  LDL.LU R25, [R1+0x44] ;  /* 0x0000440001197983 */ /* 0x000f280000300800 */
[----:B------:R-:W5:Y:S04]  /*11930*/  LDL.LU.64 R20, [R1+0xd10] ;  /* 0x000d100001147983 */ /* 0x000f680000300a00 */
[----:B------:R-:W-:Y:S04]  /*11940*/  STL.64 [R1+0x150], R8 ;  /* 0x0001500801007387 */ /* 0x000fe80000100a00 */
[----:B------:R0:W-:Y:S04]  /*11950*/  STL.64 [R1+0x158], R10 ;  /* 0x0001580a01007387 */ /* 0x0001e80000100a00 */
[----:B0-----:R-:W2:Y:S04]  /*11960*/  LDL.LU.64 R10, [R1+0xd08] ;  /* 0x000d0800010a7983 */ /* 0x001ea80000300a00 */
[----:B------:R-:W3:Y:S01]  /*11970*/  LDL.LU.64 R8, [R1+0xd00] ;  /* 0x000d000001087983 */ /* 0x000ee20000300a00 */
[C---:B-----5:R-:W-:Y:S03]  /*11980*/  HMMA.16816.F32 R20, R4.reuse, R20, R16 ;  /* 0x000000140414723c */ /* 0x060fe60000001810 */
[----:B--2---:R-:W-:Y:S04]  /*11990*/  STL.64 [R1+0x218], R10 ;  /* 0x0002180a01007387 */ /* 0x004fe80000100a00 */
[----:B------:R-:W2:Y:S11]  /*119a0*/  LDL.LU.64 R16, [R1+0xcf8] ;  /* 0x000cf80001107983 */ /* 0x000eb60000300a00 */
[----:B------:R-:W-:Y:S05]  /*119b0*/  @!UPT UIADD3 URZ, URZ, URZ, URZ ;  /* 0x0000003f3f3ff290 */ /* 0x000fea000fffe03f */
[----:B------:R-:W-:Y:S04]  /*119c0*/  STL.64 [R1+0x140], R20 ;  /* 0x0001401401007387 */ /* 0x000fe80000100a00 */
[----:B------:R0:W-:Y:S04]  /*119d0*/  STL.64 [R1+0x148], R22 ;  /* 0x0001481601007387 */ /* 0x0001e80000100a00 */
[----:B0-----:R-:W5:Y:S04]  /*119e0*/  LDL.LU.64 R22, [R1+0xcf0] ;  /* 0x000cf00001167983 */ /* 0x001f680000300a00 */
[----:B------:R-:W3:Y:S01]  /*119f0*/  LDL.LU.64 R20, [R1+0xce8] ;  /* 0x000ce80001147983 */ /* 0x000ee20000300a00 */
[----:B--2---:R-:W-:Y:S03]  /*11a00*/  HMMA.16816.F32 R16, R4, R16, R12 ;  /* 0x000000100410723c */ /* 0x004fe6000000180c */
[----:B-----5:R-:W-:Y:S04]  /*11a10*/  STL.64 [R1+0x228], R22 ;  /* 0x0002281601007387 */ /* 0x020fe80000100a00 */
[----:B------:R-:W4:Y:S11]  /*11a20*/  LDL.LU.64 R12, [R1+0xce0] ;  /* 0x000ce000010c7983 */ /* 0x000f360000300a00 */
[----:B------:R-:W-:Y:S05]  /*11a30*/  @!UPT UIADD3 URZ, URZ, URZ, URZ ;  /* 0x0000003f3f3ff290 */ /* 0x000fea000fffe03f */
[----:B------:R-:W-:Y:S04]  /*11a40*/  STL.64 [R1+0x130], R16 ;  /* 0x0001301001007387 */ /* 0x000fe80000100a00 */
[----:B------:R0:W-:Y:S04]  /*11a50*/  STL.64 [R1+0x138], R18 ;  /* 0x0001381201007387 */ /* 0x0001e80000100a00 */
[----:B0-----:R-:W2:Y:S01]  /*11a60*/  LDL.LU.64 R18, [R1+0xcd8] ;  /* 0x000cd80001127983 */ /* 0x001ea20000300a00 */
[----:B---3--:R-:W-:Y:S01]  /*11a70*/  IMAD.MOV.U32 R26, RZ, RZ, R29 ;  /* 0x000000ffff1a7224 */ /* 0x008fe200078e001d */
[----:B------:R-:W-:-:S02]  /*11a80*/  MOV R27, R28 ;  /* 0x0000001c001b7202 */ /* 0x000fc40000000f00 */
[----:B------:R-:W3:Y:S05]  /*11a90*/  LDL.LU.64 R16, [R1+0xcd0] ;  /* 0x000cd00001107983 */ /* 0x000eea0000300a00 */
[C---:B----4-:R-:W-:Y:S01]  /*11aa0*/  HMMA.16816.F32 R12, R4.reuse, R12, R24 ;  /* 0x0000000c040c723c */ /* 0x050fe20000001818 */
        /* <DEDUP_REMOVED lines=8> */
[----:B------:R-:W2:Y:S11]  /*11b30*/  LDL.LU R15, [R1+0xcb0] ;  /* 0x000cb000010f7983 */ /* 0x000eb60000300800 */
[----:B------:R-:W-:Y:S10]  /*11b40*/  @!UPT UIADD3 URZ, URZ, URZ, URZ ;  /* 0x0000003f3f3ff290 */ /* 0x000ff4000fffe03f */
[----:B------:R-:W-:Y:S04]  /*11b50*/  STL.64 [R1+0x110], R24 ;  /* 0x0001101801007387 */ /* 0x000fe80000100a00 */
[----:B------:R0:W-:Y:S04]  /*11b60*/  STL.64 [R1+0x118], R26 ;  /* 0x0001181a01007387 */ /* 0x0001e80000100a00 */
[----:B0-----:R-:W4:Y:S04]  /*11b70*/  LDL.LU.64 R26, [R1+0xca8] ;  /* 0x000ca800011a7983 */ /* 0x001f280000300a00 */
[----:B------:R-:W4:Y:S04]  /*11b80*/  LDL.LU.64 R24, [R1+0xca0] ;  /* 0x000ca00001187983 */ /* 0x000f280000300a00 */
[----:B------:R-:W5:Y:S01]  /*11b90*/  LDL.LU R2, [R1+0x36c] ;  /* 0x00036c0001027983 */ /* 0x000f620000300800 */
[----:B----4-:R-:W-:Y:S03]  /*11ba0*/  HMMA.16816.F32 R8, R4, R8, R24 ;  /* 0x000000080408723c */ /* 0x010fe60000001818 */
[----:B------:R-:W4:Y:S04]  /*11bb0*/  LDL.LU.64 R26, [R1+0xc98] ;  /* 0x000c9800011a7983 */ /* 0x000f280000300a00 */
[----:B------:R-:W4:Y:S11]  /*11bc0*/  LDL.LU.64 R24, [R1+0xc90] ;  /* 0x000c900001187983 */ /* 0x000f360000300a00 */
[----:B------:R-:W-:Y:S05]  /*11bd0*/  @!UPT UIADD3 URZ, URZ, URZ, URZ ;  /* 0x0000003f3f3ff290 */ /* 0x000fea000fffe03f */
[----:B------:R-:W-:Y:S01]  /*11be0*/  STL.64 [R1+0x100], R8 ;  /* 0x0001000801007387 */ /* 0x000fe20000100a00 */
[----:B------:R-:W-:-:S03]  /*11bf0*/  IMAD.MOV.U32 R28, RZ, RZ, R11 ;  /* 0x000000ffff1c7224 */ /* 0x000fc600078e000b */
[----:B------:R0:W-:Y:S04]  /*11c00*/  STL [R1+0x108], R10 ;  /* 0x0001080a01007387 */ /* 0x0001e80000100800 */
[----:B0-----:R-:W3:Y:S04]  /*11c10*/  LDL.LU.64 R10, [R1+0xc88] ;  /* 0x000c8800010a7983 */ /* 0x001ee80000300a00 */
[----:B------:R-:W3:Y:S01]  /*11c20*/  LDL.LU.64 R8, [R1+0xc80] ;  /* 0x000c800001087983 */ /* 0x000ee20000300a00 */
[C---:B----4-:R-:W-:Y:S03]  /*11c30*/  HMMA.16816.F32 R20, R4.reuse, R20, R24 ;  /* 0x000000140414723c */ /* 0x050fe60000001818 */
[----:B--2---:R-:W0:Y:S05]  /*11c40*/  LDSM.16.M88.4 R24, [R15+0x15800] ;  /* 0x015800000f18783b */ /* 0x004e2a0000000200 */
[----:B---3--:R-:W-:Y:S01]  /*11c50*/  HMMA.16816.F32 R16, R4, R16, R8 ;  /* 0x000000100410723c */ /* 0x008fe20000001808 */
[----:B------:R-:W2:Y:S11]  /*11c60*/  LDL.LU R8, [R1+0x3a4] ;  /* 0x0003a40001087983 */ /* 0x000eb60000300800 */
[----:B------:R-:W-:Y:S03]  /*11c70*/  @!UPT UIADD3 URZ, URZ, URZ, URZ ;  /* 0x0000003f3f3ff290 */ /* 0x000fe6000fffe03f */
[----:B------:R-:W-:Y:S04]  /*11c80*/  STL.64 [R1+0xf0], R20 ;  /* 0x0000f01401007387 */ /* 0x000fe80000100a00 */
[----:B------:R-:W-:Y:S04]  /*11c90*/  STL.64 [R1+0xf8], R22 ;  /* 0x0000f81601007387 */ /* 0x000fe80000100a00 */
[----:B------:R-:W2:Y:S04]  /*11ca0*/  LDL.LU R9, [R1+0x364] ;  /* 0x0003640001097983 */ /* 0x000ea80000300800 */
[----:B------:R-:W-:Y:S04]  /*11cb0*/  LDSM.16.M88.4 R20, [R15+0x15000] ;  /* 0x015000000f14783b */ /* 0x000fe80000000200 */
[----:B------:R-:W-:Y:S04]  /*11cc0*/  STL.64 [R1+0xe0], R16 ;  /* 0x0000e01001007387 */ /* 0x000fe80000100a00 */
[----:B------:R-:W-:Y:S04]  /*11cd0*/  STL.64 [R1+0xe8], R18 ;  /* 0x0000e81201007387 */ /* 0x000fe80000100a00 */
[----:B------:R-:W1:Y:S04]  /*11ce0*/  LDSM.16.M88.4 R16, [R15+0x14800] ;  /* 0x014800000f10783b */ /* 0x000e680000000200 */
[----:B------:R-:W3:Y:S01]  /*11cf0*/  LDSM.16.M88.4 R12, [R15+0x16000] ;  /* 0x016000000f0c783b */ /* 0x000ee20000000200 */
[----:B0-----:R-:W-:-:S03]  /*11d00*/  IMAD.MOV.U32 R29, RZ, RZ, R27 ;  /* 0x000000ffff1d7224 */ /* 0x001fc600078e001b */
[----:B------:R-:W4:Y:S04]  /*11d10*/  LDL.LU R10, [R1+0x378] ;  /* 0x00037800010a7983 */ /* 0x000f280000300800 */
[----:B-1----:R-:W-:Y:S04]  /*11d20*/  STL.64 [R1+0x188], R18 ;  /* 0x0001881201007387 */ /* 0x002fe80000100a00 */
[----:B------:R-:W-:Y:S01]  /*11d30*/  STL [R1+0xb80], R29 ;  /* 0x000b801d01007387 */ /* 0x000fe20000100800 */
[----:B---3--:R-:W-:Y:S01]  /*11d40*/  MOV R27, R12 ;  /* 0x0000000c001b7202 */ /* 0x008fe20000000f00 */
[----:B------:R-:W-:-:S02]  /*11d50*/  IMAD.MOV.U32 R11, RZ, RZ, R13 ;  /* 0x000000ffff0b7224 */ /* 0x000fc400078e000d */
[----:B------:R-:W-:Y:S04]  /*11d60*/  STL.64 [R1+0x1a8], R22 ;  /* 0x0001a81601007387 */ /* 0x000fe80000100a00 */
[----:B------:R0:W-:Y:S04]  /*11d70*/  STL.64 [R1+0x1f8], R14 ;  /* 0x0001f80e01007387 */ /* 0x0001e80000100a00 */
[----:B0-----:R-:W3:Y:S04]  /*11d80*/  LDL.LU.64 R14, [R1+0xc78] ;  /* 0x000c7800010e7983 */ /* 0x001ee80000300a00 */
[----:B------:R-:W3:Y:S04]  /*11d90*/  LDL.LU.64 R12, [R1+0xc70] ;  /* 0x000c7000010c7983 */ /* 0x000ee80000300a00 */
[----:B------:R-:W-:Y:S04]  /*11da0*/  STL [R1+0x1d8], R26 ;  /* 0x0001d81a01007387 */ /* 0x000fe80000100800 */
[----:B------:R-:W2:Y:S01]  /*11db0*/  LDL.LU.64 R18, [R1+0xc68] ;  /* 0x000c680001127983 */ /* 0x000ea20000300a00 */
[C---:B---3--:R-:W-:Y:S03]  /*11dc0*/  HMMA.16816.F32 R12, R4.reuse, R16, R12 ;  /* 0x00000010040c723c */ /* 0x048fe6000000180c */
[----:B------:R-:W2:Y:S11]  /*11dd0*/  LDL.LU.64 R16, [R1+0xc60] ;  /* 0x000c600001107983 */ /* 0x000eb60000300a00 */
[----:B------:R-:W-:Y:S09]  /*11de0*/  @!UPT UIADD3 URZ, URZ, URZ, URZ ;  /* 0x0000003f3f3ff290 */ /* 0x000ff2000fffe03f */
[----:B------:R-:W-:Y:S04]  /*11df0*/  STL.64 [R1+0xd0], R12 ;  /* 0x0000d00c01007387 */ /* 0x000fe80000100a00 */
[----:B------:R0:W-:Y:S04]  /*11e00*/  STL.64 [R1+0xd8], R14 ;  /* 0x0000d80e01007387 */ /* 0x0001e80000100a00 */
[----:B0-----:R-:W3:Y:S04]  /*11e10*/  LDL.LU R15, [R1+0x368] ;  /* 0x00036800010f7983 */ /* 0x001ee80000300800 */
[----:B------:R-:W3:Y:S01]  /*11e20*/  LDL.LU.64 R22, [R1+0xc58] ;  /* 0x000c580001167983 */ /* 0x000ee20000300a00 */
[----:B--2---:R-:W-:Y:S03]  /*11e30*/  HMMA.16816.F32 R16, R4, R20, R16 ;  /* 0x000000140410723c */ /* 0x004fe60000001810 */
[----:B------:R-:W3:Y:S11]  /*11e40*/  LDL.LU.64 R20, [R1+0xc50] ;  /* 0x000c500001147983 */ /* 0x000ef60000300a00 */
[----:B------:R-:W-:Y:S10]  /*11e50*/  @!UPT UIADD3 URZ, URZ, URZ, URZ ;  /* 0x0000003f3f3ff290 */ /* 0x000ff4000fffe03f */
[----:B------:R-:W-:Y:S01]  /*11e60*/  IMAD.MOV.U32 R13, RZ, RZ, R18 ;  /* 0x000000ffff0d7224 */ /* 0x000fe200078e0012 */
[----:B------:R-:W-:Y:S01]  /*11e70*/  MOV R12, R19 ;  /* 0x00000013000c7202 */ /* 0x000fe20000000f00 */
[----:B------:R0:W-:Y:S04]  /*11e80*/  STL.64 [R1+0xb0], R16 ;  /* 0x0000b01001007387 */ /* 0x0001e80000100a00 */
[----:B------:R-:W-:Y:S01]  /*11e90*/  STL.64 [R1+0xbc0], R12 ;  /* 0x000bc00c01007387 */ /* 0x000fe20000100a00 */
[----:B0-----:R-:W-:-:S03]  /*11ea0*/  IMAD.MOV.U32 R16, RZ, RZ, R27 ;  /* 0x000000ffff107224 */ /* 0x001fc600078e001b */
[----:B------:R-:W2:Y:S01]  /*11eb0*/  LDL.LU.64 R26, [R1+0xc48] ;  /* 0x000c4800011a7983 */ /* 0x000ea20000300a00 */
[----:B---3--:R-:W-:Y:S03]  /*11ec0*/  HMMA.16816.F32 R20, R4, R24, R20 ;  /* 0x000000180414723c */ /* 0x008fe60000001814 */
[----:B------:R-:W3:Y:S01]  /*11ed0*/  LDL.LU.64 R24, [R1+0xc40] ;  /* 0x000c400001187983 */ /* 0x000ee20000300a00 */
[----:B------:R-:W-:-:S03]  /*11ee0*/  IMAD.MOV.U32 R17, RZ, RZ, R11 ;  /* 0x000000ffff117224 */ /* 0x000fc600078e000b */
[----:B------:R-:W0:Y:S11]  /*11ef0*/  S2R R11, SR_TID.X ;  /* 0x00000000000b7919 */ /* 0x000e360000002100 */
[----:B------:R-:W-:Y:S05]  /*11f00*/  @!UPT UIADD3 URZ, URZ, URZ, URZ ;  /* 0x0000003f3f3ff290 */ /* 0x000fea000fffe03f */
[----:B------:R-:W-:Y:S01]  /*11f10*/  STL.64 [R1+0x90], R20 ;  /* 0x0000901401007387 */ /* 0x000fe20000100a00 */
[----:B0-----:R-:W-:-:S03]  /*11f20*/  LOP3.LUT R29, R11, 0x7, RZ, 0xc0, !PT ;  /* 0x000000070b1d7812 */ /* 0x001fc600078ec0ff */
[----:B------:R2:W-:Y:S01]  /*11f30*/  STL.64 [R1+0x98], R22 ;  /* 0x0000981601007387 */ /* 0x0005e20000100a00 */
[----:B------:R-:W-:Y:S02]  /*11f40*/  IMAD.SHL.U32 R11, R11, 0x2, RZ ;  /* 0x000000020b0b7824 */ /* 0x000fe400078e00ff */
[----:B------:R-:W-:Y:S01]  /*11f50*/  IMAD R14, R29, 0x110, RZ ;  /* 0x000001101d0e7824 */ /* 0x000fe200078e02ff */
[----:B--2---:R-:W-:Y:S01]  /*11f60*/  MOV R22, R26 ;  /* 0x0000001a00167202 */ /* 0x004fe20000000f00 */
[----:B------:R-:W-:-:S03]  /*11f70*/  IMAD.MOV.U32 R23, RZ, RZ, R27 ;  /* 0x000000ffff177224 */ /* 0x000fc600078e001b */
[----:B------:R-:W-:Y:S02]  /*11f80*/  LOP3.LUT R14, R14, 0x30, R11, 0x78, !PT ;  /* 0x000000300e0e7812 */ /* 0x000fe400078e780b */
[----:B---3--:R-:W-:Y:S01]  /*11f90*/  MOV R20, R24 ;  /* 0x0000001800147202 */ /* 0x008fe20000000f00 */
[----:B------:R-:W-:Y:S01]  /*11fa0*/  IMAD.MOV.U32 R21, RZ, RZ, R25 ;  /* 0x000000ffff157224 */ /* 0x000fe200078e0019 */
[----:B------:R-:W2:Y:S04]  /*11fb0*/  LDL.LU R24, [R1+0xc3c] ;  /* 0x000c3c0001187983 */ /* 0x000ea80000300800 */
[----:B------:R-:W2:Y:S04]  /*11fc0*/  LDL.LU R25, [R1+0xc38] ;  /* 0x000c380001197983 */ /* 0x000ea80000300800 */
[----:B------:R-:W2:Y:S04]  /*11fd0*/  LDL.LU R26, [R1+0xc34] ;  /* 0x000c3400011a7983 */ /* 0x000ea80000300800 */
[----:B------:R-:W2:Y:S04]  /*11fe0*/  LDL.LU R27, [R1+0xc30] ;  /* 0x000c3000011b7983 */ /* 0x000ea80000300800 */
[----:B------:R-:W-:Y:S04]  /*11ff0*/  STL.64 [R1+0xc10], R22 ;  /* 0x000c101601007387 */ /* 0x000fe80000100a00 */
[----:B------:R-:W-:Y:S04]  /*12000*/  STL.64 [R1+0xc08], R20 ;  /* 0x000c081401007387 */ /* 0x000fe80000100a00 */
[----:B------:R-:W4:Y:S01]  /*12010*/  LDL.LU R11, [R1+0x374] ;  /* 0x00037400010b7983 */ /* 0x000f220000300800 */
[----:B------:R-:W-:-:S05]  /*12020*/  LOP3.LUT R14, R14, 0x40, RZ, 0x3c, !PT ;  /* 0x000000400e0e7812 */ /* 0x000fca00078e3cff */
[----:B------:R-:W0:Y:S04]  /*12030*/  LDSM.16.M88.4 R20, [R14+0x16800] ;  /* 0x016800000e14783b */ /* 0x000e280000000200 */
[----:B----4-:R-:W-:Y:S04]  /*12040*/  STL.64 [R1+0xc20], R10 ;  /* 0x000c200a01007387 */ /* 0x010fe80000100a00 */
[----:B------:R1:W-:Y:S04]  /*12050*/  STL.64 [R1+0xc18], R8 ;  /* 0x000c180801007387 */ /* 0x0003e80000100a00 */
[----:B-1----:R-:W3:Y:S04]  /*12060*/  LDL.LU R8, [R1+0x80] ;  /* 0x0000800001087983 */ /* 0x002ee80000300800 */
[----:B------:R-:W3:Y:S04]  /*12070*/  LDL.LU R9, [R1+0x84] ;  /* 0x0000840001097983 */ /* 0x000ee80000300800 */
[----:B------:R-:W3:Y:S04]  /*12080*/  LDL.LU R10, [R1+0x88] ;  /* 0x00008800010a7983 */ /* 0x000ee80000300800 */
[----:B------:R-:W3:Y:S01]  /*12090*/  LDL.LU R11, [R1+0x8c] ;  /* 0x00008c00010b7983 */ /* 0x000ee20000300800 */
[----:B--2---:R-:W-:Y:S03]  /*120a0*/  HMMA.16816.F32 R16, R4, R16, R24 ;  /* 0x000000100410723c */ /* 0x004fe60000001818 */
[----:B------:R-:W2:Y:S01]  /*120b0*/  LDL.LU R24, [R1+0xa0] ;  /* 0x0000a00001187983 */ /* 0x000ea20000300800 */
[----:B0-----:R-:W-:-:S03]  /*120c0*/  IMAD.MOV.U32 R29, RZ, RZ, R22 ;  /* 0x000000ffff1d7224 */ /* 0x001fc600078e0016 */
[----:B------:R-:W-:Y:S01]  /*120d0*/  IMAD.MOV.U32 R26, RZ, RZ, R0 ;  /* 0x000000ffff1a7224 */ /* 0x000fe200078e0000 */
[----:B------:R-:W-:Y:S11]  /*120e0*/  MOV R27, R3 ;  /* 0x00000003001b7202 */ /* 0x000ff60000000f00 */
[----:B------:R-:W-:Y:S04]  /*120f0*/  @!UPT UIADD3 URZ, URZ, URZ, URZ ;  /* 0x0000003f3f3ff290 */ /* 0x000fe8000fffe03f */
[----:B------:R-:W-:Y:S04]  /*12100*/  STL.64 [R1+0x70], R16 ;  /* 0x0000701001007387 */ /* 0x000fe80000100a00 */
[----:B------:R-:W-:Y:S04]  /*12110*/  STL.64 [R1+0x78], R18 ;  /* 0x0000781201007387 */ /* 0x000fe80000100a00 */
[----:B------:R-:W2:Y:S04]  /*12120*/  LDL.LU R25, [R1+0xa4] ;  /* 0x0000a40001197983 */ /* 0x000ea80000300800 */
[----:B------:R-:W4:Y:S04]  /*12130*/  LDL.LU R0, [R1+0xc2c] ;  /* 0x000c2c0001007983 */ /* 0x000f280000300800 */
[----:B------:R-:W5:Y:S04]  /*12140*/  LDL.LU R3, [R1+0xc28] ;  /* 0x000c280001037983 */ /* 0x000f680000300800 */
[----:B------:R3:W-:Y:S04]  /*12150*/  STL [R1+0x17c], R23 ;  /* 0x00017c1701007387 */ /* 0x0007e80000100800 */
[----:B------:R-:W2:Y:S01]  /*12160*/  LDSM.16.M88.4 R16, [R14+0x17000] ;  /* 0x017000000e10783b */ /* 0x000ea20000000200 */
[C---:B---3--:R-:W-:Y:S03]  /*12170*/  HMMA.16816.F32 R20, R4.reuse, R20, R8 ;  /* 0x000000140414723c */ /* 0x048fe60000001808 */
[----:B------:R-:W4:Y:S04]  /*12180*/  LDL.LU.64 R10, [R1+0xc20] ;  /* 0x000c2000010a7983 */ /* 0x000f280000300a00 */
[----:B------:R-:W3:Y:S11]  /*12190*/  LDL.LU.64 R8, [R1+0xc18] ;  /* 0x000c180001087983 */ /* 0x000ef60000300a00 */
[----:B------:R-:W-:Y:S05]  /*121a0*/  @!UPT UIADD3 URZ, URZ, URZ, URZ ;  /* 0x0000003f3f3ff290 */ /* 0x000fea000fffe03f */
[----:B------:R-:W-:Y:S04]  /*121b0*/  STL.64 [R1+0x60], R20 ;  /* 0x0000601401007387 */ /* 0x000fe80000100a00 */
[----:B------:R0:W-:Y:S04]  /*121c0*/  STL.64 [R1+0x68], R22 ;  /* 0x0000681601007387 */ /* 0x0001e80000100a00 */
[----:B0-----:R-:W3:Y:S04]  /*121d0*/  LDL.LU.64 R22, [R1+0xc10] ;  /* 0x000c100001167983 */ /* 0x001ee80000300a00 */
[----:B------:R-:W3:Y:S01]  /*121e0*/  LDL.LU.64 R20, [R1+0xc08] ;  /* 0x000c080001147983 */ /* 0x000ee20000300a00 */
[----:B--2---:R-:W-:Y:S03]  /*121f0*/  HMMA.16816.F32 R24, R4, R16, R24 ;  /* 0x000000100418723c */ /* 0x004fe60000001818 */
[----:B------:R-:W-:Y:S04]  /*12200*/  STL.64 [R1+0x1b8], R18 ;  /* 0x0001b81201007387 */ /* 0x000fe80000100a00 */
[----:B------:R-:W0:Y:S01]  /*12210*/  LDSM.16.M88.4 R16, [R14+0x17800] ;  /* 0x017800000e10783b */ /* 0x000e220000000200 */
[----:B-----5:R-:W-:-:S04]  /*12220*/  FADD R2, R2, -R3 ;  /* 0x8000000302027221 */ /* 0x020fc80000000000 */
[----:B------:R-:W-:Y:S01]  /*12230*/  FMUL R2, R2, 1.4426950216293334961 ;  /* 0x3fb8aa3b02027820 */ /* 0x000fe20000400000 */
[----:B0-----:R-:W-:Y:S10]  /*12240*/  STL.64 [R1+0x88], R18 ;  /* 0x0000881201007387 */ /* 0x001ff40000100a00 */
[----:B------:R0:W-:Y:S04]  /*12250*/  STL.64 [R1+0x50], R24 ;  /* 0x0000501801007387 */ /* 0x0001e80000100a00 */
[----:B------:R1:W-:Y:S01]  /*12260*/  STL.64 [R1+0x58], R26 ;  /* 0x0000581a01007387 */ /* 0x0003e20000100a00 */
[----:B0-----:R0:W2:Y:S01]  /*12270*/  MUFU.EX2 R24, R2 ;  /* 0x0000000200187308 */ /* 0x0010a20000000800 */
[----:B---3--:R-:W-:Y:S07]  /*12280*/  HMMA.16816.F32 R20, R4, R16, R20 ;  /* 0x000000100414723c */ /* 0x008fee0000001814 */
[----:B------:R-:W-:-:S04]  /*12290*/  FADD R4, R15, -R3 ;  /* 0x800000030f047221 */ /* 0x000fc80000000000 */
[----:B0-----:R-:W-:Y:S02]  /*122a0*/  FMUL R2, R4, 1.4426950216293334961 ;  /* 0x3fb8aa3b04027820 */ /* 0x001fe40000400000 */
[----:B------:R-:W-:Y:S02]  /*122b0*/  FADD R4, R8, -R3 ;  /* 0x8000000308047221 */ /* 0x000fe40000000000 */
[----:B-1----:R0:W1:Y:S02]  /*122c0*/  MUFU.EX2 R27, R2 ;  /* 0x00000002001b7308 */ /* 0x0020640000000800 */
[----:B0-----:R-:W-:-:S06]  /*122d0*/  FMUL R2, R4, 1.4426950216293334961 ;  /* 0x3fb8aa3b04027820 */ /* 0x001fcc0000400000 */
[----:B------:R-:W-:Y:S04]  /*122e0*/  STL.64 [R1+0xb28], R22 ;  /* 0x000b281601007387 */ /* 0x000fe80000100a00 */
[----:B------:R0:W-:Y:S02]  /*122f0*/  STL.64 [R1+0xb20], R20 ;  /* 0x000b201401007387 */ /* 0x0001e40000100a00 */
[----:B0-----:R-:W0:Y:S02]  /*12300*/  MUFU.EX2 R20, R2 ;  /* 0x0000000200147308 */ /* 0x001e240000000800 */
[----:B--2---:R-:W-:Y:S04]  /*12310*/  STL [R1+0x2dc], R24 ;  /* 0x0002dc1801007387 */ /* 0x004fe80000100800 */
[----:B-1----:R-:W-:Y:S04]  /*12320*/  STL [R1+0x2ec], R27 ;  /* 0x0002ec1b01007387 */ /* 0x002fe80000100800 */
[----:B------:R-:W2:Y:S04]  /*12330*/  LDL.LU R18, [R1+0x1e8] ;  /* 0x0001e80001127983 */ /* 0x000ea80000300800 */
[----:B0-----:R-:W-:Y:S04]  /*12340*/  STL [R1+0x2e8], R20 ;  /* 0x0002e81401007387 */ /* 0x001fe80000100800 */
[----:B------:R-:W2:Y:S01]  /*12350*/  LDL.LU R19, [R1+0x1ec] ;  /* 0x0001ec0001137983 */ /* 0x000ea20000300800 */
[----:B------:R-:W-:-:S04]  /*12360*/  FADD R4, R9, -R3 ;  /* 0x8000000309047221 */ /* 0x000fc80000000000 */
[----:B------:R-:W-:-:S04]  /*12370*/  FMUL R2, R4, 1.4426950216293334961 ;  /* 0x3fb8aa3b04027820 */ /* 0x000fc80000400000 */
[----:B------:R0:W1:Y:S01]  /*12380*/  MUFU.EX2 R21, R2 ;  /* 0x0000000200157308 */ /* 0x0000620000000800 */
[----:B----4-:R-:W-:-:S04]  /*12390*/  FADD R4, R10, -R0 ;  /* 0x800000000a047221 */ /* 0x010fc80000000000 */
[----:B0-----:R-:W-:Y:S02]  /*123a0*/  FMUL R2, R4, 1.4426950216293334961 ;  /* 0x3fb8aa3b04027820 */ /* 0x001fe40000400000 */
[----:B------:R-:W-:Y:S01]  /*123b0*/  FADD R4, R11, -R0 ;  /* 0x800000000b047221 */ /* 0x000fe20000000000 */
[----:B--2---:R-:W-:Y:S04]  /*123c0*/  STL.64 [R1+0xbc8], R18 ;  /* 0x000bc81201007387 */ /* 0x004fe80000100a00 */
[----:B------:R-:W2:Y:S04]  /*123d0*/  LDL.LU R10, [R1+0x218] ;  /* 0x00021800010a7983 */ /* 0x000ea80000300800 */
[----:B-1----:R-:W-:Y:S04]  /*123e0*/  STL [R1+0x2f4], R21 ;  /* 0x0002f41501007387 */ /* 0x002fe80000100800 */
[----:B------:R-:W2:Y:S04]  /*123f0*/  LDL.LU R11, [R1+0x21c] ;  /* 0x00021c00010b7983 */ /* 0x000ea80000300800 */
[----:B------:R-:W3:Y:S04]  /*12400*/  LDL.LU R14, [R1+0x1c8] ;  /* 0x0001c800010e7983 */ /* 0x000ee80000300800 */
[----:B------:R-:W3:Y:S04]  /*12410*/  LDL.LU R15, [R1+0x1cc] ;  /* 0x0001cc00010f7983 */ /* 0x000ee80000300800 */
[----:B---3--:R0:W-:Y:S04]  /*12420*/  STL.64 [R1+0xbd0], R14 ;  /* 0x000bd00e01007387 */ /* 0x0081e80000100a00 */
[----:B0-----:R-:W3:Y:S04]  /*12430*/  LDL.LU R14, [R1+0x198] ;  /* 0x00019800010e7983 */ /* 0x001ee80000300800 */
[----:B------:R-:W3:Y:S04]  /*12440*/  LDL.LU R15, [R1+0x19c] ;  /* 0x00019c00010f7983 */ /* 0x000ee80000300800 */
[----:B---3--:R0:W-:Y:S04]  /*12450*/  STL.64 [R1+0xbe8], R14 ;  /* 0x000be80e01007387 */ /* 0x0081e80000100a00 */
[----:B------:R-:W3:Y:S04]  /*12460*/  LDL.LU R16, [R1+0x130] ;  /* 0x0001300001107983 */ /* 0x000ee80000300800 */
[----:B------:R-:W3:Y:S04]  /*12470*/  LDL.LU R17, [R1+0x134] ;  /* 0x0001340001117983 */ /* 0x000ee80000300800 */
[----:B------:R-:W4:Y:S04]  /*12480*/  LDL.LU R18, [R1+0x138] ;  /* 0x0001380001127983 */ /* 0x000f280000300800 */
[----:B------:R-:W4:Y:S04]  /*12490*/  LDL.LU R19, [R1+0x13c] ;  /* 0x00013c0001137983 */ /* 0x000f280000300800 */
[----:B0-----:R-:W5:Y:S04]  /*124a0*/  LDL.LU R14, [R1+0x168] ;  /* 0x00016800010e7983 */ /* 0x001f680000300800 */
[----:B------:R-:W5:Y:S04]  /*124b0*/  LDL.LU R15, [R1+0x16c] ;  /* 0x00016c00010f7983 */ /* 0x000f680000300800 */
[----:B------:R-:W2:Y:S04]  /*124c0*/  LDL.LU R26, [R1+0x3b0] ;  /* 0x0003b000011a7983 */ /* 0x000ea80000300800 */
[----:B------:R-:W2:Y:S04]  /*124d0*/  LDL.LU R7, [R1+0x370] ;  /* 0x0003700001077983 */ /* 0x000ea80000300800 */
[----:B-----5:R-:W-:Y:S04]  /*124e0*/  STL.64 [R1+0xc00], R14 ;  /* 0x000c000e01007387 */ /* 0x020fe80000100a00 */
[----:B----4-:R-:W-:Y:S04]  /*124f0*/  STL.64 [R1+0xbe0], R18 ;  /* 0x000be01201007387 */ /* 0x010fe80000100a00 */
[----:B---3--:R0:W-:Y:S04]  /*12500*/  STL.64 [R1+0xbd8], R16 ;  /* 0x000bd81001007387 */ /* 0x0081e80000100a00 */
[----:B0-----:R-:W3:Y:S04]  /*12510*/  LDL.LU R16, [R1+0x140] ;  /* 0x0001400001107983 */ /* 0x001ee80000300800 */
[----:B------:R-:W3:Y:S04]  /*12520*/  LDL.LU R17, [R1+0x144] ;  /* 0x0001440001117983 */ /* 0x000ee80000300800 */
[----:B------:R-:W4:Y:S04]  /*12530*/  LDL.LU R18, [R1+0x148] ;  /* 0x0001480001127983 */ /* 0x000f280000300800 */
[----:B------:R-:W4:Y:S04]  /*12540*/  LDL.LU R19, [R1+0x14c] ;  /* 0x00014c0001137983 */ /* 0x000f280000300800 */
[----:B------:R-:W5:Y:S04]  /*12550*/  LDL.LU R22, [R1+0x248] ;  /* 0x0002480001167983 */ /* 0x000f680000300800 */
[----:B------:R-:W5:Y:S04]  /*12560*/  LDL.LU R23, [R1+0x24c] ;  /* 0x00024c0001177983 */ /* 0x000f680000300800 */
[----:B------:R-:W5:Y:S04]  /*12570*/  LDL.LU R12, [R1+0xc0] ;  /* 0x0000c000010c7983 */ /* 0x000f680000300800 */
[----:B------:R-:W5:Y:S04]  /*12580*/  LDL.LU R13, [R1+0xc4] ;  /* 0x0000c400010d7983 */ /* 0x000f680000300800 */
[----:B------:R-:W5:Y:S04]  /*12590*/  LDL.LU R14, [R1+0xc8] ;  /* 0x0000c800010e7983 */ /* 0x000f680000300800 */
[----:B------:R-:W5:Y:S04]  /*125a0*/  LDL.LU R15, [R1+0xcc] ;  /* 0x0000cc00010f7983 */ /* 0x000f680000300800 */
[----:B----4-:R-:W-:Y:S04]  /*125b0*/  STL.64 [R1+0xbf8], R18 ;  /* 0x000bf81201007387 */ /* 0x010fe80000100a00 */
[----:B---3--:R0:W-:Y:S04]  /*125c0*/  STL.64 [R1+0xbf0], R16 ;  /* 0x000bf01001007387 */ /* 0x0081e80000100a00 */
[----:B0-----:R-:W3:Y:S04]  /*125d0*/  LDL.LU R16, [R1+0x150] ;  /* 0x0001500001107983 */ /* 0x001ee80000300800 */
[----:B------:R-:W3:Y:S04]  /*125e0*/  LDL.LU R17, [R1+0x154] ;  /* 0x0001540001117983 */ /* 0x000ee80000300800 */
[----:B------:R-:W3:Y:S04]  /*125f0*/  LDL.LU R18, [R1+0x158] ;  /* 0x0001580001127983 */ /* 0x000ee80000300800 */
[----:B------:R-:W3:Y:S04]  /*12600*/  LDL.LU R19, [R1+0x15c] ;  /* 0x00015c0001137983 */ /* 0x000ee80000300800 */
[----:B--2---:R0:W-:Y:S04]  /*12610*/  STL.64 [R1+0xba8], R10 ;  /* 0x000ba80a01007387 */ /* 0x0041e80000100a00 */
[----:B------:R-:W2:Y:S04]  /*12620*/  LDL.LU R8, [R1+0x110] ;  /* 0x0001100001087983 */ /* 0x000ea80000300800 */
[----:B------:R-:W2:Y:S04]  /*12630*/  LDL.LU R9, [R1+0x114] ;  /* 0x0001140001097983 */ /* 0x000ea80000300800 */
[----:B0-----:R-:W4:Y:S04]  /*12640*/  LDL.LU R10, [R1+0x118] ;  /* 0x00011800010a7983 */ /* 0x001f280000300800 */
[----:B------:R-:W4:Y:S01]  /*12650*/  LDL.LU R11, [R1+0x11c] ;  /* 0x00011c00010b7983 */ /* 0x000f220000300800 */
[----:B------:R0:W-:Y:S02]  /*12660*/  MUFU.EX2 R25, R2 ;  /* 0x0000000200197308 */ /* 0x0001e40000000800 */
[----:B0-----:R-:W-:-:S02]  /*12670*/  FMUL R2, R4, 1.4426950216293334961 ;  /* 0x3fb8aa3b04027820 */ /* 0x001fc40000400000 */
[----:B------:R-:W-:-:S04]  /*12680*/  FADD R4, R26, -R0 ;  /* 0x800000001a047221 */ /* 0x000fc80000000000 */
[----:B------:R0:W-:Y:S02]  /*12690*/  MUFU.EX2 R26, R2 ;  /* 0x00000002001a7308 */ /* 0x0001e40000000800 */
[----:B0-----:R-:W-:Y:S02]  /*126a0*/  FMUL R2, R4, 1.4426950216293334961 ;  /* 0x3fb8aa3b04027820 */ /* 0x001fe40000400000 */
[----:B------:R-:W-:-:S04]  /*126b0*/  FADD R4, R7, -R0 ;  /* 0x8000000007047221 */ /* 0x000fc80000000000 */
[----:B------:R0:W-:Y:S02]  /*126c0*/  MUFU.EX2 R5, R2 ;  /* 0x0000000200057308 */ /* 0x0001e40000000800 */
[----:B0-----:R-:W-:-:S06]  /*126d0*/  FMUL R2, R4, 1.4426950216293334961 ;  /* 0x3fb8aa3b04027820 */ /* 0x001fcc0000400000 */
[----:B------:R-:W0:Y:S01]  /*126e0*/  MUFU.EX2 R2, R2 ;  /* 0x0000000200027308 */ /* 0x000e220000000800 */
[----:B------:R-:W-:Y:S02]  /*126f0*/  F2FP.PACK_AB R24, R27, R24 ;  /* 0x000000181b18723e */ /* 0x000fe400000000ff */
[----:B0-----:R-:W-:Y:S01]  /*12700*/  F2FP.PACK_AB R27, R2, R5 ;  /* 0x00000005021b723e */ /* 0x001fe200000000ff */
[----:B----4-:R-:W-:Y:S04]  /*12710*/  STL.64 [R1+0xbb8], R10 ;  /* 0x000bb80a01007387 */ /* 0x010fe80000100a00 */
[----:B--2---:R0:W-:Y:S04]  /*12720*/  STL.64 [R1+0xbb0], R8 ;  /* 0x000bb00801007387 */ /* 0x0041e80000100a00 */
[----:B0-----:R-:W2:Y:S04]  /*12730*/  LDL.LU R8, [R1+0x120] ;  /* 0x0001200001087983 */ /* 0x001ea80000300800 */
[----:B------:R-:W2:Y:S04]  /*12740*/  LDL.LU R9, [R1+0x124] ;  /* 0x0001240001097983 */ /* 0x000ea80000300800 */
[----:B------:R-:W2:Y:S04]  /*12750*/  LDL.LU R10, [R1+0x128] ;  /* 0x00012800010a7983 */ /* 0x000ea80000300800 */
[----:B------:R-:W2:Y:S04]  /*12760*/  LDL.LU R11, [R1+0x12c] ;  /* 0x00012c00010b7983 */ /* 0x000ea80000300800 */
[----:B------:R0:W-:Y:S04]  /*12770*/  STL [R1+0x2d8], R25 ;  /* 0x0002d81901007387 */ /* 0x0001e80000100800 */
[----:B------:R1:W-:Y:S04]  /*12780*/  STL [R1+0x2e4], R26 ;  /* 0x0002e41a01007387 */ /* 0x0003e80000100800 */
[----:B------:R-:W4:Y:S01]  /*12790*/  LDL.LU R6, [R1+0x208] ;  /* 0x0002080001067983 */ /* 0x000f220000300800 */
[----:B0-----:R-:W-:-:S03]  /*127a0*/  F2FP.PACK_AB R25, R26, R25 ;  /* 0x000000191a19723e */ /* 0x001fc600000000ff */
[----:B------:R-:W4:Y:S01]  /*127b0*/  LDL.LU R7, [R1+0x20c] ;  /* 0x00020c0001077983 */ /* 0x000f220000300800 */
[----:B-1----:R-:W-:-:S03]  /*127c0*/  F2FP.PACK_AB R26, R21, R20 ;  /* 0x00000014151a723e */ /* 0x002fc600000000ff */
[----:B------:R-:W-:Y:S04]  /*127d0*/  STL [R1+0x2e0], R5 ;  /* 0x0002e00501007387 */ /* 0x000fe80000100800 */
[----:B------:R-:W-:Y:S01]  /*127e0*/  STL [R1+0x2f0], R2 ;  /* 0x0002f00201007387 */ /* 0x000fe20000100800 */
[C---:B-----5:R-:W-:Y:S03]  /*127f0*/  HMMA.16816.F32 R20, R24.reuse, R22, R12 ;  /* 0x000000161814723c */ /* 0x060fe6000000180c */
[----:B------:R-:W3:Y:S11]  /*12800*/  LDL.LU.64 R14, [R1+0xc00] ;  /* 0x000c0000010e7983 */ /* 0x000ef60000300a00 */
[----:B------:R-:W-:Y:S09]  /*12810*/  @!UPT UIADD3 URZ, URZ, URZ, URZ ;  /* 0x0000003f3f3ff290 */ /* 0x000ff2000fffe03f */
[----:B------:R-:W-:Y:S04]  /*12820*/  STL.64 [R1+0x40], R20 ;  /* 0x0000401401007387 */ /* 0x000fe80000100a00 */
        /* <DEDUP_REMOVED lines=21> */
[----:B-1----:R-:W5:Y:S04]  /*12980*/  LDL.LU R14, [R1+0x228] ;  /* 0x00022800010e7983 */ /* 0x002f680000300800 */
[----:B------:R-:W5:Y:S01]  /*12990*/  LDL.LU R15, [R1+0x22c] ;  /* 0x00022c00010f7983 */ /* 0x000f620000300800 */
[C---:B--2---:R-:W-:Y:S03]  /*129a0*/  HMMA.16816.F32 R16, R24.reuse, R18, R8 ;  /* 0x000000121810723c */ /* 0x044fe60000001808 */
[----:B------:R-:W4:Y:S04]  /*129b0*/  LDL.LU.64 R10, [R1+0xbb8] ;  /* 0x000bb800010a7983 */ /* 0x000f280000300a00 */
[----:B------:R-:W4:Y:S11]  /*129c0*/  LDL.LU.64 R8, [R1+0xbb0] ;  /* 0x000bb00001087983 */ /* 0x000f360000300a00 */
[----:B------:R-:W-:Y:S05]  /*129d0*/  @!UPT UIADD3 URZ, URZ, URZ, URZ ;  /* 0x0000003f3f3ff290 */ /* 0x000fea000fffe03f */
[----:B------:R-:W-:Y:S04]  /*129e0*/  STL.64 [R1], R16 ;  /* 0x0000001001007387 */ /* 0x000fe80000100a00 */
[----:B------:R0:W-:Y:S04]  /*129f0*/  STL.64 [R1+0x8], R18 ;  /* 0x0000081201007387 */ /* 0x0001e80000100a00 */
[----:B0-----:R-:W2:Y:S04]  /*12a00*/  LDL.LU R18, [R1+0x238] ;  /* 0x0002380001127983 */ /* 0x001ea80000300800 */
[----:B------:R-:W2:Y:S01]  /*12a10*/  LDL.LU R19, [R1+0x23c] ;  /* 0x00023c0001137983 */ /* 0x000ea20000300800 */
[----:B----4-:R-:W-:Y:S03]  /*12a20*/  HMMA.16816.F32 R4, R24, R6, R8 ;  /* 0x000000061804723c */ /* 0x010fe60000001808 */
[----:B--2---:R0:W-:Y:S04]  /*12a30*/  STL.64 [R1+0xba0], R18 ;  /* 0x000ba01201007387 */ /* 0x0041e80000100a00 */
[----:B------:R-:W5:Y:S04]  /*12a40*/  LDL.LU R16, [R1+0xf0] ;  /* 0x0000f00001107983 */ /* 0x000f680000300800 */
[----:B------:R-:W5:Y:S04]  /*12a50*/  LDL.LU R17, [R1+0xf4] ;  /* 0x0000f40001117983 */ /* 0x000f680000300800 */
[----:B0-----:R-:W5:Y:S04]  /*12a60*/  LDL.LU R18, [R1+0xf8] ;  /* 0x0000f80001127983 */ /* 0x001f680000300800 */
[----:B------:R-:W5:Y:S04]  /*12a70*/  LDL.LU R19, [R1+0xfc] ;  /* 0x0000fc0001137983 */ /* 0x000f680000300800 */
[----:B------:R-:W2:Y:S04]  /*12a80*/  LDL.LU.64 R10, [R1+0xba8] ;  /* 0x000ba800010a7983 */ /* 0x000ea80000300a00 */
[----:B------:R-:W4:Y:S04]  /*12a90*/  LDL.LU R2, [R1+0x284] ;  /* 0x0002840001027983 */ /* 0x000f280000300800 */
[----:B------:R-:W-:Y:S04]  /*12aa0*/  STL.64 [R1+0xa98], R6 ;  /* 0x000a980601007387 */ /* 0x000fe80000100a00 */
[----:B------:R0:W-:Y:S04]  /*12ab0*/  STL.64 [R1+0xa90], R4 ;  /* 0x000a900401007387 */ /* 0x0001e80000100a00 */
[----:B0-----:R-:W2:Y:S04]  /*12ac0*/  LDL.LU R4, [R1+0x100] ;  /* 0x0001000001047983 */ /* 0x001ea80000300800 */
[----:B------:R-:W2:Y:S04]  /*12ad0*/  LDL.LU R5, [R1+0x104] ;  /* 0x0001040001057983 */ /* 0x000ea80000300800 */
[----:B------:R-:W2:Y:S01]  /*12ae0*/  LDL.LU R6, [R1+0x108] ;  /* 0x0001080001067983 */ /* 0x000ea20000300800 */
[----:B------:R-:W-:Y:S01]  /*12af0*/  MOV R7, R28 ;  /* 0x0000001c00077202 */ /* 0x000fe20000000f00 */
[----:B------:R-:W-:-:S02]  /*12b00*/  IMAD.MOV.U32 R20, RZ, RZ, R23 ;  /* 0x000000ffff147224 */ /* 0x000fc400078e0017 */
[----:B------:R-:W3:Y:S04]  /*12b10*/  LDL.LU R28, [R1+0x288] ;  /* 0x00028800011c7983 */ /* 0x000ee80000300800 */
[----:B--2---:R-:W-:Y:S01]  /*12b20*/  HMMA.16816.F32 R8, R24, R10, R4 ;  /* 0x0000000a1808723c */ /* 0x004fe20000001804 */
[----:B------:R-:W2:Y:S04]  /*12b30*/  LDL.LU R4, [R1+0x2b8] ;  /* 0x0002b80001047983 */ /* 0x000ea80000300800 */
[----:B------:R-:W2:Y:S04]  /*12b40*/  LDL.LU R23, [R1+0x28c] ;  /* 0x00028c0001177983 */ /* 0x000ea80000300800 */
[----:B------:R-:W2:Y:S04]  /*12b50*/  LDL.LU R6, [R1+0x1a8] ;  /* 0x0001a80001067983 */ /* 0x000ea80000300800 */
[----:B------:R-:W2:Y:S04]  /*12b60*/  LDL.LU R7, [R1+0x1ac] ;  /* 0x0001ac0001077983 */ /* 0x000ea80000300800 */
[----:B------:R-:W3:Y:S04]  /*12b70*/  LDL.LU R5, [R1+0x37c] ;  /* 0x00037c0001057983 */ /* 0x000ee80000300800 */
[----:B--2---:R0:W-:Y:S04]  /*12b80*/  STL.64 [R1+0xb88], R6 ;  /* 0x000b880601007387 */ /* 0x0041e80000100a00 */
[----:B0-----:R-:W2:Y:S04]  /*12b90*/  LDL.LU R6, [R1+0x188] ;  /* 0x0001880001067983 */ /* 0x001ea80000300800 */
[----:B------:R-:W2:Y:S04]  /*12ba0*/  LDL.LU R7, [R1+0x18c] ;  /* 0x00018c0001077983 */ /* 0x000ea80000300800 */
[----:B------:R-:W2:Y:S04]  /*12bb0*/  LDL.LU R21, [R1+0x2bc] ;  /* 0x0002bc0001157983 */ /* 0x000ea80000300800 */
[----:B------:R-:W-:Y:S04]  /*12bc0*/  STL [R1+0xb98], R23 ;  /* 0x000b981701007387 */ /* 0x000fe80000100800 */
[----:B--2---:R0:W-:Y:S04]  /*12bd0*/  STL.64 [R1+0xb90], R20 ;  /* 0x000b901401007387 */ /* 0x0041e80000100a00 */
[----:B0-----:R-:W2:Y:S04]  /*12be0*/  LDL.LU R20, [R1+0xd0] ;  /* 0x0000d00001147983 */ /* 0x001ea80000300800 */
[----:B------:R-:W2:Y:S04]  /*12bf0*/  LDL.LU R21, [R1+0xd4] ;  /* 0x0000d40001157983 */ /* 0x000ea80000300800 */
[----:B------:R-:W2:Y:S04]  /*12c00*/  LDL.LU R22, [R1+0xd8] ;  /* 0x0000d80001167983 */ /* 0x000ea80000300800 */
[----:B------:R-:W2:Y:S04]  /*12c10*/  LDL.LU R23, [R1+0xdc] ;  /* 0x0000dc0001177983 */ /* 0x000ea80000300800 */
[----:B------:R3:W-:Y:S02]  /*12c20*/  STL.64 [R1+0xa88], R10 ;  /* 0x000a880a01007387 */ /* 0x0007e40000100a00 */
[----:B---3--:R-:W-:-:S02]  /*12c30*/  IMAD.MOV.U32 R10, RZ, RZ, R13 ;  /* 0x000000ffff0a7224 */ /* 0x008fc400078e000d */
[----:B------:R-:W-:Y:S02]  /*12c40*/  IMAD.MOV.U32 R11, RZ, RZ, R12 ;  /* 0x000000ffff0b7224 */ /* 0x000fe400078e000c */
[----:B-----5:R-:W-:Y:S01]  /*12c50*/  HMMA.16816.F32 R12, R24, R14, R16 ;  /* 0x0000000e180c723c */ /* 0x020fe20000001810 */
[----:B------:R0:W-:Y:S04]  /*12c60*/  STL.64 [R1+0xa80], R8 ;  /* 0x000a800801007387 */ /* 0x0001e80000100a00 */
[----:B0-----:R-:W3:Y:S04]  /*12c70*/  LDL.LU R8, [R1+0xb0] ;  /* 0x0000b00001087983 */ /* 0x001ee80000300800 */
[----:B------:R-:W3:Y:S04]  /*12c80*/  LDL.LU R9, [R1+0xb4] ;  /* 0x0000b40001097983 */ /* 0x000ee80000300800 */
[----:B------:R-:W5:Y:S10]  /*12c90*/  LDL.LU.64 R18, [R1+0xba0] ;  /* 0x000ba00001127983 */ /* 0x000f740000300a00 */
[----:B------:R-:W-:Y:S04]  /*12ca0*/  STL.64 [R1+0xa70], R14 ;  /* 0x000a700e01007387 */ /* 0x000fe80000100a00 */
[----:B------:R0:W-:Y:S04]  /*12cb0*/  STL.64 [R1+0xa68], R12 ;  /* 0x000a680c01007387 */ /* 0x0001e80000100a00 */
[----:B0-----:R-:W5:Y:S04]  /*12cc0*/  LDL.LU R12, [R1+0xe0] ;  /* 0x0000e000010c7983 */ /* 0x001f680000300800 */
[----:B------:R-:W5:Y:S04]  /*12cd0*/  LDL.LU R13, [R1+0xe4] ;  /* 0x0000e400010d7983 */ /* 0x000f680000300800 */
[----:B------:R-:W5:Y:S04]  /*12ce0*/  LDL.LU R14, [R1+0xe8] ;  /* 0x0000e800010e7983 */ /* 0x000f680000300800 */
[----:B------:R-:W5:Y:S01]  /*12cf0*/  LDL.LU R15, [R1+0xec] ;  /* 0x0000ec00010f7983 */ /* 0x000f620000300800 */
[----:B----4-:R-:W-:-:S02]  /*12d00*/  FADD R2, R2, -R3 ;  /* 0x8000000302027221 */ /* 0x010fc40000000000 */
[--C-:B------:R-:W-:Y:S02]  /*12d10*/  FADD R28, R28, -R3.reuse ;  /* 0x800000031c1c7221 */ /* 0x100fe40000000000 */
[----:B------:R-:W-:Y:S01]  /*12d20*/  FMUL R2, R2, 1.4426950216293334961 ;  /* 0x3fb8aa3b02027820 */ /* 0x000fe20000400000 */
[C---:B-----5:R-:W-:Y:S03]  /*12d30*/  HMMA.16816.F32 R16, R24.reuse, R18, R12 ;  /* 0x000000121810723c */ /* 0x060fe6000000180c */
[----:B------:R0:W1:Y:S02]  /*12d40*/  MUFU.EX2 R12, R2 ;  /* 0x00000002000c7308 */ /* 0x0000640000000800 */
[----:B0-----:R-:W-:Y:S02]  /*12d50*/  FMUL R2, R28, 1.4426950216293334961 ;  /* 0x3fb8aa3b1c027820 */ /* 0x001fe40000400000 */
[--C-:B------:R-:W-:Y:S11]  /*12d60*/  FADD R28, R4, -R3.reuse ;  /* 0x80000003041c7221 */ /* 0x100ff60000000000 */
[----:B------:R-:W-:Y:S05]  /*12d70*/  @!UPT UIADD3 URZ, URZ, URZ, URZ ;  /* 0x0000003f3f3ff290 */ /* 0x000fea000fffe03f */
[----:B------:R0:W-:Y:S02]  /*12d80*/  STL [R1+0xb08], R17 ;  /* 0x000b081101007387 */ /* 0x0001e40000100800 */
[----:B0-----:R0:W4:Y:S02]  /*12d90*/  MUFU.EX2 R17, R2 ;  /* 0x0000000200117308 */ /* 0x0011240000000800 */
[----:B0-----:R-:W-:Y:S02]  /*12da0*/  FMUL R2, R28, 1.4426950216293334961 ;  /* 0x3fb8aa3b1c027820 */ /* 0x001fe40000400000 */
[----:B------:R-:W-:Y:S02]  /*12db0*/  FADD R28, R5, -R3 ;  /* 0x80000003051c7221 */ /* 0x000fe40000000000 */
[----:B--2---:R-:W-:Y:S01]  /*12dc0*/  HMMA.16816.F32 R4, R24, R6, R20 ;  /* 0x000000061804723c */ /* 0x004fe20000001814 */
[----:B------:R-:W-:Y:S04]  /*12dd0*/  STL [R1+0xa7c], R18 ;  /* 0x000a7c1201007387 */ /* 0x000fe80000100800 */
[----:B------:R-:W-:Y:S04]  /*12de0*/  STL [R1+0xa78], R19 ;  /* 0x000a781301007387 */ /* 0x000fe80000100800 */
[----:B-1----:R-:W-:Y:S04]  /*12df0*/  STL [R1+0x2c4], R12 ;  /* 0x0002c40c01007387 */ /* 0x002fe80000100800 */
[----:B------:R-:W-:Y:S04]  /*12e00*/  STL [R1+0xa28], R3 ;  /* 0x000a280301007387 */ /* 0x000fe80000100800 */
[----:B----4-:R-:W-:Y:S04]  /*12e10*/  STL [R1+0x2cc], R17 ;  /* 0x0002cc1101007387 */ /* 0x010fe80000100800 */
[----:B------:R-:W2:Y:S04]  /*12e20*/  LDL.LU R23, [R1+0xb98] ;  /* 0x000b980001177983 */ /* 0x000ea80000300800 */
[----:B------:R-:W4:Y:S04]  /*12e30*/  LDL.LU.64 R20, [R1+0xb90] ;  /* 0x000b900001147983 */ /* 0x000f280000300a00 */
[----:B------:R-:W-:Y:S04]  /*12e40*/  STL.64 [R1+0x100], R4 ;  /* 0x0001000401007387 */ /* 0x000fe80000100a00 */
[----:B------:R0:W-:Y:S04]  /*12e50*/  STL.64 [R1+0x108], R6 ;  /* 0x0001080601007387 */ /* 0x0001e80000100a00 */
[----:B0-----:R-:W3:Y:S04]  /*12e60*/  LDL.LU.64 R6, [R1+0xb88] ;  /* 0x000b880001067983 */ /* 0x001ee80000300a00 */
[----:B------:R-:W0:Y:S01]  /*12e70*/  S2R R22, SR_TID.X ;  /* 0x0000000000167919 */ /* 0x000e220000002100 */
[----:B------:R1:W5:Y:S02]  /*12e80*/  MUFU.EX2 R12, R2 ;  /* 0x00000002000c7308 */ /* 0x0003640000000800 */
[----:B-1----:R-:W-:-:S06]  /*12e90*/  FMUL R2, R28, 1.4426950216293334961 ;  /* 0x3fb8aa3b1c027820 */ /* 0x002fcc0000400000 */
[----:B------:R-:W1:Y:S01]  /*12ea0*/  MUFU.EX2 R13, R2 ;  /* 0x00000002000d7308 */ /* 0x000e620000000800 */
[----:B-----5:R-:W-:Y:S01]  /*12eb0*/  STL [R1+0x2d0], R12 ;  /* 0x0002d00c01007387 */ /* 0x020fe20000100800 */
[----:B--2---:R-:W-:Y:S01]  /*12ec0*/  FADD R28, R23, -R0 ;  /* 0x80000000171c7221 */ /* 0x004fe20000000000 */
[C---:B0-----:R-:W-:Y:S02]  /*12ed0*/  LOP3.LUT R23, R22.reuse, 0x7, RZ, 0xc0, !PT ;  /* 0x0000000716177812 */ /* 0x041fe400078ec0ff */
[----:B------:R-:W-:-:S03]  /*12ee0*/  SHF.L.U32 R22, R22, 0x1, RZ ;  /* 0x0000000116167819 */ /* 0x000fc600000006ff */
[----:B------:R-:W-:Y:S01]  /*12ef0*/  IMAD R23, R23, 0x110, RZ ;  /* 0x0000011017177824 */ /* 0x000fe200078e02ff */
[----:B---3--:R-:W-:Y:S04]  /*12f00*/  HMMA.16816.F32 R4, R24, R6, R8 ;  /* 0x000000061804723c */ /* 0x008fe80000001808 */
[----:B------:R-:W-:Y:S11]  /*12f10*/  LOP3.LUT R23, R23, 0x30, R22, 0x78, !PT ;  /* 0x0000003017177812 */ /* 0x000ff600078e7816 */
[----:B------:R-:W-:Y:S08]  /*12f20*/  @!UPT UIADD3 URZ, URZ, URZ, URZ ;  /* 0x0000003f3f3ff290 */ /* 0x000ff0000fffe03f */
[----:B------:R-:W-:Y:S04]  /*12f30*/  STL.64 [R1+0xf0], R4 ;  /* 0x0000f00401007387 */ /* 0x000fe80000100a00 */
[----:B------:R-:W-:Y:S04]  /*12f40*/  STL.64 [R1+0xf8], R6 ;  /* 0x0000f80601007387 */ /* 0x000fe80000100a00 */
[----:B-1----:R-:W-:Y:S04]  /*12f50*/  STL [R1+0x2d4], R13 ;  /* 0x0002d40d01007387 */ /* 0x002fe80000100800 */
[----:B------:R-:W-:Y:S04]  /*12f60*/  STL.64 [R1+0xb30], R12 ;  /* 0x000b300c01007387 */ /* 0x000fe80000100a00 */
[----:B------:R0:W1:Y:S04]  /*12f70*/  LDSM.16.M88.4 R4, [R23+0x10080] ;  /* 0x010080001704783b */ /* 0x0000680000000200 */
[----:B------:R-:W2:Y:S04]  /*12f80*/  LDL.LU R22, [R1+0x1b8] ;  /* 0x0001b80001167983 */ /* 0x000ea80000300800 */
[----:B0-----:R-:W2:Y:S04]  /*12f90*/  LDL.LU R23, [R1+0x1bc] ;  /* 0x0001bc0001177983 */ /* 0x001ea80000300800 */
[----:B--2---:R0:W-:Y:S04]  /*12fa0*/  STL.64 [R1+0xb38], R22 ;  /* 0x000b381601007387 */ /* 0x0041e80000100a00 */
[----:B------:R-:W2:Y:S04]  /*12fb0*/  LDL.LU R12, [R1+0x50] ;  /* 0x00005000010c7983 */ /* 0x000ea80000300800 */
[----:B------:R-:W2:Y:S04]  /*12fc0*/  LDL.LU R13, [R1+0x54] ;  /* 0x00005400010d7983 */ /* 0x000ea80000300800 */
[----:B------:R-:W3:Y:S04]  /*12fd0*/  LDL.LU R14, [R1+0x58] ;  /* 0x00005800010e7983 */ /* 0x000ee80000300800 */
[----:B------:R-:W3:Y:S01]  /*12fe0*/  LDL.LU R15, [R1+0x5c] ;  /* 0x00005c00010f7983 */ /* 0x000ee20000300800 */
[----:B0-----:R-:W-:-:S03]  /*12ff0*/  IMAD.MOV.U32 R22, RZ, RZ, R29 ;  /* 0x000000ffff167224 */ /* 0x001fc600078e001d */
[----:B---3--:R-:W-:Y:S04]  /*13000*/  STL.64 [R1+0xb48], R14 ;  /* 0x000b480e01007387 */ /* 0x008fe80000100a00 */
[----:B--2---:R-:W-:Y:S04]  /*13010*/  STL.64 [R1+0xb40], R12 ;  /* 0x000b400c01007387 */ /* 0x004fe80000100a00 */
[----:B------:R-:W2:Y:S04]  /*13020*/  LDL.LU R29, [R1+0xb80] ;  /* 0x000b8000011d7983 */ /* 0x000ea80000300800 */
[----:B------:R-:W3:Y:S04]  /*13030*/  LDL.LU R23, [R1+0x17c] ;  /* 0x00017c0001177983 */ /* 0x000ee80000300800 */
[----:B---3--:R0:W-:Y:S04]  /*13040*/  STL.64 [R1+0xb50], R22 ;  /* 0x000b501601007387 */ /* 0x0081e80000100a00 */
[----:B0-----:R-:W3:Y:S04]  /*13050*/  LDL.LU R22, [R1+0x1f8] ;  /* 0x0001f80001167983 */ /* 0x001ee80000300800 */
[----:B------:R-:W3:Y:S01]  /*13060*/  LDL.LU R23, [R1+0x1fc] ;  /* 0x0001fc0001177983 */ /* 0x000ee20000300800 */
[----:B----4-:R-:W-:-:S03]  /*13070*/  FADD R2, R21, -R0 ;  /* 0x8000000015027221 */ /* 0x010fc60000000000 */
[----:B------:R-:W4:Y:S04]  /*13080*/  LDL.LU R21, [R1+0x360] ;  /* 0x0003600001157983 */ /* 0x000f280000300800 */
[----:B---3--:R0:W-:Y:S04]  /*13090*/  STL.64 [R1+0xb68], R22 ;  /* 0x000b681601007387 */ /* 0x0081e80000100a00 */
[----:B0-----:R-:W3:Y:S01]  /*130a0*/  LDL.LU R22, [R1+0x1d8] ;  /* 0x0001d80001167983 */ /* 0x001ee20000300800 */
[----:B--2---:R-:W-:-:S03]  /*130b0*/  IMAD.MOV.U32 R23, RZ, RZ, R29 ;  /* 0x000000ffff177224 */ /* 0x004fc600078e001d */
[----:B------:R-:W2:Y:S04]  /*130c0*/  LDL.LU R29, [R1+0x38c] ;  /* 0x00038c00011d7983 */ /* 0x000ea80000300800 */
[----:B------:R-:W5:Y:S04]  /*130d0*/  LDL.LU R12, [R1+0x60] ;  /* 0x00006000010c7983 */ /* 0x000f680000300800 */
        /* <DEDUP_REMOVED lines=8> */
[----:B------:R-:W5:Y:S01]  /*13160*/  LDL.LU R15, [R1+0x7c] ;  /* 0x00007c00010f7983 */ /* 0x000f620000300800 */
[----:B------:R-:W-:-:S04]  /*13170*/  FMUL R28, R28, 1.4426950216293334961 ;  /* 0x3fb8aa3b1c1c7820 */ /* 0x000fc80000400000 */
[----:B------:R-:W0:Y:S01]  /*13180*/  MUFU.EX2 R18, R28 ;  /* 0x0000001c00127308 */ /* 0x000e220000000800 */
[----:B-----5:R-:W-:Y:S04]  /*13190*/  STL.64 [R1+0xb78], R14 ;  /* 0x000b780e01007387 */ /* 0x020fe80000100a00 */
[----:B--2---:R2:W-:Y:S04]  /*131a0*/  STL.64 [R1+0xb70], R12 ;  /* 0x000b700c01007387 */ /* 0x0045e80000100a00 */
[----:B--2---:R-:W3:Y:S04]  /*131b0*/  LDL.LU R12, [R1+0x90] ;  /* 0x00009000010c7983 */ /* 0x004ee80000300800 */
[----:B------:R-:W3:Y:S04]  /*131c0*/  LDL.LU R13, [R1+0x94] ;  /* 0x00009400010d7983 */ /* 0x000ee80000300800 */
[----:B------:R-:W3:Y:S04]  /*131d0*/  LDL.LU R14, [R1+0x98] ;  /* 0x00009800010e7983 */ /* 0x000ee80000300800 */
[----:B------:R-:W3:Y:S04]  /*131e0*/  LDL.LU R15, [R1+0x9c] ;  /* 0x00009c00010f7983 */ /* 0x000ee80000300800 */
[----:B------:R-:W2:Y:S04]  /*131f0*/  LDL.LU R8, [R1+0x40] ;  /* 0x0000400001087983 */ /* 0x000ea80000300800 */
[----:B------:R-:W2:Y:S04]  /*13200*/  LDL.LU R9, [R1+0x44] ;  /* 0x0000440001097983 */ /* 0x000ea80000300800 */
[----:B0-----:R-:W-:Y:S04]  /*13210*/  STL [R1+0x2b8], R18 ;  /* 0x0002b81201007387 */ /* 0x001fe80000100800 */
[----:B------:R-:W5:Y:S01]  /*13220*/  LDL.LU R10, [R1+0x48] ;  /* 0x00004800010a7983 */ /* 0x000f620000300800 */
[----:B------:R-:W-:Y:S01]  /*13230*/  FMUL R2, R2, 1.4426950216293334961 ;  /* 0x3fb8aa3b02027820 */ /* 0x000fe20000400000 */
[----:B------:R-:W-:Y:S01]  /*13240*/  MOV R11, R20 ;  /* 0x00000014000b7202 */ /* 0x000fe20000000f00 */
[----:B----4-:R-:W-:-:S02]  /*13250*/  FADD R28, R21, -R0 ;  /* 0x80000000151c7221 */ /* 0x010fc40000000000 */
[----:B------:R0:W4:Y:S02]  /*13260*/  MUFU.EX2 R19, R2 ;  /* 0x0000000200137308 */ /* 0x0001240000000800 */
[----:B0-----:R-:W-:Y:S02]  /*13270*/  FMUL R2, R28, 1.4426950216293334961 ;  /* 0x3fb8aa3b1c027820 */ /* 0x001fe40000400000 */
[----:B------:R-:W-:Y:S01]  /*13280*/  FADD R28, R29, -R0 ;  /* 0x800000001d1c7221 */ /* 0x000fe20000000000 */
[----:B---3--:R-:W-:Y:S01]  /*13290*/  HMMA.16816.F32 R20, R24, R22, R12 ;  /* 0x000000161814723c */ /* 0x008fe2000000180c */
[----:B-----5:R0:W-:Y:S04]  /*132a0*/  STL.64 [R1+0xb18], R10 ;  /* 0x000b180a01007387 */ /* 0x0201e80000100a00 */
[----:B--2---:R-:W-:Y:S04]  /*132b0*/  STL.64 [R1+0xb10], R8 ;  /* 0x000b100801007387 */ /* 0x004fe80000100a00 */
[----:B0-----:R-:W2:Y:S04]  /*132c0*/  LDL.LU R10, [R1+0x88] ;  /* 0x00008800010a7983 */ /* 0x001ea80000300800 */
[----:B------:R-:W2:Y:S04]  /*132d0*/  LDL.LU R11, [R1+0x8c] ;  /* 0x00008c00010b7983 */ /* 0x000ea80000300800 */
[----:B-1----:R0:W-:Y:S04]  /*132e0*/  STL.64 [R1+0x238], R6 ;  /* 0x0002380601007387 */ /* 0x0021e80000100a00 */
[----:B----4-:R-:W-:Y:S04]  /*132f0*/  STL [R1+0x2bc], R19 ;  /* 0x0002bc1301007387 */ /* 0x010fe80000100800 */
[----:B------:R1:W-:Y:S01]  /*13300*/  STL [R1+0x9d0], R0 ;  /* 0x0009d00001007387 */ /* 0x0003e20000100800 */
[----:B0-----:R0:W3:Y:S03]  /*13310*/  MUFU.EX2 R6, R2 ;  /* 0x0000000200067308 */ /* 0x0010e60000000800 */
[----:B-1----:R-:W4:Y:S04]  /*13320*/  LDL R0, [R1+0x2c4] ;  /* 0x0002c40001007983 */ /* 0x002f280000100800 */
[----:B------:R-:W5:Y:S01]  /*13330*/  LDL.LU.64 R14, [R1+0xb78] ;  /* 0x000b7800010e7983 */ /* 0x000f620000300a00 */
[----:B0-----:R-:W-:-:S03]  /*13340*/  IMAD.MOV.U32 R2, RZ, RZ, R23 ;  /* 0x000000ffff027224 */ /* 0x001fc600078e0017 */
[----:B------:R-:W5:Y:S04]  /*13350*/  LDL.LU.64 R12, [R1+0xb70] ;  /* 0x000b7000010c7983 */ /* 0x000f680000300a00 */
[----:B------:R-:W-:Y:S04]  /*13360*/  STL.64 [R1+0x90], R20 ;  /* 0x0000901401007387 */ /* 0x000fe80000100a00 */
[----:B------:R0:W-:Y:S04]  /*13370*/  STL [R1+0x98], R22 ;  /* 0x0000981601007387 */ /* 0x0001e80000100800 */
[----:B0-----:R-:W5:Y:S04]  /*13380*/  LDL.LU.64 R22, [R1+0xb68] ;  /* 0x000b680001167983 */ /* 0x001f680000300a00 */
[----:B---3--:R-:W-:Y:S04]  /*13390*/  STL [R1+0x2c8], R6 ;  /* 0x0002c80601007387 */ /* 0x008fe80000100800 */
[----:B------:R-:W-:Y:S01]  /*133a0*/  STL [R1+0xa60], R2 ;  /* 0x000a600201007387 */ /* 0x000fe20000100800 */
[----:B-----5:R-:W-:Y:S03]  /*133b0*/  HMMA.16816.F32 R20, R24, R22, R12 ;  /* 0x000000161814723c */ /* 0x020fe6000000180c */
[----:B------:R-:W3:Y:S04]  /*133c0*/  LDL.LU.64 R14, [R1+0xb60] ;  /* 0x000b6000010e7983 */ /* 0x000ee80000300a00 */
[----:B------:R-:W3:Y:S11]  /*133d0*/  LDL.LU.64 R12, [R1+0xb58] ;  /* 0x000b5800010c7983 */ /* 0x000ef60000300a00 */
[----:B------:R-:W-:Y:S05]  /*133e0*/  @!UPT UIADD3 URZ, URZ, URZ, URZ ;  /* 0x0000003f3f3ff290 */ /* 0x000fea000fffe03f */
[----:B------:R3:W-:Y:S01]  /*133f0*/  STL.64 [R1+0x70], R20 ;  /* 0x0000701401007387 */ /* 0x0007e20000100a00 */
[----:B------:R-:W-:Y:S01]  /*13400*/  IMAD.MOV.U32 R3, RZ, RZ, R22 ;  /* 0x000000ffff037224 */ /* 0x000fe200078e0016 */
[----:B------:R-:W-:Y:S02]  /*13410*/  MOV R29, R23 ;  /* 0x00000017001d7202 */ /* 0x000fe40000000f00 */
[----:B------:R-:W3:Y:S01]  /*13420*/  LDL.LU.64 R22, [R1+0xb50] ;  /* 0x000b500001167983 */ /* 0x000ee20000300a00 */
[----:B------:R-:W-:-:S04]  /*13430*/  FMUL R28, R28, 1.4426950216293334961 ;  /* 0x3fb8aa3b1c1c7820 */ /* 0x000fc80000400000 */
[----:B------:R-:W0:Y:S02]  /*13440*/  MUFU.EX2 R7, R28 ;  /* 0x0000001c00077308 */ /* 0x000e240000000800 */
[----:B0-----:R-:W-:Y:S04]  /*13450*/  STL [R1+0x2c0], R7 ;  /* 0x0002c00701007387 */ /* 0x001fe80000100800 */
        /* <DEDUP_REMOVED lines=10> */
[----:B------:R-:W3:Y:S11]  /*13500*/  LDL.LU.64 R12, [R1+0xb30] ;  /* 0x000b3000010c7983 */ /* 0x000ef60000300a00 */
[----:B------:R-:W-:Y:S10]  /*13510*/  @!UPT UIADD3 URZ, URZ, URZ, URZ ;  /* 0x0000003f3f3ff290 */ /* 0x000ff4000fffe03f */
[----:B------:R-:W-:Y:S04]  /*13520*/  STL.64 [R1+0x190], R20 ;  /* 0x0001901401007387 */ /* 0x000fe80000100a00 */
[----:B------:R0:W-:Y:S04]  /*13530*/  STL.64 [R1+0x198], R22 ;  /* 0x0001981601007387 */ /* 0x0001e80000100a00 */
[----:B0-----:R-:W2:Y:S04]  /*13540*/  LDL.LU.64 R22, [R1+0xb28] ;  /* 0x000b280001167983 */ /* 0x001ea80000300a00 */
[----:B------:R-:W2:Y:S04]  /*13550*/  LDL.LU.64 R20, [R1+0xb20] ;  /* 0x000b200001147983 */ /* 0x000ea80000300a00 */
[----:B------:R-:W0:Y:S01]  /*13560*/  S2R R15, SR_TID.X ;  /* 0x00000000000f7919 */ /* 0x000e220000002100 */
[----:B--2---:R-:W-:Y:S03]  /*13570*/  HMMA.16816.F32 R20, R24, R10, R20 ;  /* 0x0000000a1814723c */ /* 0x004fe60000001814 */
[----:B------:R-:W2:Y:S04]  /*13580*/  LDL.LU.64 R10, [R1+0xb18] ;  /* 0x000b1800010a7983 */ /* 0x000ea80000300a00 */
[----:B------:R-:W2:Y:S01]  /*13590*/  LDL.LU.64 R8, [R1+0xb10] ;  /* 0x000b100001087983 */ /* 0x000ea20000300a00 */
[----:B----4-:R-:W-:-:S03]  /*135a0*/  F2FP.PACK_AB R24, R17, R0 ;  /* 0x000000001118723e */ /* 0x010fc600000000ff */
[----:B------:R-:W4:Y:S01]  /*135b0*/  LDL.LU R17, [R1+0xb08] ;  /* 0x000b080001117983 */ /* 0x000f220000300800 */
[----:B------:R-:W-:Y:S02]  /*135c0*/  F2FP.PACK_AB R25, R19, R18 ;  /* 0x000000121319723e */ /* 0x000fe400000000ff */
[----:B---3--:R-:W-:Y:S02]  /*135d0*/  F2FP.PACK_AB R26, R13, R12 ;  /* 0x0000000c0d1a723e */ /* 0x008fe400000000ff */
[----:B------:R-:W-:Y:S02]  /*135e0*/  F2FP.PACK_AB R27, R7, R6 ;  /* 0x00000006071b723e */ /* 0x000fe400000000ff */
[C---:B0-----:R-:W-:Y:S01]  /*135f0*/  LOP3.LUT R14, R15.reuse, 0x7, RZ, 0xc0, !PT ;  /* 0x000000070f0e7812 */ /* 0x041fe200078ec0ff */
[----:B------:R-:W-:-:S04]  /*13600*/  IMAD.SHL.U32 R15, R15, 0x2, RZ ;  /* 0x000000020f0f7824 */ /* 0x000fc800078e00ff */
[----:B------:R-:W-:Y:S01]  /*13610*/  IMAD R0, R14, 0x110, RZ ;  /* 0x000001100e007824 */ /* 0x000fe200078e02ff */
[----:B------:R-:W-:Y:S04]  /*13620*/  STL.64 [R1+0xb00], R26 ;  /* 0x000b001a01007387 */ /* 0x000fe80000100a00 */
[----:B------:R-:W-:Y:S01]  /*13630*/  LOP3.LUT R0, R0, 0x30, R15, 0x78, !PT ;  /* 0x0000003000007812 */ /* 0x000fe200078e780f */
[----:B------:R-:W-:Y:S01]  /*13640*/  STL.64 [R1+0xaf8], R24 ;  /* 0x000af81801007387 */ /* 0x000fe20000100a00 */
[----:B------:R-:W-:Y:S02]  /*13650*/  IMAD.MOV.U32 R3, RZ, RZ, R20 ;  /* 0x000000ffff037224 */ /* 0x000fe400078e0014 */
[----:B------:R-:W-:Y:S01]  /*13660*/  IMAD.MOV.U32 R29, RZ, RZ, R21 ;  /* 0x000000ffff1d7224 */ /* 0x000fe200078e0015 */
[----:B------:R-:W-:Y:S01]  /*13670*/  LDSM.16.M88.4 R12, [R0+0x13080] ;  /* 0x01308000000c783b */ /* 0x000fe20000000200 */
[----:B--2---:R-:W-:Y:S03]  /*13680*/  HMMA.16816.F32 R4, R24, R4, R8 ;  /* 0x000000041804723c */ /* 0x004fe60000001808 */
[----:B------:R-:W-:Y:S01]  /*13690*/  LDSM.16.M88.4 R24, [R0+0x13880] ;  /* 0x013880000018783b */ /* 0x000fe20000000200 */
[----:B------:R-:W-:Y:S01]  /*136a0*/  MOV R2, R22 ;  /* 0x0000001600027202 */ /* 0x000fe20000000f00 */
[----:B------:R-:W-:-:S02]  /*136b0*/  IMAD.MOV.U32 R28, RZ, RZ, R23 ;  /* 0x000000ffff1c7224 */ /* 0x000fc400078e0017 */
[----:B------:R-:W-:Y:S11]  /*136c0*/  LDSM.16.M88.4 R8, [R0+0x12880] ;  /* 0x012880000008783b */ /* 0x000ff60000000200 */
[----:B------:R-:W-:Y:S05]  /*136d0*/  @!UPT UIADD3 URZ, URZ, URZ, URZ ;  /* 0x0000003f3f3ff290 */ /* 0x000fea000fffe03f */
        /* <DEDUP_REMOVED lines=9> */
[----:B------:R-:W-:-:S03]  /*13770*/  MOV R20, R5 ;  /* 0x0000000500147202 */ /* 0x000fc60000000f00 */
[----:B------:R-:W0:Y:S04]  /*13780*/  LDSM.16.M88.4 R4, [R0+0x11880] ;  /* 0x011880000004783b */ /* 0x000e280000000200 */
[----:B0-----:R-:W-:Y:S04]  /*13790*/  STL.64 [R1+0x1d8], R6 ;  /* 0x0001d80601007387 */ /* 0x001fe80000100a00 */
[----:B------:R-:W-:Y:S04]  /*137a0*/  STL.64 [R1+0xae8], R14 ;  /* 0x000ae80e01007387 */ /* 0x000fe80000100a00 */
[----:B------:R0:W-:Y:S04]  /*137b0*/  STL.64 [R1+0xae0], R12 ;  /* 0x000ae00c01007387 */ /* 0x0001e80000100a00 */
[----:B------:R1:W-:Y:S01]  /*137c0*/  STL.64 [R1+0x218], R26 ;  /* 0x0002181a01007387 */ /* 0x0003e20000100a00 */
[----:B0-----:R-:W-:Y:S01]  /*137d0*/  MOV R12, R19 ;  /* 0x00000013000c7202 */ /* 0x001fe20000000f00 */
[----:B------:R-:W-:Y:S01]  /*137e0*/  IMAD.MOV.U32 R13, RZ, RZ, R18 ;  /* 0x000000ffff0d7224 */ /* 0x000fe200078e0012 */
[----:B------:R-:W-:Y:S01]  /*137f0*/  MOV R19, R25 ;  /* 0x0000001900137202 */ /* 0x000fe20000000f00 */
[----:B------:R-:W-:Y:S01]  /*13800*/  IMAD.MOV.U32 R18, RZ, RZ, R24 ;  /* 0x000000ffff127224 */ /* 0x000fe200078e0018 */
[----:B-1----:R-:W2:Y:S04]  /*13810*/  LDL.LU.64 R26, [R1+0xb00] ;  /* 0x000b0000011a7983 */ /* 0x002ea80000300a00 */
[----:B------:R-:W2:Y:S04]  /*13820*/  LDL.LU.64 R24, [R1+0xaf8] ;  /* 0x000af80001187983 */ /* 0x000ea80000300a00 */
[----:B------:R-:W-:Y:S04]  /*13830*/  STL.64 [R1+0xaa8], R18 ;  /* 0x000aa81201007387 */ /* 0x000fe80000100a00 */
[----:B----4-:R0:W-:Y:S04]  /*13840*/  STL.64 [R1+0xaa0], R16 ;  /* 0x000aa01001007387 */ /* 0x0101e80000100a00 */
[----:B0-----:R-:W3:Y:S04]  /*13850*/  LDL.LU R16, [R1] ;  /* 0x0000000001107983 */ /* 0x001ee80000300800 */
[----:B------:R-:W3:Y:S04]  /*13860*/  LDL.LU R17, [R1+0x4] ;  /* 0x0000040001117983 */ /* 0x000ee80000300800 */
[----:B------:R-:W4:Y:S04]  /*13870*/  LDL.LU R18, [R1+0x8] ;  /* 0x0000080001127983 */ /* 0x000f280000300800 */
[----:B------:R-:W4:Y:S01]  /*13880*/  LDL.LU R19, [R1+0xc] ;  /* 0x00000c0001137983 */ /* 0x000f220000300800 */
[----:B------:R-:W-:-:S02]  /*13890*/  IMAD.MOV.U32 R23, RZ, RZ, R4 ;  /* 0x000000ffff177224 */ /* 0x000fc400078e0004 */
[----:B------:R-:W-:Y:S02]  /*138a0*/  IMAD.MOV.U32 R22, RZ, RZ, R5 ;  /* 0x000000ffff167224 */ /* 0x000fe400078e0005 */
[----:B------:R-:W0:Y:S04]  /*138b0*/  LDSM.16.M88.4 R4, [R0+0x12080] ;  /* 0x012080000004783b */ /* 0x000e280000000200 */
[----:B----4-:R-:W-:Y:S04]  /*138c0*/  STL.64 [R1+0xab8], R18 ;  /* 0x000ab81201007387 */ /* 0x010fe80000100a00 */
[----:B---3--:R1:W-:Y:S02]  /*138d0*/  STL.64 [R1+0xab0], R16 ;  /* 0x000ab01001007387 */ /* 0x0083e40000100a00 */
[----:B-1----:R-:W-:-:S02]  /*138e0*/  IMAD.MOV.U32 R16, RZ, RZ, R23 ;  /* 0x000000ffff107224 */ /* 0x002fc400078e0017 */
[----:B------:R-:W-:-:S05]  /*138f0*/  IMAD.MOV.U32 R17, RZ, RZ, R22 ;  /* 0x000000ffff117224 */ /* 0x000fca00078e0016 */
[----:B------:R1:W-:Y:S02]  /*13900*/  STL.64 [R1+0xac8], R16 ;  /* 0x000ac81001007387 */ /* 0x0003e40000100a00 */
[----:B-1----:R-:W-:Y:S01]  /*13910*/  MOV R16, R21 ;  /* 0x0000001500107202 */ /* 0x002fe20000000f00 */
[----:B------:R-:W-:Y:S02]  /*13920*/  IMAD.MOV.U32 R17, RZ, RZ, R20 ;  /* 0x000000ffff117224 */ /* 0x000fe400078e0014 */
[----:B------:R-:W1:Y:S04]  /*13930*/  LDSM.16.M88.4 R20, [R0+0x14080] ;  /* 0x014080000014783b */ /* 0x000e680000000200 */
[----:B------:R3:W-:Y:S04]  /*13940*/  STL.64 [R1+0xaf0], R16 ;  /* 0x000af01001007387 */ /* 0x0007e80000100a00 */
[----:B---3--:R-:W2:Y:S04]  /*13950*/  LDL.LU R16, [R1+0x30] ;  /* 0x0000300001107983 */ /* 0x008ea80000300800 */
[----:B------:R-:W2:Y:S04]  /*13960*/  LDL.LU R17, [R1+0x34] ;  /* 0x0000340001117983 */ /* 0x000ea80000300800 */
[----:B------:R-:W2:Y:S04]  /*13970*/  LDL.LU R18, [R1+0x38] ;  /* 0x0000380001127983 */ /* 0x000ea80000300800 */
[----:B------:R-:W2:Y:S04]  /*13980*/  LDL.LU R19, [R1+0x3c] ;  /* 0x00003c0001137983 */ /* 0x000ea80000300800 */
[----:B0-----:R-:W-:Y:S04]  /*13990*/  STL.64 [R1+0x1e8], R6 ;  /* 0x0001e80601007387 */ /* 0x001fe80000100a00 */
[----:B------:R0:W-:Y:S04]  /*139a0*/  STL.64 [R1+0xac0], R4 ;  /* 0x000ac00401007387 */ /* 0x0001e80000100a00 */
[----:B0-----:R-:W3:Y:S04]  /*139b0*/  LDL.LU R4, [R1+0x10] ;  /* 0x0000100001047983 */ /* 0x001ee80000300800 */
[----:B------:R-:W3:Y:S04]  /*139c0*/  LDL.LU R5, [R1+0x14] ;  /* 0x0000140001057983 */ /* 0x000ee80000300800 */
[----:B------:R-:W4:Y:S04]  /*139d0*/  LDL.LU R6, [R1+0x18] ;  /* 0x0000180001067983 */ /* 0x000f280000300800 */
[----:B------:R-:W4:Y:S01]  /*139e0*/  LDL.LU R7, [R1+0x1c] ;  /* 0x00001c0001077983 */ /* 0x000f220000300800 */
[----:B--2---:R-:W-:Y:S03]  /*139f0*/  HMMA.16816.F32 R12, R24, R12, R16 ;  /* 0x0000000c180c723c */ /* 0x004fe60000001810 */
[----:B----4-:R-:W-:Y:S04]  /*13a00*/  STL.64 [R1+0xad8], R6 ;  /* 0x000ad80601007387 */ /* 0x010fe80000100a00 */
[----:B---3--:R0:W-:Y:S04]  /*13a10*/  STL.64 [R1+0xad0], R4 ;  /* 0x000ad00401007387 */ /* 0x0081e80000100a00 */
[----:B0-----:R-:W2:Y:S04]  /*13a20*/  LDL.LU R4, [R1+0x20] ;  /* 0x0000200001047983 */ /* 0x001ea80000300800 */
[----:B------:R-:W2:Y:S04]  /*13a30*/  LDL.LU R5, [R1+0x24] ;  /* 0x0000240001057983 */ /* 0x000ea80000300800 */
[----:B------:R-:W2:Y:S04]  /*13a40*/  LDL.LU R6, [R1+0x28] ;  /* 0x0000280001067983 */ /* 0x000ea80000300800 */
[----:B------:R-:W2:Y:S04]  /*13a50*/  LDL.LU R7, [R1+0x2c] ;  /* 0x00002c0001077983 */ /* 0x000ea80000300800 */
[----:B------:R-:W-:Y:S04]  /*13a60*/  STL.64 [R1+0x1f8], R10 ;  /* 0x0001f80a01007387 */ /* 0x000fe80000100a00 */
[----:B------:R-:W2:Y:S01]  /*13a70*/  LDL.LU.64 R16, [R1+0xaf0] ;  /* 0x000af00001107983 */ /* 0x000ea20000300a00 */
[----:B------:R-:W-:-:S03]  /*13a80*/  IMAD.MOV.U32 R0, RZ, RZ, R15 ;  /* 0x000000ffff007224 */ /* 0x000fc600078e000f */
[----:B------:R-:W-:Y:S04]  /*13a90*/  STL.64 [R1+0x170], R12 ;  /* 0x0001700c01007387 */ /* 0x000fe80000100a00 */
[----:B------:R0:W-:Y:S04]  /*13aa0*/  STL [R1+0x178], R14 ;  /* 0x0001780e01007387 */ /* 0x0001e80000100800 */
[----:B0-----:R-:W3:Y:S04]  /*13ab0*/  LDL.LU.64 R14, [R1+0xae8] ;  /* 0x000ae800010e7983 */ /* 0x001ee80000300a00 */
[----:B------:R-:W4:Y:S01]  /*13ac0*/  LDL.LU.64 R12, [R1+0xae0] ;  /* 0x000ae000010c7983 */ /* 0x000f220000300a00 */
[C---:B--2---:R-:W-:Y:S03]  /*13ad0*/  HMMA.16816.F32 R16, R24.reuse, R16, R4 ;  /* 0x000000101810723c */ /* 0x044fe60000001804 */
[----:B---3--:R-:W-:Y:S04]  /*13ae0*/  STL.64 [R1+0x208], R14 ;  /* 0x0002080e01007387 */ /* 0x008fe80000100a00 */
[----:B------:R-:W-:Y:S04]  /*13af0*/  STL [R1+0xa2c], R0 ;  /* 0x000a2c0001007387 */ /* 0x000fe80000100800 */
[----:B-1----:R-:W-:Y:S04]  /*13b00*/  STL.64 [R1+0x228], R22 ;  /* 0x0002281601007387 */ /* 0x002fe80000100a00 */
[----:B------:R-:W2:Y:S04]  /*13b10*/  LDL.LU.64 R6, [R1+0xad8] ;  /* 0x000ad80001067983 */ /* 0x000ea80000300a00 */
[----:B------:R-:W2:Y:S04]  /*13b20*/  LDL.LU.64 R4, [R1+0xad0] ;  /* 0x000ad00001047983 */ /* 0x000ea80000300a00 */
[----:B------:R0:W-:Y:S04]  /*13b30*/  STL.64 [R1+0x160], R16 ;  /* 0x0001601001007387 */ /* 0x0001e80000100a00 */
        /* <DEDUP_REMOVED lines=9> */
[C---:B--2---:R-:W-:Y:S02]  /*13bd0*/  HMMA.16816.F32 R4, R24.reuse, R4, R16 ;  /* 0x000000041804723c */ /* 0x044fe40000001810 */
[----:B------:R-:W2:Y:S04]  /*13be0*/  LDL.LU.64 R18, [R1+0xaa8] ;  /* 0x000aa80001127983 */ /* 0x000ea80000300a00 */
[----:B------:R-:W3:Y:S11]  /*13bf0*/  LDL.LU.64 R16, [R1+0xaa0] ;  /* 0x000aa00001107983 */ /* 0x000ef60000300a00 */
[----:B------:R-:W-:Y:S06]  /*13c00*/  @!UPT UIADD3 URZ, URZ, URZ, URZ ;  /* 0x0000003f3f3ff290 */ /* 0x000fec000fffe03f */
[----:B------:R-:W-:Y:S04]  /*13c10*/  STL.64 [R1+0x140], R4 ;  /* 0x0001400401007387 */ /* 0x000fe80000100a00 */
[----:B------:R0:W-:Y:S04]  /*13c20*/  STL.64 [R1+0x148], R6 ;  /* 0x0001480601007387 */ /* 0x0001e80000100a00 */
[----:B0-----:R-:W5:Y:S04]  /*13c30*/  LDL.LU.64 R6, [R1+0xa98] ;  /* 0x000a980001067983 */ /* 0x001f680000300a00 */
[----:B------:R-:W5:Y:S04]  /*13c40*/  LDL.LU.64 R4, [R1+0xa90] ;  /* 0x000a900001047983 */ /* 0x000f680000300a00 */
[----:B------:R-:W4:Y:S01]  /*13c50*/  LDL.LU.64 R10, [R1+0xa88] ;  /* 0x000a8800010a7983 */ /* 0x000f220000300a00 */
[C---:B-----5:R-:W-:Y:S03]  /*13c60*/  HMMA.16816.F32 R4, R24.reuse, R8, R4 ;  /* 0x000000081804723c */ /* 0x060fe60000001804 */
[----:B------:R-:W4:Y:S11]  /*13c70*/  LDL.LU.64 R8, [R1+0xa80] ;  /* 0x000a800001087983 */ /* 0x000f360000300a00 */
[----:B------:R-:W-:Y:S09]  /*13c80*/  @!UPT UIADD3 URZ, URZ, URZ, URZ ;  /* 0x0000003f3f3ff290 */ /* 0x000ff2000fffe03f */
[----:B------:R2:W-:Y:S04]  /*13c90*/  STL.64 [R1+0x130], R4 ;  /* 0x0001300401007387 */ /* 0x0005e80000100a00 */
[----:B------:R-:W-:Y:S01]  /*13ca0*/  STL.64 [R1+0x138], R6 ;  /* 0x0001380601007387 */ /* 0x000fe20000100a00 */
[----:B--2---:R-:W-:Y:S01]  /*13cb0*/  MOV R4, R18 ;  /* 0x0000001200047202 */ /* 0x004fe20000000f00 */
[----:B------:R-:W-:Y:S02]  /*13cc0*/  IMAD.MOV.U32 R5, RZ, RZ, R19 ;  /* 0x000000ffff057224 */ /* 0x000fe400078e0013 */
[----:B------:R-:W3:Y:S04]  /*13cd0*/  LDL.LU R18, [R1+0xa7c] ;  /* 0x000a7c0001127983 */ /* 0x000ee80000300800 */
[----:B------:R-:W3:Y:S01]  /*13ce0*/  LDL.LU R19, [R1+0xa78] ;  /* 0x000a780001137983 */ /* 0x000ee20000300800 */
[C---:B----4-:R-:W-:Y:S11]  /*13cf0*/  HMMA.16816.F32 R12, R24.reuse, R12, R8 ;  /* 0x0000000c180c723c */ /* 0x050ff60000001808 */
[----:B------:R-:W-:Y:S11]  /*13d00*/  @!UPT UIADD3 URZ, URZ, URZ, URZ ;  /* 0x0000003f3f3ff290 */ /* 0x000ff6000fffe03f */
[----:B------:R-:W-:Y:S01]  /*13d10*/  @!UPT UIADD3 URZ, URZ, URZ, URZ ;  /* 0x0000003f3f3ff290 */ /* 0x000fe2000fffe03f */
[----:B------:R0:W-:Y:S01]  /*13d20*/  STL.64 [R1+0x120], R12 ;  /* 0x0001200c01007387 */ /* 0x0001e20000100a00 */
[----:B------:R-:W-:Y:S01]  /*13d30*/  IMAD.MOV.U32 R9, RZ, RZ, R14 ;  /* 0x000000ffff097224 */ /* 0x000fe200078e000e */
[----:B------:R-:W-:Y:S02]  /*13d40*/  MOV R8, R15 ;  /* 0x0000000f00087202 */ /* 0x000fe40000000f00 */
[----:B------:R-:W2:Y:S04]  /*13d50*/  LDL.LU.64 R14, [R1+0xa70] ;  /* 0x000a7000010e7983 */ /* 0x000ea80000300a00 */
[----:B0-----:R-:W2:Y:S04]  /*13d60*/  LDL.LU.64 R12, [R1+0xa68] ;  /* 0x000a6800010c7983 */ /* 0x001ea80000300a00 */
[----:B------:R-:W-:Y:S04]  /*13d70*/  STL [R1+0x9ac], R8 ;  /* 0x0009ac0801007387 */ /* 0x000fe80000100800 */
[----:B------:R-:W-:Y:S01]  /*13d80*/  STL [R1+0x9a8], R9 ;  /* 0x0009a80901007387 */ /* 0x000fe20000100800 */
[C---:B--2---:R-:W-:Y:S11]  /*13d90*/  HMMA.16816.F32 R4, R24.reuse, R4, R12 ;  /* 0x000000041804723c */ /* 0x044ff6000000180c */
[----:B------:R-:W-:Y:S11]  /*13da0*/  @!UPT UIADD3 URZ, URZ, URZ, URZ ;  /* 0x0000003f3f3ff290 */ /* 0x000ff6000fffe03f */
[----:B------:R-:W-:Y:S01]  /*13db0*/  @!UPT UIADD3 URZ, URZ, URZ, URZ ;  /* 0x0000003f3f3ff290 */ /* 0x000fe2000fffe03f */
[----:B------:R3:W-:Y:S01]  /*13dc0*/  STL.64 [R1+0xe0], R4 ;  /* 0x0000e00401007387 */ /* 0x0007e20000100a00 */
[----:B------:R-:W-:Y:S02]  /*13dd0*/  IMAD.MOV.U32 R13, RZ, RZ, R6 ;  /* 0x000000ffff0d7224 */ /* 0x000fe400078e0006 */
[----:B------:R-:W-:Y:S02]  /*13de0*/  IMAD.MOV.U32 R12, RZ, RZ, R7 ;  /* 0x000000ffff0c7224 */ /* 0x000fe400078e0007 */
[----:B---3--:R-:W-:Y:S03]  /*13df0*/  HMMA.16816.F32 R4, R24, R20, R16 ;  /* 0x000000141804723c */ /* 0x008fe60000001810 */
[----:B------:R-:W-:Y:S11]  /*13e00*/  STL.64 [R1+0xa48], R12 ;  /* 0x000a480c01007387 */ /* 0x000ff60000100a00 */
[----:B------:R-:W-:Y:S09]  /*13e10*/  @!UPT UIADD3 URZ, URZ, URZ, URZ ;  /* 0x0000003f3f3ff290 */ /* 0x000ff2000fffe03f */
[----:B------:R-:W-:Y:S01]  /*13e20*/  STL.64 [R1+0x60], R4 ;  /* 0x0000600401007387 */ /* 0x000fe20000100a00 */
[----:B------:R-:W-:Y:S02]  /*13e30*/  STL.64 [R1+0xa58], R26 ;  /* 0x000a581a01007387 */ /* 0x000fe40000100a00 */
[----:B------:R-:W-:Y:S02]  /*13e40*/  STL.64 [R1+0xa50], R24 ;  /* 0x000a501801007387 */ /* 0x000fe40000100a00 */
[----:B------:R-:W2:Y:S01]  /*13e50*/  LDL.LU R20, [R1+0x190] ;  /* 0x0001900001147983 */ /* 0x000ea20000300800 */
[----:B------:R-:W2:Y:S01]  /*13e60*/  LDL.LU R21, [R1+0x194] ;  /* 0x0001940001157983 */ /* 0x000ea20000300800 */
[----:B------:R-:W3:Y:S02]  /*13e70*/  LDL.LU R22, [R1+0x198] ;  /* 0x0001980001167983 */ /* 0x000ee40000300800 */
[----:B------:R-:W3:Y:S02]  /*13e80*/  LDL.LU R23, [R1+0x19c] ;  /* 0x00019c0001177983 */ /* 0x000ee40000300800 */
[----:B---3--:R-:W-:Y:S01]  /*13e90*/  STL.64 [R1+0x9e0], R22 ;  /* 0x0009e01601007387 */ /* 0x008fe20000100a00 */
[----:B--2---:R0:W-:Y:S03]  /*13ea0*/  STL.64 [R1+0x9d8], R20 ;  /* 0x0009d81401007387 */ /* 0x0041e60000100a00 */
[----:B0-----:R-:W2:Y:S01]  /*13eb0*/  LDL.LU R20, [R1+0x1a0] ;  /* 0x0001a00001147983 */ /* 0x001ea20000300800 */
[----:B------:R-:W2:Y:S02]  /*13ec0*/  LDL.LU R21, [R1+0x1a4] ;  /* 0x0001a40001157983 */ /* 0x000ea40000300800 */
[----:B------:R-:W3:Y:S02]  /*13ed0*/  LDL.LU R22, [R1+0x1a8] ;  /* 0x0001a80001167983 */ /* 0x000ee40000300800 */
[----:B------:R-:W3:Y:S02]  /*13ee0*/  LDL.LU R23, [R1+0x1ac] ;  /* 0x0001ac0001177983 */ /* 0x000ee40000300800 */
[----:B------:R-:W-:-:S02]  /*13ef0*/  IMAD.MOV.U32 R16, RZ, RZ, R3 ;  /* 0x000000ffff107224 */ /* 0x000fc400078e0003 */
[----:B------:R-:W-:Y:S01]  /*13f00*/  IMAD.MOV.U32 R18, RZ, RZ, R2 ;  /* 0x000000ffff127224 */ /* 0x000fe200078e0002 */
[----:B------:R-:W-:Y:S02]  /*13f10*/  MOV R19, R28 ;  /* 0x0000001c00137202 */ /* 0x000fe40000000f00 */
[----:B------:R-:W-:Y:S01]  /*13f20*/  MOV R17, R29 ;  /* 0x0000001d00117202 */ /* 0x000fe20000000f00 */
[----:B------:R-:W0:Y:S04]  /*13f30*/  S2R R0, SR_TID.X ;  /* 0x0000000000007919 */ /* 0x000e280000002100 */
[----:B------:R-:W1:Y:S04]  /*13f40*/  S2R R29, SR_TID.X ;  /* 0x00000000001d7919 */ /* 0x000e680000002100 */
[----:B---3--:R-:W-:Y:S01]  /*13f50*/  STL.64 [R1+0x9f0], R22 ;  /* 0x0009f01601007387 */ /* 0x008fe20000100a00 */
[----:B--2---:R-:W-:Y:S02]  /*13f60*/  STL.64 [R1+0x9e8], R20 ;  /* 0x0009e81401007387 */ /* 0x004fe40000100a00 */
[----:B------:R-:W2:Y:S02]  /*13f70*/  LDL.LU R3, [R1+0xa64] ;  /* 0x000a640001037983 */ /* 0x000ea40000300800 */
[----:B------:R-:W3:Y:S01]  /*13f80*/  LDL.LU R2, [R1+0xa60] ;  /* 0x000a600001027983 */ /* 0x000ee20000300800 */
[----:B------:R-:W4:Y:S01]  /*13f90*/  LDL.LU R12, [R1+0x100] ;  /* 0x00010000010c7983 */ /* 0x000f220000300800 */
[----:B------:R-:W4:Y:S02]  /*13fa0*/  LDL.LU R13, [R1+0x104] ;  /* 0x00010400010d7983 */ /* 0x000f240000300800 */
[----:B------:R-:W4:Y:S02]  /*13fb0*/  LDL.LU R14, [R1+0x108] ;  /* 0x00010800010e7983 */ /* 0x000f240000300800 */
[----:B------:R-:W4:Y:S01]  /*13fc0*/  LDL.LU R15, [R1+0x10c] ;  /* 0x00010c00010f7983 */ /* 0x000f220000300800 */
[----:B------:R-:W-:Y:S01]  /*13fd0*/  STL.64 [R1+0xa00], R18 ;  /* 0x000a001201007387 */ /* 0x000fe20000100a00 */
[----:B------:R5:W-:Y:S03]  /*13fe0*/  STL.64 [R1+0x9f8], R16 ;  /* 0x0009f81001007387 */ /* 0x000be60000100a00 */
[----:B-----5:R-:W5:Y:S01]  /*13ff0*/  LDL.LU R16, [R1+0x90] ;  /* 0x0000900001107983 */ /* 0x020f620000300800 */
[----:B------:R-:W5:Y:S02]  /*14000*/  LDL.LU R17, [R1+0x94] ;  /* 0x0000940001117983 */ /* 0x000f640000300800 */
[----:B------:R-:W2:Y:S01]  /*14010*/  LDL.LU R18, [R1+0x98] ;  /* 0x0000980001127983 */ /* 0x000ea20000300800 */
[----:B0-----:R-:W-:-:S02]  /*14020*/  LOP3.LUT R0, R0, 0x7, RZ, 0xc0, !PT ;  /* 0x0000000700007812 */ /* 0x001fc400078ec0ff */
[----:B------:R-:W-:Y:S01]  /*14030*/  MOV R8, R6 ;  /* 0x0000000600087202 */ /* 0x000fe20000000f00 */
[----:B-1----:R-:W-:Y:S02]  /*14040*/  IMAD.SHL.U32 R29, R29, 0x2, RZ ;  /* 0x000000021d1d7824 */ /* 0x002fe400078e00ff */
[----:B------:R-:W-:-:S05]  /*14050*/  IMAD R6, R0, 0x110, RZ ;  /* 0x0000011000067824 */ /* 0x000fca00078e02ff */
[----:B------:R-:W-:-:S05]  /*14060*/  LOP3.LUT R6, R6, 0x30, R29, 0x78, !PT ;  /* 0x0000003006067812 */ /* 0x000fca00078e781d */
[----:B------:R-:W0:Y:S04]  /*14070*/  LDSM.16.M88.4 R20, [R6+0x14880] ;  /* 0x014880000614783b */ /* 0x000e280000000200 */
[----:B------:R-:W1:Y:S01]  /*14080*/  LDSM.16.M88.4 R24, [R6+0x16080] ;  /* 0x016080000618783b */ /* 0x000e620000000200 */
[----:B------:R-:W-:Y:S01]  /*14090*/  IMAD.MOV.U32 R9, RZ, RZ, R7 ;  /* 0x000000ffff097224 */ /* 0x000fe200078e0007 */
[----:B0-----:R-:W-:Y:S01]  /*140a0*/  MOV R0, R21 ;  /* 0x0000001500007202 */ /* 0x001fe20000000f00 */
[----:B-1----:R-:W-:Y:S02]  /*140b0*/  IMAD.MOV.U32 R29, RZ, RZ, R24 ;  /* 0x000000ffff1d7224 */ /* 0x002fe400078e0018 */
[----:B---3--:R-:W-:-:S05]  /*140c0*/  IMAD.MOV.U32 R19, RZ, RZ, R2 ;  /* 0x000000ffff137224 */ /* 0x008fca00078e0002 */
[----:B--2---:R-:W-:Y:S01]  /*140d0*/  STL.64 [R1+0xa10], R18 ;  /* 0x000a101201007387 */ /* 0x004fe20000100a00 */
[----:B-----5:R-:W-:Y:S02]  /*140e0*/  STL.64 [R1+0xa08], R16 ;  /* 0x000a081001007387 */ /* 0x020fe40000100a00 */
[----:B------:R-:W0:Y:S04]  /*140f0*/  LDSM.16.M88.4 R16, [R6+0x15080] ;  /* 0x015080000610783b */ /* 0x000e280000000200 */
[----:B------:R-:W2:Y:S01]  /*14100*/  LDL.LU R2, [R1+0x3cc] ;  /* 0x0003cc0001027983 */ /* 0x000ea20000300800 */
[----:B------:R-:W3:Y:S04]  /*14110*/  LDL.LU R7, [R1+0x3d4] ;  /* 0x0003d40001077983 */ /* 0x000ee80000300800 */
[----:B0-----:R-:W-:Y:S01]  /*14120*/  STL.64 [R1+0xa40], R18 ;  /* 0x000a401201007387 */ /* 0x001fe20000100a00 */
[----:B------:R0:W-:Y:S02]  /*14130*/  STL.64 [R1+0xa38], R16 ;  /* 0x000a381001007387 */ /* 0x0001e40000100a00 */
[----:B------:R1:W-:Y:S02]  /*14140*/  STL.64 [R1+0xa8], R26 ;  /* 0x0000a81a01007387 */ /* 0x0003e40000100a00 */
[----:B0-----:R-:W-:Y:S01]  /*14150*/  IMAD.MOV.U32 R17, RZ, RZ, R0 ;  /* 0x000000ffff117224 */ /* 0x001fe200078e0000 */
[----:B------:R-:W-:Y:S01]  /*14160*/  MOV R0, R25 ;  /* 0x0000001900007202 */ /* 0x000fe20000000f00 */
[----:B-1----:R-:W4:Y:S01]  /*14170*/  LDL.LU.64 R26, [R1+0xa58] ;  /* 0x000a5800011a7983 */ /* 0x002f220000300a00 */
[----:B------:R-:W4:Y:S02]  /*14180*/  LDL.LU.64 R24, [R1+0xa50] ;  /* 0x000a500001187983 */ /* 0x000f240000300a00 */
[----:B------:R-:W-:-:S05]  /*14190*/  IMAD.MOV.U32 R4, RZ, RZ, R20 ;  /* 0x000000ffff047224 */ /* 0x000fca00078e0014 */
[----:B------:R-:W-:Y:S01]  /*141a0*/  MOV R16, R4 ;  /* 0x0000000400107202 */ /* 0x000fe20000000f00 */
[----:B------:R-:W-:Y:S02]  /*141b0*/  IMAD.MOV.U32 R5, RZ, RZ, R23 ;  /* 0x000000ffff057224 */ /* 0x000fe400078e0017 */
[----:B------:R-:W-:Y:S02]  /*141c0*/  IMAD.MOV.U32 R28, RZ, RZ, R22 ;  /* 0x000000ffff1c7224 */ /* 0x000fe400078e0016 */
[----:B------:R-:W0:Y:S04]  /*141d0*/  LDSM.16.M88.4 R20, [R6+0x15880] ;  /* 0x015880000614783b */ /* 0x000e280000000200 */
[----:B---3--:R-:W-:Y:S01]  /*141e0*/  STL.64 [R1+0xa20], R6 ;  /* 0x000a200601007387 */ /* 0x008fe20000100a00 */
[----:B------:R1:W-:Y:S02]  /*141f0*/  STL [R1+0xa18], R5 ;  /* 0x000a180501007387 */ /* 0x0003e40000100800 */
[----:B------:R-:W3:Y:S01]  /*14200*/  LDL.LU R4, [R1+0xf0] ;  /* 0x0000f00001047983 */ /* 0x000ee20000300800 */
[----:B-1----:R-:W3:Y:S01]  /*14210*/  LDL.LU R5, [R1+0xf4] ;  /* 0x0000f40001057983 */ /* 0x002ee20000300800 */
[----:B------:R-:W3:Y:S02]  /*14220*/  LDL.LU R6, [R1+0xf8] ;  /* 0x0000f80001067983 */ /* 0x000ee40000300800 */
[----:B------:R-:W3:Y:S01]  /*14230*/  LDL.LU R7, [R1+0xfc] ;  /* 0x0000fc0001077983 */ /* 0x000ee20000300800 */
[C---:B----4-:R-:W-:Y:S01]  /*14240*/  HMMA.16816.F32 R16, R24.reuse, R16, R12 ;  /* 0x000000101810723c */ /* 0x050fe2000000180c */
[----:B------:R-:W4:Y:S11]  /*14250*/  LDL.LU.64 R12, [R1+0xa48] ;  /* 0x000a4800010c7983 */ /* 0x000f360000300a00 */
[----:B------:R-:W-:Y:S11]  /*14260*/  @!UPT UIADD3 URZ, URZ, URZ, URZ ;  /* 0x0000003f3f3ff290 */ /* 0x000ff6000fffe03f */
[----:B------:R-:W-:Y:S01]  /*14270*/  @!UPT UIADD3 URZ, URZ, URZ, URZ ;  /* 0x0000003f3f3ff290 */ /* 0x000fe2000fffe03f */
[----:B------:R-:W-:Y:S01]  /*14280*/  MOV R11, R18 ;  /* 0x00000012000b7202 */ /* 0x000fe20000000f00 */
[----:B------:R-:W-:Y:S02]  /*14290*/  IMAD.MOV.U32 R10, RZ, RZ, R19 ;  /* 0x000000ffff0a7224 */ /* 0x000fe400078e0013 */
[----:B------:R-:W-:Y:S02]  /*142a0*/  IMAD.MOV.U32 R15, RZ, RZ, R16 ;  /* 0x000000ffff0f7224 */ /* 0x000fe400078e0010 */
[----:B------:R-:W-:Y:S01]  /*142b0*/  IMAD.MOV.U32 R14, RZ, RZ, R17 ;  /* 0x000000ffff0e7224 */ /* 0x000fe200078e0011 */
[----:B------:R-:W5:Y:S01]  /*142c0*/  LDL.LU.64 R18, [R1+0xa40] ;  /* 0x000a400001127983 */ /* 0x000f620000300a00 */
[----:B------:R-:W3:Y:S03]  /*142d0*/  LDL.LU.64 R16, [R1+0xa38] ;  /* 0x000a380001107983 */ /* 0x000ee60000300a00 */
[----:B-----5:R3:W-:Y:S01]  /*142e0*/  STL.64 [R1+0xc8], R18 ;  /* 0x0000c81201007387 */ /* 0x0207e20000100a00 */
[----:B0-----:R-:W-:Y:S01]  /*142f0*/  STL.64 [R1+0xb8], R22 ;  /* 0x0000b81601007387 */ /* 0x001fe20000100a00 */
[C---:B---3--:R-:W-:Y:S02]  /*14300*/  HMMA.16816.F32 R16, R24.reuse, R16, R4 ;  /* 0x000000101810723c */ /* 0x048fe40000001804 */
[----:B------:R-:W-:Y:S01]  /*14310*/  STL.64 [R1+0x9c8], R10 ;  /* 0x0009c80a01007387 */ /* 0x000fe20000100a00 */
[----:B------:R0:W-:Y:S02]  /*14320*/  STL.64 [R1+0x9c0], R8 ;  /* 0x0009c00801007387 */ /* 0x0001e40000100a00 */
[----:B0-----:R-:W-:Y:S01]  /*14330*/  IMAD.MOV.U32 R8, RZ, RZ, R29 ;  /* 0x000000ffff087224 */ /* 0x001fe200078e001d */
[----:B------:R-:W-:Y:S01]  /*14340*/  MOV R9, R0 ;  /* 0x0000000000097202 */ /* 0x000fe20000000f00 */
[----:B------:R-:W3:Y:S01]  /*14350*/  LDL.LU R29, [R1+0xa30] ;  /* 0x000a3000011d7983 */ /* 0x000ee20000300800 */
[----:B------:R-:W5:Y:S02]  /*14360*/  LDL.LU R0, [R1+0xa2c] ;  /* 0x000a2c0001007983 */ /* 0x000f640000300800 */
[----:B------:R0:W-:Y:S02]  /*14370*/  STL.64 [R1+0x9b8], R14 ;  /* 0x0009b80e01007387 */ /* 0x0001e40000100a00 */
[----:B----4-:R1:W-:Y:S02]  /*14380*/  STL.64 [R1+0x9b0], R12 ;  /* 0x0009b00c01007387 */ /* 0x0103e40000100a00 */
[----:B0-----:R-:W-:Y:S01]  /*14390*/  IMAD.MOV.U32 R14, RZ, RZ, R3 ;  /* 0x000000ffff0e7224 */ /* 0x001fe200078e0003 */
[----:B-1----:R-:W4:Y:S01]  /*143a0*/  LDL.LU R12, [R1+0x70] ;  /* 0x00007000010c7983 */ /* 0x002f220000300800 */
[----:B------:R-:W4:Y:S02]  /*143b0*/  LDL.LU R13, [R1+0x74] ;  /* 0x00007400010d7983 */ /* 0x000f240000300800 */
[----:B------:R-:W2:Y:S02]  /*143c0*/  LDL.LU R3, [R1+0xa28] ;  /* 0x000a280001037983 */ /* 0x000ea40000300800 */
[----:B------:R-:W2:Y:S01]  /*143d0*/  LDL.LU.64 R6, [R1+0xa20] ;  /* 0x000a200001067983 */ /* 0x000ea20000300a00 */
[----:B------:R-:W2:Y:S02]  /*143e0*/  LDL.LU R5, [R1+0xa18] ;  /* 0x000a180001057983 */ /* 0x000ea40000300800 */
[----:B------:R-:W-:Y:S02]  /*143f0*/  STL.64 [R1+0x40], R16 ;  /* 0x0000401001007387 */ /* 0x000fe40000100a00 */
[----:B------:R0:W-:Y:S02]  /*14400*/  STL.64 [R1+0x48], R18 ;  /* 0x0000481201007387 */ /* 0x0001e40000100a00 */
[----:B0-----:R-:W2:Y:S01]  /*14410*/  LDL.LU.64 R18, [R1+0xa10] ;  /* 0x000a100001127983 */ /* 0x001ea20000300a00 */
[----:B------:R-:W2:Y:S02]  /*14420*/  LDL.LU.64 R16, [R1+0xa08] ;  /* 0x000a080001107983 */ /* 0x000ea40000300a00 */
[----:B--2---:R-:W-:Y:S01]  /*14430*/  HMMA.16816.F32 R20, R24, R20, R16 ;  /* 0x000000141814723c */ /* 0x004fe20000001810 */
[----:B------:R-:W2:Y:S01]  /*14440*/  LDL.LU.64 R18, [R1+0xa00] ;  /* 0x000a000001127983 */ /* 0x000ea20000300a00 */
[----:B------:R-:W2:Y:S11]  /*14450*/  LDL.LU.64 R16, [R1+0x9f8] ;  /* 0x0009f80001107983 */ /* 0x000eb60000300a00 */
[----:B------:R-:W-:Y:S10]  /*14460*/  @!UPT UIADD3 URZ, URZ, URZ, URZ ;  /* 0x0000003f3f3ff290 */ /* 0x000ff4000fffe03f */
[----:B------:R-:W-:Y:S01]  /*14470*/  STL.64 [R1+0x30], R20 ;  /* 0x0000301401007387 */ /* 0x000fe20000100a00 */
[----:B------:R0:W-:Y:S03]  /*14480*/  STL.64 [R1+0x38], R22 ;  /* 0x0000381601007387 */ /* 0x0001e60000100a00 */
[----:B0-----:R-:W2:Y:S01]  /*14490*/  LDL.LU.64 R22, [R1+0x9f0] ;  /* 0x0009f00001167983 */ /* 0x001ea20000300a00 */
[----:B------:R-:W2:Y:S02]  /*144a0*/  LDL.LU.64 R20, [R1+0x9e8] ;  /* 0x0009e80001147983 */ /* 0x000ea40000300a00 */
[----:B---3--:R-:W-:-:S07]  /*144b0*/  IMAD.MOV.U32 R15, RZ, RZ, R29 ;  /* 0x000000ffff0f7224 */ /* 0x008fce00078e001d */
[C---:B----4-:R-:W-:Y:S01]  /*144c0*/  HMMA.16816.F32 R8, R24.reuse, R8, R12 ;  /* 0x000000081808723c */ /* 0x050fe2000000180c */
[----:B------:R-:W0:Y:S11]  /*144d0*/  LDSM.16.M88.4 R12, [R6+0x16880] ;  /* 0x01688000060c783b */ /* 0x000e360000000200 */
[----:B------:R-:W-:Y:S11]  /*144e0*/  @!UPT UIADD3 URZ, URZ, URZ, URZ ;  /* 0x0000003f3f3ff290 */ /* 0x000ff6000fffe03f */
[----:B------:R-:W-:Y:S01]  /*144f0*/  STL.64 [R1+0x20], R8 ;  /* 0x0000200801007387 */ /* 0x000fe20000100a00 */
[----:B------:R-:W-:Y:S02]  /*14500*/  STL.64 [R1+0x28], R10 ;  /* 0x0000280a01007387 */ /* 0x000fe40000100a00 */
[----:B------:R-:W1:Y:S01]  /*14510*/  LDSM.16.M88.4 R8, [R6+0x17080] ;  /* 0x017080000608783b */ /* 0x000e620000000200 */
[----:B0-----:R2:W-:Y:S02]  /*14520*/  STL.64 [R1+0x98], R14 ;  /* 0x0000980e01007387 */ /* 0x0015e40000100a00 */
[C---:B--2---:R-:W-:Y:S02]  /*14530*/  HMMA.16816.F32 R12, R24.reuse, R12, R20 ;  /* 0x0000000c180c723c */ /* 0x044fe40000001814 */
[----:B------:R-:W2:Y:S01]  /*14540*/  LDL.LU.64 R22, [R1+0x9e0] ;  /* 0x0009e00001167983 */ /* 0x000ea20000300a00 */
[----:B------:R-:W2:Y:S11]  /*14550*/  LDL.LU.64 R20, [R1+0x9d8] ;  /* 0x0009d80001147983 */ /* 0x000eb60000300a00 */
[----:B------:R-:W-:Y:S09]  /*14560*/  @!UPT UIADD3 URZ, URZ, URZ, URZ ;  /* 0x0000003f3f3ff290 */ /* 0x000ff2000fffe03f */
[----:B------:R-:W-:Y:S01]  /*14570*/  STL.64 [R1+0x10], R12 ;  /* 0x0000100c01007387 */ /* 0x000fe20000100a00 */
[----:B------:R-:W-:Y:S02]  /*14580*/  STL [R1+0x18], R14 ;  /* 0x0000180e01007387 */ /* 0x000fe40000100800 */
[----:B-1----:R-:W-:Y:S02]  /*14590*/  STL.64 [R1+0x88], R10 ;  /* 0x0000880a01007387 */ /* 0x002fe40000100a00 */
[----:B------:R-:W-:Y:S01]  /*145a0*/  FADD R4, R7, -R3 ;  /* 0x8000000307047221 */ /* 0x000fe20000000000 */
[----:B------:R-:W-:Y:S01]  /*145b0*/  MOV R29, R15 ;  /* 0x0000000f001d7202 */ /* 0x000fe20000000f00 */
[----:B-----5:R-:W-:Y:S01]  /*145c0*/  IMAD.MOV.U32 R15, RZ, RZ, R0 ;  /* 0x000000ffff0f7224 */ /* 0x020fe200078e0000 */
[C---:B--2---:R-:W-:Y:S01]  /*145d0*/  HMMA.16816.F32 R20, R24.reuse, R8, R20 ;  /* 0x000000081814723c */ /* 0x044fe20000001814 */
[----:B------:R-:W0:Y:S11]  /*145e0*/  LDSM.16.M88.4 R8, [R6+0x17880] ;  /* 0x017880000608783b */ /* 0x000e360000000200 */
[----:B------:R-:W-:Y:S11]  /*145f0*/  @!UPT UIADD3 URZ, URZ, URZ, URZ ;  /* 0x0000003f3f3ff290 */ /* 0x000ff6000fffe03f */
[----:B------:R1:W-:Y:S04]  /*14600*/  STL.64 [R1+0x8e0], R22 ;  /* 0x0008e01601007387 */ /* 0x0003e80000100a00 */
[----:B-1----:R-:W2:Y:S01]  /*14610*/  LDL.LU R22, [R1+0x3d0] ;  /* 0x0003d00001167983 */ /* 0x002ea20000300800 */
[----:B0-----:R-:W-:Y:S03]  /*14620*/  HMMA.16816.F32 R16, R24, R8, R16 ;  /* 0x000000081810723c */ /* 0x001fe60000001810 */
[----:B------:R0:W-:Y:S04]  /*14630*/  STL.64 [R1+0x8d8], R20 ;  /* 0x0008d81401007387 */ /* 0x0001e80000100a00 */
[----:B0-----:R-:W3:Y:S01]  /*14640*/  LDL.LU R21, [R1+0x3e0] ;  /* 0x0003e00001157983 */ /* 0x001ee20000300800 */
[----:B------:R-:W-:Y:S02]  /*14650*/  STL [R1+0x78], R10 ;  /* 0x0000780a01007387 */ /* 0x000fe40000100800 */
[----:B------:R-:W4:Y:S02]  /*14660*/  LDL.LU R27, [R1+0x3d8] ;  /* 0x0003d800011b7983 */ /* 0x000f240000300800 */
[----:B------:R-:W5:Y:S11]  /*14670*/  LDL.LU R23, [R1+0x3dc] ;  /* 0x0003dc0001177983 */ /* 0x000f760000300800 */
[----:B------:R0:W-:Y:S01]  /*14680*/  STL.64 [R1+0x8c8], R18 ;  /* 0x0008c81201007387 */ /* 0x0001e20000100a00 */
[----:B------:R1:W-:Y:S02]  /*14690*/  STL.64 [R1+0x8c0], R16 ;  /* 0x0008c01001007387 */ /* 0x0003e40000100a00 */
[----:B------:R-:W2:Y:S02]  /*146a0*/  LDL.LU R6, [R1+0x3e4] ;  /* 0x0003e40001067983 */ /* 0x000ea40000300800 */
[----:B------:R-:W-:Y:S01]  /*146b0*/  IMAD.MOV.U32 R20, RZ, RZ, R11 ;  /* 0x000000ffff147224 */ /* 0x000fe200078e000b */
[----:B0-----:R-:W2:Y:S01]  /*146c0*/  LDL.LU R18, [R1+0x238] ;  /* 0x0002380001127983 */ /* 0x001ea20000300800 */
[----:B------:R-:W2:Y:S02]  /*146d0*/  LDL.LU R19, [R1+0x23c] ;  /* 0x00023c0001137983 */ /* 0x000ea40000300800 */
[----:B------:R-:W2:Y:S02]  /*146e0*/  LDL.LU R7, [R1+0x3e8] ;  /* 0x0003e80001077983 */ /* 0x000ea40000300800 */
[----:B------:R-:W2:Y:S01]  /*146f0*/  LDL.LU R8, [R1+0x180] ;  /* 0x0001800001087983 */ /* 0x000ea20000300800 */
[----:B------:R-:W2:Y:S01]  /*14700*/  LDL.LU R9, [R1+0x184] ;  /* 0x0001840001097983 */ /* 0x000ea20000300800 */
[----:B------:R-:W2:Y:S02]  /*14710*/  LDL.LU R10, [R1+0x188] ;  /* 0x00018800010a7983 */ /* 0x000ea40000300800 */
[----:B------:R-:W2:Y:S02]  /*14720*/  LDL.LU R11, [R1+0x18c] ;  /* 0x00018c00010b7983 */ /* 0x000ea40000300800 */
[----:B------:R-:W2:Y:S01]  /*14730*/  LDL.LU R12, [R1+0x170] ;  /* 0x00017000010c7983 */ /* 0x000ea20000300800 */
[----:B------:R-:W2:Y:S01]  /*14740*/  LDL.LU R13, [R1+0x174] ;  /* 0x00017400010d7983 */ /* 0x000ea20000300800 */
[----:B------:R-:W2:Y:S02]  /*14750*/  LDL.LU R14, [R1+0x178] ;  /* 0x00017800010e7983 */ /* 0x000ea40000300800 */
[----:B------:R-:W2:Y:S02]  /*14760*/  LDL.LU R0, [R1+0x9d0] ;  /* 0x0009d00001007983 */ /* 0x000ea40000300800 */
[----:B------:R-:W-:-:S04]  /*14770*/  FADD R2, R2, -R3 ;  /* 0x8000000302027221 */ /* 0x000fc80000000000 */
[----:B------:R-:W-:-:S04]  /*14780*/  FMUL R2, R2, 1.4426950216293334961 ;  /* 0x3fb8aa3b02027820 */ /* 0x000fc80000400000 */
[----:B------:R0:W1:Y:S02]  /*14790*/  MUFU.EX2 R24, R2 ;  /* 0x0000000200187308 */ /* 0x0000640000000800 */
[----:B0-----:R-:W-:-:S06]  /*147a0*/  FMUL R2, R4, 1.4426950216293334961 ;  /* 0x3fb8aa3b04027820 */ /* 0x001fcc0000400000 */
[----:B------:R-:W0:Y:S01]  /*147b0*/  MUFU.EX2 R25, R2 ;  /* 0x0000000200197308 */ /* 0x000e220000000800 */
[----:B-1----:R1:W-:Y:S04]  /*147c0*/  STL [R1+0x90], R24 ;  /* 0x0000901801007387 */ /* 0x0023e80000100800 */
[----:B0-----:R0:W-:Y:S01]  /*147d0*/  STL [R1+0x94], R25 ;  /* 0x0000941901007387 */ /* 0x0011e20000100800 */
[----:B----4-:R-:W-:-:S04]  /*147e0*/  FADD R4, R27, -R3 ;  /* 0x800000031b047221 */ /* 0x010fc80000000000 */
[----:B------:R-:W-:Y:S02]  /*147f0*/  FMUL R2, R4, 1.4426950216293334961 ;  /* 0x3fb8aa3b04027820 */ /* 0x000fe40000400000 */
[----:B---3--:R-:W-:Y:S02]  /*14800*/  FADD R4, R21, -R3 ;  /* 0x8000000315047221 */ /* 0x008fe40000000000 */
[----:B------:R3:W4:Y:S02]  /*14810*/  MUFU.EX2 R17, R2 ;  /* 0x0000000200117308 */ /* 0x0007240000000800 */
[----:B---3--:R-:W-:-:S06]  /*14820*/  FMUL R2, R4, 1.4426950216293334961 ;  /* 0x3fb8aa3b04027820 */ /* 0x008fcc0000400000 */
[----:B------:R3:W0:Y:S01]  /*14830*/  MUFU.EX2 R21, R2 ;  /* 0x0000000200157308 */ /* 0x0006220000000800 */
[----:B--2---:R-:W-:-:S04]  /*14840*/  FADD R4, R22, -R0 ;  /* 0x8000000016047221 */ /* 0x004fc80000000000 */
[----:B---3--:R-:W-:Y:S02]  /*14850*/  FMUL R2, R4, 1.4426950216293334961 ;  /* 0x3fb8aa3b04027820 */ /* 0x008fe40000400000 */
[----:B-----5:R-:W-:Y:S02]  /*14860*/  FADD R4, R23, -R0 ;  /* 0x8000000017047221 */ /* 0x020fe40000000000 */
[----:B------:R2:W3:Y:S02]  /*14870*/  MUFU.EX2 R22, R2 ;  /* 0x0000000200167308 */ /* 0x0004e40000000800 */
[----:B--2---:R-:W-:-:S06]  /*14880*/  FMUL R2, R4, 1.4426950216293334961 ;  /* 0x3fb8aa3b04027820 */ /* 0x004fcc0000400000 */
[----:B------:R2:W5:Y:S01]  /*14890*/  MUFU.EX2 R23, R2 ;  /* 0x0000000200177308 */ /* 0x0005620000000800 */
[--C-:B------:R-:W-:Y:S01]  /*148a0*/  FADD R4, R6, -R0.reuse ;  /* 0x8000000006047221 */ /* 0x100fe20000000000 */
[----:B----4-:R-:W-:Y:S01]  /*148b0*/  STL [R1+0x2a4], R17 ;  /* 0x0002a41101007387 */ /* 0x010fe20000100800 */
[----:B0-----:R-:W-:Y:S02]  /*148c0*/  STL [R1+0x2ac], R21 ;  /* 0x0002ac1501007387 */ /* 0x001fe40000100800 */
[----:B---3--:R-:W-:Y:S02]  /*148d0*/  STL [R1+0x84], R22 ;  /* 0x0000841601007387 */ /* 0x008fe40000100800 */
[----:B--2---:R-:W-:Y:S02]  /*148e0*/  FMUL R2, R4, 1.4426950216293334961 ;  /* 0x3fb8aa3b04027820 */ /* 0x004fe40000400000 */
[----:B------:R-:W-:Y:S01]  /*148f0*/  FADD R4, R7, -R0 ;  /* 0x8000000007047221 */ /* 0x000fe20000000000 */
[----:B-----5:R-:W-:Y:S01]  /*14900*/  STL [R1+0x29c], R23 ;  /* 0x00029c1701007387 */ /* 0x020fe20000100800 */
[----:B------:R-:W2:Y:S02]  /*14910*/  LDL.LU R6, [R1+0x1b8] ;  /* 0x0001b80001067983 */ /* 0x000ea40000300800 */
[----:B------:R-:W2:Y:S01]  /*14920*/  LDL.LU R7, [R1+0x1bc] ;  /* 0x0001bc0001077983 */ /* 0x000ea20000300800 */
[----:B------:R0:W3:Y:S02]  /*14930*/  MUFU.EX2 R16, R2 ;  /* 0x0000000200107308 */ /* 0x0000e40000000800 */
[----:B0-----:R-:W-:-:S06]  /*14940*/  FMUL R2, R4, 1.4426950216293334961 ;  /* 0x3fb8aa3b04027820 */ /* 0x001fcc0000400000 */
[----:B------:R-:W0:Y:S01]  /*14950*/  MUFU.EX2 R2, R2 ;  /* 0x0000000200027308 */ /* 0x000e220000000800 */
[----:B-1----:R-:W-:Y:S01]  /*14960*/  F2FP.PACK_AB R24, R25, R24 ;  /* 0x000000181918723e */ /* 0x002fe200000000ff */
[----:B------:R-:W-:Y:S01]  /*14970*/  F2FP.PACK_AB R25, R23, R22 ;  /* 0x000000161719723e */ /* 0x000fe200000000ff */
[----:B------:R-:W-:Y:S01]  /*14980*/  F2FP.PACK_AB R26, R21, R17 ;  /* 0x00000011151a723e */ /* 0x000fe200000000ff */
[----:B---3--:R1:W-:Y:S01]  /*14990*/  STL [R1+0x2a0], R16 ;  /* 0x0002a01001007387 */ /* 0x0083e20000100800 */
[----:B0-----:R-:W-:-:S07]  /*149a0*/  F2FP.PACK_AB R27, R2, R16 ;  /* 0x00000010021b723e */ /* 0x001fce00000000ff */
[C---:B-1----:R-:W-:Y:S01]  /*149b0*/  HMMA.16816.F32 R16, R24.reuse, R18, R8 ;  /* 0x000000121810723c */ /* 0x042fe20000001808 */
[----:B------:R-:W-:Y:S01]  /*149c0*/  STL [R1+0x2a8], R2 ;  /* 0x0002a80201007387 */ /* 0x000fe20000100800 */
[----:B------:R-:W3:Y:S02]  /*149d0*/  LDL.LU.64 R10, [R1+0x9c8] ;  /* 0x0009c800010a7983 */ /* 0x000ee40000300a00 */
[----:B------:R-:W4:Y:S11]  /*149e0*/  LDL.LU.64 R8, [R1+0x9c0] ;  /* 0x0009c00001087983 */ /* 0x000f360000300a00 */
[----:B------:R-:W-:Y:S08]  /*149f0*/  @!UPT UIADD3 URZ, URZ, URZ, URZ ;  /* 0x0000003f3f3ff290 */ /* 0x000ff0000fffe03f */
[----:B------:R0:W-:Y:S01]  /*14a00*/  STL.64 [R1], R16 ;  /* 0x0000001001007387 */ /* 0x0001e20000100a00 */
[----:B------:R1:W-:Y:S03]  /*14a10*/  STL.64 [R1+0x8], R18 ;  /* 0x0000081201007387 */ /* 0x0003e60000100a00 */
[----:B0-----:R-:W5:Y:S01]  /*14a20*/  LDL.LU R16, [R1+0x3c0] ;  /* 0x0003c00001107983 */ /* 0x001f620000300800 */
[----:B-1----:R-:W-:Y:S01]  /*14a30*/  MOV R18, R28 ;  /* 0x0000001c00127202 */ /* 0x002fe20000000f00 */
[----:B------:R-:W-:Y:S02]  /*14a40*/  IMAD.MOV.U32 R19, RZ, RZ, R5 ;  /* 0x000000ffff137224 */ /* 0x000fe400078e0005 */
[----:B------:R-:W3:Y:S01]  /*14a50*/  LDL.LU R28, [R1+0x3bc] ;  /* 0x0003bc00011c7983 */ /* 0x000ee20000300800 */
[----:B--2---:R-:W-:Y:S01]  /*14a60*/  HMMA.16816.F32 R4, R24, R6, R12 ;  /* 0x000000061804723c */ /* 0x004fe2000000180c */
[----:B------:R-:W2:Y:S01]  /*14a70*/  LDL.LU.64 R14, [R1+0x9b8] ;  /* 0x0009b800010e7983 */ /* 0x000ea20000300a00 */
[----:B------:R-:W2:Y:S02]  /*14a80*/  LDL.LU.64 R12, [R1+0x9b0] ;  /* 0x0009b000010c7983 */ /* 0x000ea40000300a00 */
[----:B------:R-:W5:Y:S02]  /*14a90*/  LDL.LU R17, [R1+0x3b4] ;  /* 0x0003b40001117983 */ /* 0x000f640000300800 */
[----:B------:R0:W-:Y:S01]  /*14aa0*/  STL.64 [R1+0x928], R18 ;  /* 0x0009281201007387 */ /* 0x0001e20000100a00 */
[----:B-----5:R-:W-:Y:S01]  /*14ab0*/  STL.64 [R1+0x920], R16 ;  /* 0x0009201001007387 */ /* 0x020fe20000100a00 */
[----:B0-----:R-:W5:Y:S02]  /*14ac0*/  LDL.LU R18, [R1+0x228] ;  /* 0x0002280001127983 */ /* 0x001f640000300800 */
[----:B------:R-:W5:Y:S02]  /*14ad0*/  LDL.LU R19, [R1+0x22c] ;  /* 0x00022c0001137983 */ /* 0x000f640000300800 */
[----:B-----5:R0:W-:Y:S04]  /*14ae0*/  STL.64 [R1+0x940], R18 ;  /* 0x0009401201007387 */ /* 0x0201e80000100a00 */
[----:B0-----:R-:W5:Y:S01]  /*14af0*/  LDL.LU R18, [R1+0x218] ;  /* 0x0002180001127983 */ /* 0x001f620000300800 */
[----:B------:R-:W5:Y:S03]  /*14b00*/  LDL.LU R19, [R1+0x21c] ;  /* 0x00021c0001137983 */ /* 0x000f660000300800 */
[----:B-----5:R0:W-:Y:S04]  /*14b10*/  STL.64 [R1+0x958], R18 ;  /* 0x0009581201007387 */ /* 0x0201e80000100a00 */
[----:B0-----:R-:W5:Y:S01]  /*14b20*/  LDL.LU R18, [R1+0x208] ;  /* 0x0002080001127983 */ /* 0x001f620000300800 */
[----:B------:R-:W5:Y:S03]  /*14b30*/  LDL.LU R19, [R1+0x20c] ;  /* 0x00020c0001137983 */ /* 0x000f660000300800 */
[----:B-----5:R0:W-:Y:S01]  /*14b40*/  STL.64 [R1+0x970], R18 ;  /* 0x0009701201007387 */ /* 0x0201e20000100a00 */
[----:B------:R-:W5:Y:S03]  /*14b50*/  LDL.LU R22, [R1+0x3b8] ;  /* 0x0003b80001167983 */ /* 0x000f660000300800 */
[----:B-----5:R-:W-:Y:S01]  /*14b60*/  STL [R1+0x9a4], R22 ;  /* 0x0009a41601007387 */ /* 0x020fe20000100800 */
[----:B------:R-:W-:Y:S02]  /*14b70*/  STL [R1+0x9a0], R20 ;  /* 0x0009a01401007387 */ /* 0x000fe40000100800 */
[----:B------:R-:W-:Y:S02]  /*14b80*/  STL.64 [R1+0x898], R6 ;  /* 0x0008980601007387 */ /* 0x000fe40000100a00 */
[----:B------:R2:W-:Y:S01]  /*14b90*/  STL.64 [R1+0x890], R4 ;  /* 0x0008900401007387 */ /* 0x0005e20000100a00 */
[----:B0-----:R-:W5:Y:S01]  /*14ba0*/  LDL.LU R18, [R1+0x1f8] ;  /* 0x0001f80001127983 */ /* 0x001f620000300800 */
[----:B------:R-:W5:Y:S01]  /*14bb0*/  LDL.LU R19, [R1+0x1fc] ;  /* 0x0001fc0001137983 */ /* 0x000f620000300800 */
[----:B--2---:R-:W-:Y:S01]  /*14bc0*/  MOV R5, R14 ;  /* 0x0000000e00057202 */ /* 0x004fe20000000f00 */
[----:B------:R-:W-:Y:S01]  /*14bd0*/  IMAD.MOV.U32 R4, RZ, RZ, R15 ;  /* 0x000000ffff047224 */ /* 0x000fe200078e000f */
[----:B------:R-:W2:Y:S01]  /*14be0*/  LDL.LU R14, [R1+0x1d8] ;  /* 0x0001d800010e7983 */ /* 0x000ea20000300800 */
[----:B---3--:R-:W-:-:S02]  /*14bf0*/  IMAD.MOV.U32 R7, RZ, RZ, R10 ;  /* 0x000000ffff077224 */ /* 0x008fc400078e000a */
[----:B------:R-:W2:Y:S02]  /*14c00*/  LDL.LU R15, [R1+0x1dc] ;  /* 0x0001dc00010f7983 */ /* 0x000ea40000300800 */
[----:B------:R-:W-:Y:S01]  /*14c10*/  IMAD.MOV.U32 R6, RZ, RZ, R11 ;  /* 0x000000ffff067224 */ /* 0x000fe200078e000b */
[----:B------:R-:W3:Y:S01]  /*14c20*/  LDL.LU R10, [R1+0x1c8] ;  /* 0x0001c800010a7983 */ /* 0x000ee20000300800 */
[----:B------:R-:W3:Y:S02]  /*14c30*/  LDL.LU R11, [R1+0x1cc] ;  /* 0x0001cc00010b7983 */ /* 0x000ee40000300800 */
[----:B------:R-:W3:Y:S02]  /*14c40*/  LDL.LU R20, [R1+0x160] ;  /* 0x0001600001147983 */ /* 0x000ee40000300800 */
[----:B------:R-:W3:Y:S01]  /*14c50*/  LDL.LU R21, [R1+0x164] ;  /* 0x0001640001157983 */ /* 0x000ee20000300800 */
[----:B------:R-:W3:Y:S01]  /*14c60*/  LDL.LU R22, [R1+0x168] ;  /* 0x0001680001167983 */ /* 0x000ee20000300800 */
[----:B------:R-:W3:Y:S03]  /*14c70*/  LDL.LU R23, [R1+0x16c] ;  /* 0x00016c0001177983 */ /* 0x000ee60000300800 */
[----:B-----5:R-:W-:Y:S01]  /*14c80*/  STL.64 [R1+0x988], R18 ;  /* 0x0009881201007387 */ /* 0x020fe20000100a00 */
[----:B------:R-:W-:Y:S02]  /*14c90*/  STL.64 [R1+0x938], R6 ;  /* 0x0009380601007387 */ /* 0x000fe40000100a00 */
[----:B------:R0:W-:Y:S02]  /*14ca0*/  STL.64 [R1+0x930], R4 ;  /* 0x0009300401007387 */ /* 0x0001e40000100a00 */
[----:B0-----:R-:W5:Y:S01]  /*14cb0*/  LDL.LU R4, [R1+0x60] ;  /* 0x0000600001047983 */ /* 0x001f620000300800 */
[----:B------:R-:W5:Y:S01]  /*14cc0*/  LDL.LU R5, [R1+0x64] ;  /* 0x0000640001057983 */ /* 0x000f620000300800 */
[----:B----4-:R-:W-:Y:S01]  /*14cd0*/  MOV R6, R8 ;  /* 0x0000000800067202 */ /* 0x010fe20000000f00 */
[----:B------:R-:W-:Y:S01]  /*14ce0*/  IMAD.MOV.U32 R7, RZ, RZ, R9 ;  /* 0x000000ffff077224 */ /* 0x000fe200078e0009 */
[----:B------:R-:W4:Y:S01]  /*14cf0*/  LDL.LU R8, [R1+0x9ac] ;  /* 0x0009ac0001087983 */ /* 0x000f220000300800 */
[----:B------:R-:W2:Y:S02]  /*14d00*/  LDL.LU R9, [R1+0x9a8] ;  /* 0x0009a80001097983 */ /* 0x000ea40000300800 */
[----:B------:R-:W2:Y:S02]  /*14d10*/  LDL.LU R18, [R1+0x1e8] ;  /* 0x0001e80001127983 */ /* 0x000ea40000300800 */
[----:B------:R-:W2:Y:S01]  /*14d20*/  LDL.LU R19, [R1+0x1ec] ;  /* 0x0001ec0001137983 */ /* 0x000ea20000300800 */
[----:B------:R-:W-:Y:S04]  /*14d30*/  STL.64 [R1+0x950], R6 ;  /* 0x0009500601007387 */ /* 0x000fe80000100a00 */
[----:B-----5:R0:W-:Y:S04]  /*14d40*/  STL.64 [R1+0x948], R4 ;  /* 0x0009480401007387 */ /* 0x0201e80000100a00 */
[----:B0-----:R-:W5:Y:S01]  /*14d50*/  LDL.LU R4, [R1+0xe0] ;  /* 0x0000e00001047983 */ /* 0x001f620000300800 */
[----:B------:R-:W5:Y:S02]  /*14d60*/  LDL.LU R5, [R1+0xe4] ;  /* 0x0000e40001057983 */ /* 0x000f640000300800 */
[----:B------:R-:W-:Y:S01]  /*14d70*/  IMAD.MOV.U32 R6, RZ, RZ, R13 ;  /* 0x000000ffff067224 */ /* 0x000fe200078e000d */
[----:B------:R-:W-:-:S05]  /*14d80*/  MOV R7, R12 ;  /* 0x0000000c00077202 */ /* 0x000fca0000000f00 */
[----:B------:R-:W-:Y:S04]  /*14d90*/  STL.64 [R1+0x968], R6 ;  /* 0x0009680601007387 */ /* 0x000fe80000100a00 */
[----:B-----5:R0:W-:Y:S04]  /*14da0*/  STL.64 [R1+0x960], R4 ;  /* 0x0009600401007387 */ /* 0x0201e80000100a00 */
[----:B0-----:R-:W5:Y:S01]  /*14db0*/  LDL.LU R4, [R1+0x120] ;  /* 0x0001200001047983 */ /* 0x001f620000300800 */
[----:B------:R-:W5:Y:S02]  /*14dc0*/  LDL.LU R5, [R1+0x124] ;  /* 0x0001240001057983 */ /* 0x000f640000300800 */
[----:B--2---:R-:W-:-:S02]  /*14dd0*/  IMAD.MOV.U32 R6, RZ, RZ, R9 ;  /* 0x000000ffff067224 */ /* 0x004fc400078e0009 */
[----:B----4-:R-:W-:-:S05]  /*14de0*/  IMAD.MOV.U32 R7, RZ, RZ, R8 ;  /* 0x000000ffff077224 */ /* 0x010fca00078e0008 */
[----:B------:R-:W-:Y:S01]  /*14df0*/  STL.64 [R1+0x980], R6 ;  /* 0x0009800601007387 */ /* 0x000fe20000100a00 */
[C---:B---3--:R-:W-:Y:S03]  /*14e00*/  HMMA.16816.F32 R8, R24.reuse, R10, R20 ;  /* 0x0000000a1808723c */ /* 0x048fe60000001814 */
[----:B-----5:R0:W-:Y:S04]  /*14e10*/  STL.64 [R1+0x978], R4 ;  /* 0x0009780401007387 */ /* 0x0201e80000100a00 */
[----:B0-----:R-:W2:Y:S01]  /*14e20*/  LDL.LU R4, [R1+0x130] ;  /* 0x0001300001047983 */ /* 0x001ea20000300800 */
[----:B------:R-:W2:Y:S02]  /*14e30*/  LDL.LU R5, [R1+0x134] ;  /* 0x0001340001057983 */ /* 0x000ea40000300800 */
[----:B------:R-:W3:Y:S02]  /*14e40*/  LDL.LU R6, [R1+0x138] ;  /* 0x0001380001067983 */ /* 0x000ee40000300800 */
[----:B------:R-:W3:Y:S02]  /*14e50*/  LDL.LU R7, [R1+0x13c] ;  /* 0x00013c0001077983 */ /* 0x000ee40000300800 */
[----:B---3--:R-:W-:Y:S01]  /*14e60*/  STL.64 [R1+0x998], R6 ;  /* 0x0009980601007387 */ /* 0x008fe20000100a00 */
[----:B--2---:R0:W-:Y:S03]  /*14e70*/  STL.64 [R1+0x990], R4 ;  /* 0x0009900401007387 */ /* 0x0041e60000100a00 */
[----:B0-----:R-:W2:Y:S01]  /*14e80*/  LDL.LU R4, [R1+0x140] ;  /* 0x0001400001047983 */ /* 0x001ea20000300800 */
[----:B------:R-:W2:Y:S02]  /*14e90*/  LDL.LU R5, [R1+0x144] ;  /* 0x0001440001057983 */ /* 0x000ea40000300800 */
[----:B------:R-:W2:Y:S02]  /*14ea0*/  LDL.LU R6, [R1+0x148] ;  /* 0x0001480001067983 */ /* 0x000ea40000300800 */
[----:B------:R-:W2:Y:S01]  /*14eb0*/  LDL.LU R7, [R1+0x14c] ;  /* 0x00014c0001077983 */ /* 0x000ea20000300800 */
[----:B------:R-:W3:Y:S01]  /*14ec0*/  LDL.LU R22, [R1+0x9a4] ;  /* 0x0009a40001167983 */ /* 0x000ee20000300800 */
[----:B------:R-:W4:Y:S02]  /*14ed0*/  LDL.LU R20, [R1+0x9a0] ;  /* 0x0009a00001147983 */ /* 0x000f240000300800 */
[----:B------:R-:W-:Y:S02]  /*14ee0*/  STL.64 [R1+0x888], R10 ;  /* 0x0008880a01007387 */ /* 0x000fe40000100a00 */
[----:B------:R0:W-:Y:S02]  /*14ef0*/  STL.64 [R1+0x880], R8 ;  /* 0x0008800801007387 */ /* 0x0001e40000100a00 */
[----:B0-----:R-:W5:Y:S01]  /*14f00*/  LDL.LU R8, [R1+0x150] ;  /* 0x0001500001087983 */ /* 0x001f620000300800 */
[----:B------:R-:W5:Y:S02]  /*14f10*/  LDL.LU R9, [R1+0x154] ;  /* 0x0001540001097983 */ /* 0x000f640000300800 */
[----:B------:R-:W5:Y:S02]  /*14f20*/  LDL.LU R10, [R1+0x158] ;  /* 0x00015800010a7983 */ /* 0x000f640000300800 */
[----:B------:R-:W5:Y:S01]  /*14f30*/  LDL.LU R11, [R1+0x15c] ;  /* 0x00015c00010b7983 */ /* 0x000f620000300800 */
[C---:B--2---:R-:W-:Y:S08]  /*14f40*/  HMMA.16816.F32 R16, R24.reuse, R18, R4 ;  /* 0x000000121810723c */ /* 0x044ff00000001804 */
[C---:B-----5:R-:W-:Y:S01]  /*14f50*/  HMMA.16816.F32 R12, R24.reuse, R14, R8 ;  /* 0x0000000e180c723c */ /* 0x060fe20000001808 */
[----:B------:R-:W2:Y:S01]  /*14f60*/  LDL.LU R10, [R1+0xc8] ;  /* 0x0000c800010a7983 */ /* 0x000ea20000300800 */
[----:B------:R-:W2:Y:S02]  /*14f70*/  LDL.LU R11, [R1+0xcc] ;  /* 0x0000cc00010b7983 */ /* 0x000ea40000300800 */
[----:B------:R-:W5:Y:S02]  /*14f80*/  LDL.LU R23, [R1+0x3c4] ;  /* 0x0003c40001177983 */ /* 0x000f640000300800 */
[----:B------:R-:W2:Y:S11]  /*14f90*/  LDL.LU R21, [R1+0x3c8] ;  /* 0x0003c80001157983 */ /* 0x000eb60000300800 */
[----:B------:R-:W-:Y:S06]  /*14fa0*/  @!UPT UIADD3 URZ, URZ, URZ, URZ ;  /* 0x0000003f3f3ff290 */ /* 0x000fec000fffe03f */
[----:B------:R-:W-:Y:S01]  /*14fb0*/  STL.64 [R1+0x870], R14 ;  /* 0x0008700e01007387 */ /* 0x000fe20000100a00 */
[----:B------:R0:W-:Y:S03]  /*14fc0*/  STL.64 [R1+0x868], R12 ;  /* 0x0008680c01007387 */ /* 0x0001e60000100a00 */
[----:B0-----:R-:W2:Y:S01]  /*14fd0*/  LDL.LU R12, [R1+0x40] ;  /* 0x00004000010c7983 */ /* 0x001ea20000300800 */
[----:B------:R-:W2:Y:S02]  /*14fe0*/  LDL.LU R13, [R1+0x44] ;  /* 0x00004400010d7983 */ /* 0x000ea40000300800 */
[----:B------:R-:W2:Y:S02]  /*14ff0*/  LDL.LU R14, [R1+0x48] ;  /* 0x00004800010e7983 */ /* 0x000ea40000300800 */
[----:B------:R-:W2:Y:S01]  /*15000*/  LDL.LU R15, [R1+0x4c] ;  /* 0x00004c00010f7983 */ /* 0x000ea20000300800 */
[----:B------:R-:W2:Y:S01]  /*15010*/  LDL.LU.64 R6, [R1+0x998] ;  /* 0x0009980001067983 */ /* 0x000ea20000300a00 */
[----:B------:R-:W2:Y:S02]  /*15020*/  LDL.LU.64 R4, [R1+0x990] ;  /* 0x0009900001047983 */ /* 0x000ea40000300a00 */
[----:B------:R-:W-:Y:S02]  /*15030*/  STL.64 [R1+0x110], R16 ;  /* 0x0001101001007387 */ /* 0x000fe40000100a00 */
[----:B------:R0:W-:Y:S02]  /*15040*/  STL.64 [R1+0x118], R18 ;  /* 0x0001181201007387 */ /* 0x0001e40000100a00 */
[----:B0-----:R-:W2:Y:S02]  /*15050*/  LDL.LU.64 R18, [R1+0x988] ;  /* 0x0009880001127983 */ /* 0x001ea40000300a00 */
[C---:B--2---:R-:W-:Y:S02]  /*15060*/  HMMA.16816.F32 R16, R24.reuse, R18, R4 ;  /* 0x000000121810723c */ /* 0x044fe40000001804 */
[----:B------:R-:W2:Y:S01]  /*15070*/  LDL.LU.64 R6, [R1+0x980] ;  /* 0x0009800001067983 */ /* 0x000ea20000300a00 */
[----:B------:R-:W2:Y:S11]  /*15080*/  LDL.LU.64 R4, [R1+0x978] ;  /* 0x0009780001047983 */ /* 0x000eb60000300a00 */
[----:B------:R-:W-:Y:S09]  /*15090*/  @!UPT UIADD3 URZ, URZ, URZ, URZ ;  /* 0x0000003f3f3ff290 */ /* 0x000ff2000fffe03f */
[----:B------:R-:W-:Y:S01]  /*150a0*/  STL.64 [R1+0x190], R16 ;  /* 0x0001901001007387 */ /* 0x000fe20000100a00 */
[----:B------:R0:W-:Y:S03]  /*150b0*/  STL.64 [R1+0x198], R18 ;  /* 0x0001981201007387 */ /* 0x0001e60000100a00 */
        /* <DEDUP_REMOVED lines=15> */
[----:B--2---:R-:W-:Y:S02]  /*151b0*/  HMMA.16816.F32 R16, R24, R18, R4 ;  /* 0x000000121810723c */ /* 0x004fe40000001804 */
[----:B------:R-:W2:Y:S01]  /*151c0*/  LDL.LU.64 R6, [R1+0x938] ;  /* 0x0009380001067983 */ /* 0x000ea20000300a00 */
[----:B------:R-:W2:Y:S11]  /*151d0*/  LDL.LU.64 R4, [R1+0x930] ;  /* 0x0009300001047983 */ /* 0x000eb60000300a00 */
[----:B------:R-:W-:Y:S09]  /*151e0*/  @!UPT UIADD3 URZ, URZ, URZ, URZ ;  /* 0x0000003f3f3ff290 */ /* 0x000ff2000fffe03f */
[----:B------:R-:W-:Y:S01]  /*151f0*/  STL.64 [R1+0x220], R16 ;  /* 0x0002201001007387 */ /* 0x000fe20000100a00 */
[----:B------:R0:W-:Y:S03]  /*15200*/  STL.64 [R1+0x228], R18 ;  /* 0x0002281201007387 */ /* 0x0001e60000100a00 */
[----:B0-----:R-:W2:Y:S01]  /*15210*/  LDL.LU.64 R18, [R1+0x928] ;  /* 0x0009280001127983 */ /* 0x001ea20000300a00 */
[----:B------:R-:W2:Y:S02]  /*15220*/  LDL.LU.64 R16, [R1+0x920] ;  /* 0x0009200001107983 */ /* 0x000ea40000300a00 */
[--C-:B------:R-:W-:Y:S02]  /*15230*/  FADD R28, R28, -R3.reuse ;  /* 0x800000031c1c7221 */ /* 0x100fe40000000000 */
[----:B--2---:R-:W-:-:S04]  /*15240*/  FADD R2, R16, -R3 ;  /* 0x8000000310027221 */ /* 0x004fc80000000000 */
[----:B------:R-:W-:-:S04]  /*15250*/  FMUL R2, R2, 1.4426950216293334961 ;  /* 0x3fb8aa3b02027820 */ /* 0x000fc80000400000 */
[----:B------:R0:W1:Y:S01]  /*15260*/  MUFU.EX2 R8, R2 ;  /* 0x0000000200087308 */ /* 0x0000620000000800 */
[----:B------:R-:W-:Y:S01]  /*15270*/  HMMA.16816.F32 R4, R24, R18, R4 ;  /* 0x000000121804723c */ /* 0x000fe20000001804 */
[----:B0-----:R-:W-:Y:S01]  /*15280*/  FMUL R2, R28, 1.4426950216293334961 ;  /* 0x3fb8aa3b1c027820 */ /* 0x001fe20000400000 */
[----:B-1----:R0:W-:Y:S05]  /*15290*/  STL [R1+0x80], R8 ;  /* 0x0000800801007387 */ /* 0x0021ea0000100800 */
[----:B0-----:R0:W1:Y:S01]  /*152a0*/  MUFU.EX2 R8, R2 ;  /* 0x0000000200087308 */ /* 0x0010620000000800 */
[----:B------:R-:W-:-:S04]  /*152b0*/  FADD R28, R17, -R3 ;  /* 0x80000003111c7221 */ /* 0x000fc80000000000 */
[----:B0-----:R-:W-:Y:S01]  /*152c0*/  FMUL R2, R28, 1.4426950216293334961 ;  /* 0x3fb8aa3b1c027820 */ /* 0x001fe20000400000 */
[----:B-1----:R-:W-:Y:S10]  /*152d0*/  STL [R1+0x290], R8 ;  /* 0x0002900801007387 */ /* 0x002ff40000100800 */
[----:B------:R0:W-:Y:S02]  /*152e0*/  STL.64 [R1+0x210], R4 ;  /* 0x0002100401007387 */ /* 0x0001e40000100a00 */
[----:B------:R1:W-:Y:S02]  /*152f0*/  STL.64 [R1+0x218], R6 ;  /* 0x0002180601007387 */ /* 0x0003e40000100a00 */
[----:B------:R-:W2:Y:S01]  /*15300*/  LDL.LU R18, [R1+0xb8] ;  /* 0x0000b80001127983 */ /* 0x000ea20000300800 */
[----:B------:R-:W2:Y:S01]  /*15310*/  LDL.LU R19, [R1+0xbc] ;  /* 0x0000bc0001137983 */ /* 0x000ea20000300800 */
[----:B---3--:R-:W-:-:S03]  /*15320*/  FADD R28, R22, -R3 ;  /* 0x80000003161c7221 */ /* 0x008fc60000000000 */
[----:B0-----:R-:W2:Y:S01]  /*15330*/  LDL.LU R4, [R1+0x30] ;  /* 0x0000300001047983 */ /* 0x001ea20000300800 */
[----:B------:R-:W2:Y:S02]  /*15340*/  LDL.LU R5, [R1+0x34] ;  /* 0x0000340001057983 */ /* 0x000ea40000300800 */
[----:B-1----:R-:W2:Y:S02]  /*15350*/  LDL.LU R6, [R1+0x38] ;  /* 0x0000380001067983 */ /* 0x002ea40000300800 */
[----:B------:R-:W2:Y:S01]  /*15360*/  LDL.LU R7, [R1+0x3c] ;  /* 0x00003c0001077983 */ /* 0x000ea20000300800 */
[----:B------:R0:W-:Y:S01]  /*15370*/  STL [R1+0x8b0], R3 ;  /* 0x0008b00301007387 */ /* 0x0001e20000100800 */
[----:B------:R-:W-:Y:S01]  /*15380*/  HMMA.16816.F32 R8, R24, R10, R12 ;  /* 0x0000000a1808723c */ /* 0x000fe2000000180c */
[----:B0-----:R0:W1:Y:S02]  /*15390*/  MUFU.EX2 R3, R2 ;  /* 0x0000000200037308 */ /* 0x0010640000000800 */
[----:B0-----:R-:W-:Y:S01]  /*153a0*/  FMUL R2, R28, 1.4426950216293334961 ;  /* 0x3fb8aa3b1c027820 */ /* 0x001fe20000400000 */
[----:B-1----:R0:W-:Y:S05]  /*153b0*/  STL [R1+0x294], R3 ;  /* 0x0002940301007387 */ /* 0x0021ea0000100800 */
[----:B0-----:R-:W0:Y:S11]  /*153c0*/  MUFU.EX2 R3, R2 ;  /* 0x0000000200037308 */ /* 0x001e360000000800 */
[----:B------:R-:W-:Y:S03]  /*153d0*/  @!UPT UIADD3 URZ, URZ, URZ, URZ ;  /* 0x0000003f3f3ff290 */ /* 0x000fe6000fffe03f */
[----:B------:R-:W-:Y:S01]  /*153e0*/  STL.64 [R1+0x200], R8 ;  /* 0x0002000801007387 */ /* 0x000fe20000100a00 */
[----:B------:R1:W-:Y:S03]  /*153f0*/  STL.64 [R1+0x208], R10 ;  /* 0x0002080a01007387 */ /* 0x0003e60000100a00 */
[----:B0-----:R-:W-:Y:S01]  /*15400*/  STL [R1+0x298], R3 ;  /* 0x0002980301007387 */ /* 0x001fe20000100800 */
[----:B-1----:R-:W3:Y:S02]  /*15410*/  LDL.LU R11, [R1+0x3ac] ;  /* 0x0003ac00010b7983 */ /* 0x002ee40000300800 */
[----:B-----5:R-:W-:Y:S02]  /*15420*/  FADD R28, R23, -R0 ;  /* 0x80000000171c7221 */ /* 0x020fe40000000000 */
[----:B------:R-:W0:Y:S02]  /*15430*/  S2R R23, SR_TID.X ;  /* 0x0000000000177919 */ /* 0x000e240000002100 */
[----:B------:R-:W-:-:S02]  /*15440*/  FMUL R2, R28, 1.4426950216293334961 ;  /* 0x3fb8aa3b1c027820 */ /* 0x000fc40000400000 */
[----:B------:R-:W-:Y:S01]  /*15450*/  FADD R28, R21, -R0 ;  /* 0x80000000151c7221 */ /* 0x000fe20000000000 */
[C---:B0-----:R-:W-:Y:S01]  /*15460*/  LOP3.LUT R22, R23.reuse, 0x7, RZ, 0xc0, !PT ;  /* 0x0000000717167812 */ /* 0x041fe200078ec0ff */
[----:B------:R-:W-:-:S04]  /*15470*/  SHF.L.U32 R23, R23, 0x1, RZ ;  /* 0x0000000117177819 */ /* 0x000fc800000006ff */
[----:B------:R-:W-:-:S05]  /*15480*/  IMAD R13, R22, 0x110, RZ ;  /* 0x00000110160d7824 */ /* 0x000fca00078e02ff */
[----:B------:R-:W-:Y:S01]  /*15490*/  LOP3.LUT R13, R13, 0x30, R23, 0x78, !PT ;  /* 0x000000300d0d7812 */ /* 0x000fe200078e7817 */
[----:B---3--:R0:W-:Y:S01]  /*154a0*/  STL [R1+0x908], R11 ;  /* 0x0009080b01007387 */ /* 0x0081e20000100800 */
[----:B------:R-:W3:Y:S03]  /*154b0*/  LDL.LU R10, [R1+0xa8] ;  /* 0x0000a800010a7983 */ /* 0x000ee60000300800 */
[----:B0-----:R-:W3:Y:S01]  /*154c0*/  LDL.LU R11, [R1+0xac] ;  /* 0x0000ac00010b7983 */ /* 0x001ee20000300800 */
[----:B------:R-:W5:Y:S02]  /*154d0*/  LDL.LU R9, [R1+0x3a8] ;  /* 0x0003a80001097983 */ /* 0x000f640000300800 */
[----:B------:R-:W3:Y:S02]  /*154e0*/  LDL.LU R15, [R1+0x39c] ;  /* 0x00039c00010f7983 */ /* 0x000ee40000300800 */
[----:B------:R-:W4:Y:S01]  /*154f0*/  LDL.LU R21, [R1+0x384] ;  /* 0x0003840001157983 */ /* 0x000f220000300800 */
[----:B------:R-:W3:Y:S01]  /*15500*/  LDL.LU R22, [R1+0x394] ;  /* 0x0003940001167983 */ /* 0x000ee20000300800 */
[----:B------:R-:W3:Y:S01]  /*15510*/  LDL.LU R23, [R1+0x398] ;  /* 0x0003980001177983 */ /* 0x000ee20000300800 */
[----:B--2---:R-:W-:Y:S01]  /*15520*/  HMMA.16816.F32 R4, R24, R18, R4 ;  /* 0x000000121804723c */ /* 0x004fe20000001804 */
[----:B------:R-:W0:Y:S01]  /*15530*/  MUFU.EX2 R2, R2 ;  /* 0x0000000200027308 */ /* 0x000e220000000800 */
[----:B---3--:R1:W-:Y:S01]  /*15540*/  STL.64 [R1+0x8f0], R22 ;  /* 0x0008f01601007387 */ /* 0x0083e20000100a00 */
[----:B----4-:R2:W-:Y:S03]  /*15550*/  STL.64 [R1+0x8e8], R20 ;  /* 0x0008e81401007387 */ /* 0x0105e60000100a00 */
[----:B-1----:R-:W3:Y:S01]  /*15560*/  LDL.LU R22, [R1+0x98] ;  /* 0x0000980001167983 */ /* 0x002ee20000300800 */
[----:B------:R-:W3:Y:S03]  /*15570*/  LDL.LU R23, [R1+0x9c] ;  /* 0x00009c0001177983 */ /* 0x000ee60000300800 */
[----:B---3--:R1:W-:Y:S01]  /*15580*/  STL.64 [R1+0x910], R22 ;  /* 0x0009101601007387 */ /* 0x0083e20000100a00 */
[----:B--2---:R-:W2:Y:S02]  /*15590*/  LDL.LU R20, [R1+0x20] ;  /* 0x0000200001147983 */ /* 0x004ea40000300800 */
[----:B------:R-:W2:Y:S01]  /*155a0*/  LDL.LU R21, [R1+0x24] ;  /* 0x0000240001157983 */ /* 0x000ea20000300800 */
[----:B-1----:R-:W2:Y:S01]  /*155b0*/  LDL.LU R22, [R1+0x28] ;  /* 0x0000280001167983 */ /* 0x002ea20000300800 */
[----:B------:R-:W2:Y:S02]  /*155c0*/  LDL.LU R23, [R1+0x2c] ;  /* 0x00002c0001177983 */ /* 0x000ea40000300800 */
[----:B------:R-:W3:Y:S02]  /*155d0*/  LDL.LU R17, [R1+0x388] ;  /* 0x0003880001117983 */ /* 0x000ee40000300800 */
[----:B0-----:R0:W-:Y:S01]  /*155e0*/  STL [R1+0x28c], R2 ;  /* 0x00028c0201007387 */ /* 0x0011e20000100800 */
[----:B------:R-:W4:Y:S03]  /*155f0*/  LDL.LU R18, [R1+0x3a0] ;  /* 0x0003a00001127983 */ /* 0x000f260000300800 */
[----:B------:R-:W-:Y:S02]  /*15600*/  STL.64 [R1+0x1f0], R4 ;  /* 0x0001f00401007387 */ /* 0x000fe40000100a00 */
[----:B------:R-:W-:Y:S02]  /*15610*/  STL.64 [R1+0x1f8], R6 ;  /* 0x0001f80601007387 */ /* 0x000fe40000100a00 */
[----:B------:R-:W4:Y:S02]  /*15620*/  LDL.LU R19, [R1+0x390] ;  /* 0x0003900001137983 */ /* 0x000f240000300800 */
[----:B0-----:R-:W-:Y:S01]  /*15630*/  FMUL R2, R28, 1.4426950216293334961 ;  /* 0x3fb8aa3b1c027820 */ /* 0x001fe20000400000 */
[----:B----4-:R0:W-:Y:S04]  /*15640*/  STL.64 [R1+0x8d0], R18 ;  /* 0x0008d01201007387 */ /* 0x0101e80000100a00 */
[----:B0-----:R-:W4:Y:S01]  /*15650*/  LDL.LU R18, [R1+0x88] ;  /* 0x0000880001127983 */ /* 0x001f220000300800 */
[----:B------:R-:W4:Y:S01]  /*15660*/  LDL.LU R19, [R1+0x8c] ;  /* 0x00008c0001137983 */ /* 0x000f220000300800 */
[----:B------:R-:W0:Y:S01]  /*15670*/  MUFU.EX2 R2, R2 ;  /* 0x0000000200027308 */ /* 0x000e220000000800 */
[----:B-----5:R-:W-:-:S02]  /*15680*/  FADD R28, R9, -R0 ;  /* 0x80000000091c7221 */ /* 0x020fc40000000000 */
[----:B--2---:R-:W-:Y:S01]  /*15690*/  HMMA.16816.F32 R8, R24, R10, R20 ;  /* 0x0000000a1808723c */ /* 0x004fe20000001814 */
[----:B------:R-:W-:-:S05]  /*156a0*/  LOP3.LUT R13, R13, 0x40, RZ, 0x3c, !PT ;  /* 0x000000400d0d7812 */ /* 0x000fca00078e3cff */
[----:B------:R-:W1:Y:S04]  /*156b0*/  LDSM.16.M88.4 R4, [R13+0x10080] ;  /* 0x010080000d04783b */ /* 0x000e680000000200 */
[----:B----4-:R-:W-:Y:S01]  /*156c0*/  STL.64 [R1+0x900], R18 ;  /* 0x0009001201007387 */ /* 0x010fe20000100a00 */
[----:B---3--:R2:W-:Y:S02]  /*156d0*/  STL [R1+0x8f8], R17 ;  /* 0x0008f81101007387 */ /* 0x0085e40000100800 */
[----:B------:R-:W3:Y:S01]  /*156e0*/  LDL.LU R16, [R1+0x10] ;  /* 0x0000100001107983 */ /* 0x000ee20000300800 */
[----:B--2---:R-:W3:Y:S01]  /*156f0*/  LDL.LU R17, [R1+0x14] ;  /* 0x0000140001117983 */ /* 0x004ee20000300800 */
[----:B------:R-:W3:Y:S02]  /*15700*/  LDL.LU R18, [R1+0x18] ;  /* 0x0000180001127983 */ /* 0x000ee40000300800 */
[----:B------:R-:W-:-:S02]  /*15710*/  IMAD.MOV.U32 R19, RZ, RZ, R29 ;  /* 0x000000ffff137224 */ /* 0x000fc400078e001d */
[----:B------:R-:W2:Y:S01]  /*15720*/  LDL.LU R29, [R1+0x918] ;  /* 0x00091800011d7983 */ /* 0x000ea20000300800 */
[----:B------:R-:W4:Y:S02]  /*15730*/  LDL.LU R12, [R1+0x318] ;  /* 0x00031800010c7983 */ /* 0x000f240000300800 */
[----:B0-----:R-:W-:Y:S02]  /*15740*/  STL [R1+0x288], R2 ;  /* 0x0002880201007387 */ /* 0x001fe40000100800 */
[----:B------:R-:W3:Y:S01]  /*15750*/  LDL.LU.64 R22, [R1+0x910] ;  /* 0x0009100001167983 */ /* 0x000ee20000300a00 */
[----:B------:R-:W-:Y:S01]  /*15760*/  STL.64 [R1+0x1d0], R8 ;  /* 0x0001d00801007387 */ /* 0x000fe20000100a00 */
[----:B------:R0:W-:Y:S03]  /*15770*/  STL.64 [R1+0x1d8], R10 ;  /* 0x0001d80a01007387 */ /* 0x0001e60000100a00 */
[----:B0-----:R-:W5:Y:S01]  /*15780*/  LDL.LU R11, [R1+0x908] ;  /* 0x00090800010b7983 */ /* 0x001f620000300800 */
[----:B------:R-:W-:-:S06]  /*15790*/  FMUL R2, R28, 1.4426950216293334961 ;  /* 0x3fb8aa3b1c027820 */ /* 0x000fcc0000400000 */
[----:B------:R-:W0:Y:S01]  /*157a0*/  MUFU.EX2 R2, R2 ;  /* 0x0000000200027308 */ /* 0x000e220000000800 */
[----:B-1----:R-:W-:Y:S01]  /*157b0*/  STL.64 [R1+0x268], R6 ;  /* 0x0002680601007387 */ /* 0x002fe20000100a00 */
[----:B------:R1:W-:Y:S01]  /*157c0*/  STL [R1+0x808], R0 ;  /* 0x0008080001007387 */ /* 0x0003e20000100800 */
[----:B---3--:R-:W-:Y:S01]  /*157d0*/  HMMA.16816.F32 R20, R24, R22, R16 ;  /* 0x000000161814723c */ /* 0x008fe20000001810 */
[----:B-----5:R-:W-:Y:S02]  /*157e0*/  FADD R28, R11, -R0 ;  /* 0x800000000b1c7221 */ /* 0x020fe40000000000 */
[----:B-1----:R-:W3:Y:S01]  /*157f0*/  LDL.LU R0, [R1+0x324] ;  /* 0x0003240001007983 */ /* 0x002ee20000300800 */
[----:B0-----:R-:W-:Y:S02]  /*15800*/  STL [R1+0x284], R2 ;  /* 0x0002840201007387 */ /* 0x001fe40000100800 */
[----:B------:R-:W5:Y:S02]  /*15810*/  LDL.LU.64 R18, [R1+0x900] ;  /* 0x0009000001127983 */ /* 0x000f640000300a00 */
[----:B------:R-:W3:Y:S01]  /*15820*/  LDL.LU R17, [R1+0x8f8] ;  /* 0x0008f80001117983 */ /* 0x000ee20000300800 */
[----:B------:R-:W0:Y:S11]  /*15830*/  LDSM.16.M88.4 R8, [R13+0x10880] ;  /* 0x010880000d08783b */ /* 0x000e360000000200 */
[----:B------:R-:W-:Y:S03]  /*15840*/  @!UPT UIADD3 URZ, URZ, URZ, URZ ;  /* 0x0000003f3f3ff290 */ /* 0x000fe6000fffe03f */
[----:B------:R-:W-:Y:S01]  /*15850*/  STL.64 [R1+0x1b0], R20 ;  /* 0x0001b01401007387 */ /* 0x000fe20000100a00 */
[----:B------:R1:W-:Y:S03]  /*15860*/  STL.64 [R1+0x1b8], R22 ;  /* 0x0001b81601007387 */ /* 0x0003e60000100a00 */
[----:B-1----:R-:W3:Y:S01]  /*15870*/  LDL.LU.64 R22, [R1+0x8f0] ;  /* 0x0008f00001167983 */ /* 0x002ee20000300a00 */
[----:B------:R-:W4:Y:S02]  /*15880*/  LDL.LU.64 R20, [R1+0x8e8] ;  /* 0x0008e80001147983 */ /* 0x000f240000300a00 */
[----:B--2---:R-:W-:Y:S01]  /*15890*/  FADD R29, R15, R29 ;  /* 0x0000001d0f1d7221 */ /* 0x004fe20000000000 */
[----:B0-----:R0:W-:Y:S01]  /*158a0*/  STL.64 [R1+0x258], R10 ;  /* 0x0002580a01007387 */ /* 0x0011e20000100a00 */
[----:B------:R-:W-:Y:S03]  /*158b0*/  STL.64 [R1+0x8b8], R8 ;  /* 0x0008b80801007387 */ /* 0x000fe60000100a00 */
[----:B0-----:R-:W2:Y:S01]  /*158c0*/  LDL.LU R10, [R1+0x78] ;  /* 0x00007800010a7983 */ /* 0x001ea20000300800 */
[----:B---3--:R-:W-:-:S02]  /*158d0*/  FADD R29, R23, R29 ;  /* 0x0000001d171d7221 */ /* 0x008fc40000000000 */
[----:B----4-:R-:W-:Y:S02]  /*158e0*/  IMAD.MOV.U32 R11, RZ, RZ, R20 ;  /* 0x000000ffff0b7224 */ /* 0x010fe400078e0014 */
[----:B------:R-:W-:Y:S02]  /*158f0*/  FADD R2, R22, R21 ;  /* 0x0000001516027221 */ /* 0x000fe40000000000 */
[----:B------:R-:W0:Y:S04]  /*15900*/  LDSM.16.M88.4 R20, [R13+0x11080] ;  /* 0x011080000d14783b */ /* 0x000e280000000200 */
[----:B0-----:R0:W-:Y:S01]  /*15910*/  STL.64 [R1+0x248], R22 ;  /* 0x0002481601007387 */ /* 0x0011e20000100a00 */
[----:B------:R-:W-:Y:S01]  /*15920*/  MOV R15, R20 ;  /* 0x00000014000f7202 */ /* 0x000fe20000000f00 */
[----:B------:R-:W-:-:S02]  /*15930*/  IMAD.MOV.U32 R14, RZ, RZ, R21 ;  /* 0x000000ffff0e7224 */ /* 0x000fc400078e0015 */
[----:B0-----:R-:W5:Y:S01]  /*15940*/  LDL.LU.64 R22, [R1+0x8e0] ;  /* 0x0008e00001167983 */ /* 0x001f620000300a00 */
[----:B------:R-:W5:Y:S02]  /*15950*/  LDL.LU.64 R20, [R1+0x8d8] ;  /* 0x0008d80001147983 */ /* 0x000f640000300a00 */
[----:B------:R-:W-:Y:S01]  /*15960*/  FADD R2, R17, R2 ;  /* 0x0000000211027221 */ /* 0x000fe20000000000 */
[----:B-----5:R-:W-:Y:S01]  /*15970*/  HMMA.16816.F32 R20, R24, R18, R20 ;  /* 0x000000121814723c */ /* 0x020fe20000001814 */
[----:B------:R-:W3:Y:S11]  /*15980*/  LDL.LU.64 R18, [R1+0x8d0] ;  /* 0x0008d00001127983 */ /* 0x000ef60000300a00 */
[----:B------:R-:W-:Y:S11]  /*15990*/  @!UPT UIADD3 URZ, URZ, URZ, URZ ;  /* 0x0000003f3f3ff290 */ /* 0x000ff6000fffe03f */
[----:B------:R0:W-:Y:S01]  /*159a0*/  STL.64 [R1+0x180], R20 ;  /* 0x0001801401007387 */ /* 0x0001e20000100a00 */
[----:B------:R-:W-:Y:S03]  /*159b0*/  STL.64 [R1+0x188], R22 ;  /* 0x0001881601007387 */ /* 0x000fe60000100a00 */
[----:B0-----:R-:W4:Y:S01]  /*159c0*/  LDL R21, [R1+0x294] ;  /* 0x0002940001157983 */ /* 0x001f220000100800 */
[----:B---3--:R-:W-:Y:S02]  /*159d0*/  FADD R20, R18, R29 ;  /* 0x0000001d12147221 */ /* 0x008fe40000000000 */
[----:B------:R-:W-:Y:S01]  /*159e0*/  FADD R2, R19, R2 ;  /* 0x0000000213027221 */ /* 0x000fe20000000000 */
[----:B------:R-:W3:Y:S04]  /*159f0*/  LDL.LU R29, [R1+0x290] ;  /* 0x00029000011d7983 */ /* 0x000ee80000300800 */
[----:B------:R-:W0:Y:S04]  /*15a00*/  LDSM.16.M88.4 R16, [R13+0x11880] ;  /* 0x011880000d10783b */ /* 0x000e280000000200 */
[----:B0-----:R0:W-:Y:S01]  /*15a10*/  STL.64 [R1+0x238], R18 ;  /* 0x0002381201007387 */ /* 0x0011e20000100a00 */
[----:B------:R-:W-:Y:S01]  /*15a20*/  IMAD.MOV.U32 R7, RZ, RZ, R16 ;  /* 0x000000ffff077224 */ /* 0x000fe200078e0010 */
[----:B------:R-:W-:-:S02]  /*15a30*/  MOV R6, R17 ;  /* 0x0000001100067202 */ /* 0x000fc40000000f00 */
[----:B0-----:R-:W2:Y:S01]  /*15a40*/  LDL.LU.64 R18, [R1+0x8c8] ;  /* 0x0008c80001127983 */ /* 0x001ea20000300a00 */
[----:B------:R-:W2:Y:S02]  /*15a50*/  LDL.LU.64 R16, [R1+0x8c0] ;  /* 0x0008c00001107983 */ /* 0x000ea40000300a00 */
[----:B------:R-:W-:Y:S01]  /*15a60*/  FADD R2, R12, R2 ;  /* 0x000000020c027221 */ /* 0x000fe20000000000 */
[----:B--2---:R-:W-:Y:S01]  /*15a70*/  HMMA.16816.F32 R8, R24, R10, R16 ;  /* 0x0000000a1808723c */ /* 0x004fe20000001810 */
[----:B------:R-:W3:Y:S04]  /*15a80*/  LDL R26, [R1+0x80] ;  /* 0x00008000011a7983 */ /* 0x000ee80000100800 */
[----:B------:R-:W2:Y:S11]  /*15a90*/  LDL R27, [R1+0x288] ;  /* 0x00028800011b7983 */ /* 0x000eb60000100800 */
[----:B------:R-:W-:Y:S07]  /*15aa0*/  @!UPT UIADD3 URZ, URZ, URZ, URZ ;  /* 0x0000003f3f3ff290 */ /* 0x000fee000fffe03f */
[----:B------:R-:W-:Y:S01]  /*15ab0*/  STL.64 [R1+0x160], R8 ;  /* 0x0001600801007387 */ /* 0x000fe20000100a00 */
[----:B------:R-:W-:Y:S02]  /*15ac0*/  STL.64 [R1+0x168], R10 ;  /* 0x0001680a01007387 */ /* 0x000fe40000100a00 */
[----:B------:R-:W0:Y:S04]  /*15ad0*/  LDSM.16.M88.4 R8, [R13+0x12080] ;  /* 0x012080000d08783b */ /* 0x000e280000000200 */
[----:B------:R-:W2:Y:S01]  /*15ae0*/  LDL R18, [R1+0x28c] ;  /* 0x00028c0001127983 */ /* 0x000ea20000100800 */
[----:B------:R-:W5:Y:S01]  /*15af0*/  LDL.LU R16, [R1+0x330] ;  /* 0x0003300001107983 */ /* 0x000f620000300800 */
[----:B------:R-:W5:Y:S02]  /*15b00*/  LDL.LU R19, [R1+0x284] ;  /* 0x0002840001137983 */ /* 0x000f640000300800 */
[----:B0-----:R-:W-:Y:S01]  /*15b10*/  IMAD.MOV.U32 R13, RZ, RZ, R8 ;  /* 0x000000ffff0d7224 */ /* 0x001fe200078e0008 */
[----:B------:R0:W-:Y:S01]  /*15b20*/  STL.64 [R1+0x1a8], R10 ;  /* 0x0001a80a01007387 */ /* 0x0001e20000100a00 */
[----:B------:R-:W-:-:S02]  /*15b30*/  IMAD.MOV.U32 R12, RZ, RZ, R9 ;  /* 0x000000ffff0c7224 */ /* 0x000fc400078e0009 */
[----:B------:R-:W5:Y:S02]  /*15b40*/  LDL.LU.64 R8, [R1+0x8b8] ;  /* 0x0008b80001087983 */ /* 0x000f640000300a00 */
[----:B------:R-:W5:Y:S01]  /*15b50*/  LDL.LU R22, [R1+0x32c] ;  /* 0x00032c0001167983 */ /* 0x000f620000300800 */
[----:B------:R-:W5:Y:S01]  /*15b60*/  LDL.LU R23, [R1+0x31c] ;  /* 0x00031c0001177983 */ /* 0x000f620000300800 */
[----:B------:R-:W5:Y:S03]  /*15b70*/  LDL.LU R17, [R1+0x334] ;  /* 0x0003340001117983 */ /* 0x000f660000300800 */
[----:B0-----:R-:W5:Y:S01]  /*15b80*/  LDL.LU R10, [R1+0x328] ;  /* 0x00032800010a7983 */ /* 0x001f620000300800 */
[----:B------:R-:W5:Y:S02]  /*15b90*/  LDL.LU R11, [R1+0x308] ;  /* 0x00030800010b7983 */ /* 0x000f640000300800 */
[----:B------:R-:W-:-:S06]  /*15ba0*/  FMUL R28, R28, 1.4426950216293334961 ;  /* 0x3fb8aa3b1c1c7820 */ /* 0x000fcc0000400000 */
[----:B------:R-:W5:Y:S01]  /*15bb0*/  MUFU.EX2 R28, R28 ;  /* 0x0000001c001c7308 */ /* 0x000f620000000800 */
[----:B------:R-:W-:Y:S01]  /*15bc0*/  FADD R20, R0, R20 ;  /* 0x0000001400147221 */ /* 0x000fe20000000000 */
[----:B---3--:R-:W-:Y:S01]  /*15bd0*/  F2FP.PACK_AB R24, R29, R26 ;  /* 0x0000001a1d18723e */ /* 0x008fe200000000ff */
[----:B----4-:R-:W-:Y:S01]  /*15be0*/  F2FP.PACK_AB R26, R3, R21 ;  /* 0x00000015031a723e */ /* 0x010fe200000000ff */
[----:B--2---:R-:W-:Y:S02]  /*15bf0*/  F2FP.PACK_AB R25, R27, R18 ;  /* 0x000000121b19723e */ /* 0x004fe400000000ff */
[----:B-----5:R-:W-:Y:S01]  /*15c00*/  F2FP.PACK_AB R27, R28, R19 ;  /* 0x000000131c1b723e */ /* 0x020fe200000000ff */
[----:B------:R-:W-:Y:S01]  /*15c10*/  STL.64 [R1+0x8a8], R10 ;  /* 0x0008a80a01007387 */ /* 0x000fe20000100a00 */
[----:B------:R0:W-:Y:S03]  /*15c20*/  STL.64 [R1+0x8a0], R8 ;  /* 0x0008a00801007387 */ /* 0x0001e60000100a00 */
[----:B0-----:R-:W2:Y:S01]  /*15c30*/  LDL.LU R8, [R1] ;  /* 0x0000000001087983 */ /* 0x001ea20000300800 */
[----:B------:R-:W2:Y:S02]  /*15c40*/  LDL.LU R9, [R1+0x4] ;  /* 0x0000040001097983 */ /* 0x000ea40000300800 */
[----:B------:R-:W2:Y:S02]  /*15c50*/  LDL.LU R10, [R1+0x8] ;  /* 0x00000800010a7983 */ /* 0x000ea40000300800 */
[----:B------:R-:W2:Y:S01]  /*15c60*/  LDL.LU R11, [R1+0xc] ;  /* 0x00000c00010b7983 */ /* 0x000ea20000300800 */
[----:B------:R-:W3:Y:S01]  /*15c70*/  LDL.LU R0, [R1+0x2f8] ;  /* 0x0002f80001007983 */ /* 0x000ee20000300800 */
[----:B------:R-:W-:Y:S02]  /*15c80*/  STL.64 [R1+0x878], R12 ;  /* 0x0008780c01007387 */ /* 0x000fe40000100a00 */
[----:B------:R0:W-:Y:S02]  /*15c90*/  STL [R1+0x7dc], R29 ;  /* 0x0007dc1d01007387 */ /* 0x0001e40000100800 */
[----:B------:R-:W4:Y:S01]  /*15ca0*/  LDL.LU R3, [R1+0x8b0] ;  /* 0x0008b00001037983 */ /* 0x000f220000300800 */
[----:B0-----:R-:W5:Y:S01]  /*15cb0*/  LDL.LU R29, [R1+0x310] ;  /* 0x00031000011d7983 */ /* 0x001f620000300800 */
[----:B------:R-:W-:-:S02]  /*15cc0*/  IMAD.MOV.U32 R13, RZ, RZ, R14 ;  /* 0x000000ffff0d7224 */ /* 0x000fc400078e000e */
[----:B------:R-:W3:Y:S01]  /*15cd0*/  LDL.LU R18, [R1+0x300] ;  /* 0x0003000001127983 */ /* 0x000ee20000300800 */
[----:B------:R-:W-:Y:S01]  /*15ce0*/  MOV R12, R15 ;  /* 0x0000000f000c7202 */ /* 0x000fe20000000f00 */
[----:B------:R-:W3:Y:S01]  /*15cf0*/  LDL.LU R14, [R1+0x30c] ;  /* 0x00030c00010e7983 */ /* 0x000ee20000300800 */
[----:B------:R-:W3:Y:S02]  /*15d00*/  LDL.LU R15, [R1+0x2fc] ;  /* 0x0002fc00010f7983 */ /* 0x000ee40000300800 */
[----:B------:R-:W-:Y:S02]  /*15d10*/  STL [R1+0x7bc], R19 ;  /* 0x0007bc1301007387 */ /* 0x000fe40000100800 */
[----:B------:R0:W-:Y:S02]  /*15d20*/  STL [R1+0x7b8], R28 ;  /* 0x0007b81c01007387 */ /* 0x0001e40000100800 */
[----:B0-----:R-:W3:Y:S04]  /*15d30*/  LDL.LU R28, [R1+0x320] ;  /* 0x00032000011c7983 */ /* 0x001ee80000300800 */
[----:B------:R-:W0:Y:S01]  /*15d40*/  S2R R21, SR_TID.X ;  /* 0x0000000000157919 */ /* 0x000e220000002100 */
[----:B------:R-:W-:Y:S01]  /*15d50*/  FADD R16, R16, R20 ;  /* 0x0000001410107221 */ /* 0x000fe20000000000 */
[----:B------:R-:W-:-:S02]  /*15d60*/  MOV R20, R7 ;  /* 0x0000000700147202 */ /* 0x000fc40000000f00 */
[C---:B0-----:R-:W-:Y:S01]  /*15d70*/  LOP3.LUT R19, R21.reuse, 0x7, RZ, 0xc0, !PT ;  /* 0x0000000715137812 */ /* 0x041fe200078ec0ff */
[----:B------:R-:W-:-:S04]  /*15d80*/  IMAD.SHL.U32 R21, R21, 0x2, RZ ;  /* 0x0000000215157824 */ /* 0x000fc800078e00ff */
[----:B------:R-:W-:-:S05]  /*15d90*/  IMAD R19, R19, 0x110, RZ ;  /* 0x0000011013137824 */ /* 0x000fca00078e02ff */
[----:B------:R-:W-:Y:S01]  /*15da0*/  LOP3.LUT R19, R19, 0x30, R21, 0x78, !PT ;  /* 0x0000003013137812 */ /* 0x000fe200078e7815 */
[----:B------:R-:W-:Y:S02]  /*15db0*/  IMAD.MOV.U32 R21, RZ, RZ, R6 ;  /* 0x000000ffff157224 */ /* 0x000fe400078e0006 */
[----:B------:R-:W-:Y:S02]  /*15dc0*/  FADD R16, R22, R16 ;  /* 0x0000001016107221 */ /* 0x000fe40000000000 */
[----:B------:R-:W4:Y:S01]  /*15dd0*/  LDL.LU R22, [R1+0x2dc] ;  /* 0x0002dc0001167983 */ /* 0x000f220000300800 */
[----:B------:R-:W-:Y:S01]  /*15de0*/  LOP3.LUT R19, R19, 0x40, RZ, 0x3c, !PT ;  /* 0x0000004013137812 */ /* 0x000fe200078e3cff */
[----:B--2---:R-:W-:Y:S01]  /*15df0*/  HMMA.16816.F32 R4, R24, R4, R8 ;  /* 0x000000041804723c */ /* 0x004fe20000001808 */
[----:B---3--:R-:W-:-:S04]  /*15e00*/  FADD R2, R28, R2 ;  /* 0x000000021c027221 */ /* 0x008fc80000000000 */
[----:B------:R-:W-:Y:S02]  /*15e10*/  FADD R2, R23, R2 ;  /* 0x0000000217027221 */ /* 0x000fe40000000000 */
[----:B------:R-:W2:Y:S01]  /*15e20*/  LDL.LU R23, [R1+0x2d8] ;  /* 0x0002d80001177983 */ /* 0x000ea20000300800 */
[----:B------:R-:W3:Y:S02]  /*15e30*/  LDL.LU.64 R10, [R1+0x8a8] ;  /* 0x0008a800010a7983 */ /* 0x000ee40000300a00 */
[----:B------:R-:W2:Y:S11]  /*15e40*/  LDL.LU.64 R8, [R1+0x8a0] ;  /* 0x0008a00001087983 */ /* 0x000eb60000300a00 */
[----:B------:R-:W-:Y:S02]  /*15e50*/  @!UPT UIADD3 URZ, URZ, URZ, URZ ;  /* 0x0000003f3f3ff290 */ /* 0x000fe4000fffe03f */
[----:B------:R-:W-:Y:S01]  /*15e60*/  STL.64 [R1+0x150], R4 ;  /* 0x0001500401007387 */ /* 0x000fe20000100a00 */
[----:B------:R-:W-:Y:S02]  /*15e70*/  STL.64 [R1+0x158], R6 ;  /* 0x0001580601007387 */ /* 0x000fe40000100a00 */
[----:B------:R-:W0:Y:S02]  /*15e80*/  LDSM.16.M88.4 R4, [R19+0x12880] ;  /* 0x012880001304783b */ /* 0x000e240000000200 */
[----:B0-----:R-:W-:Y:S02]  /*15e90*/  STL [R1+0x170], R4 ;  /* 0x0001700401007387 */ /* 0x001fe40000100800 */
[----:B------:R0:W-:Y:S02]  /*15ea0*/  STL.64 [R1+0x178], R6 ;  /* 0x0001780601007387 */ /* 0x0001e40000100a00 */
[----:B------:R-:W-:Y:S01]  /*15eb0*/  IMAD.MOV.U32 R28, RZ, RZ, R5 ;  /* 0x000000ffff1c7224 */ /* 0x000fe200078e0005 */
[----:B0-----:R-:W2:Y:S01]  /*15ec0*/  LDL.LU.64 R6, [R1+0x898] ;  /* 0x0008980001067983 */ /* 0x001ea20000300a00 */
[----:B------:R-:W2:Y:S02]  /*15ed0*/  LDL.LU.64 R4, [R1+0x890] ;  /* 0x0008900001047983 */ /* 0x000ea40000300a00 */
[----:B------:R-:W-:-:S02]  /*15ee0*/  FADD R16, R17, R16 ;  /* 0x0000001011107221 */ /* 0x000fc40000000000 */
[----:B---3--:R-:W-:Y:S02]  /*15ef0*/  FADD R2, R10, R2 ;  /* 0x000000020a027221 */ /* 0x008fe40000000000 */
[----:B------:R-:W-:Y:S02]  /*15f00*/  FADD R16, R11, R16 ;  /* 0x000000100b107221 */ /* 0x000fe40000000000 */
[----:B--2---:R-:W-:Y:S01]  /*15f10*/  HMMA.16816.F32 R8, R24, R8, R4 ;  /* 0x000000081808723c */ /* 0x004fe20000001804 */
[----:B------:R-:W2:Y:S01]  /*15f20*/  LDL.LU R6, [R1+0x304] ;  /* 0x0003040001067983 */ /* 0x000ea20000300800 */
[----:B------:R-:W3:Y:S11]  /*15f30*/  LDL.LU R5, [R1+0x2e8] ;  /* 0x0002e80001057983 */ /* 0x000ef60000300800 */
[----:B------:R-:W-:Y:S10]  /*15f40*/  @!UPT UIADD3 URZ, URZ, URZ, URZ ;  /* 0x0000003f3f3ff290 */ /* 0x000ff4000fffe03f */
[----:B------:R-:W-:Y:S01]  /*15f50*/  STL.64 [R1+0x130], R8 ;  /* 0x0001300801007387 */ /* 0x000fe20000100a00 */
[----:B------:R-:W-:Y:S02]  /*15f60*/  STL.64 [R1+0x138], R10 ;  /* 0x0001380a01007387 */ /* 0x000fe40000100a00 */
[----:B------:R-:W0:Y:S04]  /*15f70*/  LDSM.16.M88.4 R8, [R19+0x13080] ;  /* 0x013080001308783b */ /* 0x000e280000000200 */
[----:B------:R-:W-:Y:S02]  /*15f80*/  FADD R2, R0, R2 ;  /* 0x0000000200027221 */ /* 0x000fe40000000000 */
[----:B------:R-:W2:Y:S04]  /*15f90*/  LDL.LU R0, [R1+0x2e0] ;  /* 0x0002e00001007983 */ /* 0x000ea80000300800 */
[----:B0-----:R0:W-:Y:S01]  /*15fa0*/  STL.64 [R1+0x148], R10 ;  /* 0x0001480a01007387 */ /* 0x0011e20000100a00 */
[----:B------:R-:W-:Y:S01]  /*15fb0*/  MOV R17, R8 ;  /* 0x0000000800117202 */ /* 0x000fe20000000f00 */
[----:B------:R-:W-:-:S02]  /*15fc0*/  IMAD.MOV.U32 R7, RZ, RZ, R9 ;  /* 0x000000ffff077224 */ /* 0x000fc400078e0009 */
[----:B0-----:R-:W2:Y:S01]  /*15fd0*/  LDL.LU.64 R10, [R1+0x888] ;  /* 0x00088800010a7983 */ /* 0x001ea20000300a00 */
[----:B------:R-:W2:Y:S02]  /*15fe0*/  LDL.LU.64 R8, [R1+0x880] ;  /* 0x0008800001087983 */ /* 0x000ea40000300a00 */
[----:B-----5:R-:W-:Y:S02]  /*15ff0*/  FADD R4, R29, R16 ;  /* 0x000000101d047221 */ /* 0x020fe40000000000 */
[----:B------:R-:W5:Y:S01]  /*16000*/  LDL.LU R16, [R1+0x2e4] ;  /* 0x0002e40001107983 */ /* 0x000f620000300800 */
[----:B--2---:R-:W-:Y:S03]  /*16010*/  HMMA.16816.F32 R8, R24, R12, R8 ;  /* 0x0000000c1808723c */ /* 0x004fe60000001808 */
[----:B------:R-:W2:Y:S01]  /*16020*/  LDL.LU.64 R12, [R1+0x878] ;  /* 0x00087800010c7983 */ /* 0x000ea20000300a00 */
[----:B------:R-:W-:-:S02]  /*16030*/  FADD R2, R18, R2 ;  /* 0x0000000212027221 */ /* 0x000fc40000000000 */
[----:B------:R-:W-:Y:S02]  /*16040*/  FADD R4, R14, R4 ;  /* 0x000000040e047221 */ /* 0x000fe40000000000 */
[----:B------:R-:W-:Y:S11]  /*16050*/  FADD R2, R15, R2 ;  /* 0x000000020f027221 */ /* 0x000ff60000000000 */
[----:B------:R-:W-:Y:S04]  /*16060*/  @!UPT UIADD3 URZ, URZ, URZ, URZ ;  /* 0x0000003f3f3ff290 */ /* 0x000fe8000fffe03f */
[----:B------:R-:W-:Y:S01]  /*16070*/  STL.64 [R1+0x100], R8 ;  /* 0x0001000801007387 */ /* 0x000fe20000100a00 */
[----:B------:R0:W-:Y:S03]  /*16080*/  STL.64 [R1+0x108], R10 ;  /* 0x0001080a01007387 */ /* 0x0001e60000100a00 */
[----:B0-----:R-:W3:Y:S01]  /*16090*/  LDL.LU R10, [R1+0x314] ;  /* 0x00031400010a7983 */ /* 0x001ee20000300800 */
[----:B------:R-:W3:Y:S02]  /*160a0*/  LDL.LU R11, [R1+0x2ec] ;  /* 0x0002ec00010b7983 */ /* 0x000ee40000300800 */
[----:B--2---:R-:W-:Y:S01]  /*160b0*/  IMAD.MOV.U32 R8, RZ, RZ, R13 ;  /* 0x000000ffff087224 */ /* 0x004fe200078e000d */
[----:B------:R-:W-:Y:S02]  /*160c0*/  MOV R9, R12 ;  /* 0x0000000c00097202 */ /* 0x000fe40000000f00 */
[----:B------:R-:W0:Y:S04]  /*160d0*/  LDSM.16.M88.4 R12, [R19+0x13880] ;  /* 0x01388000130c783b */ /* 0x000e280000000200 */
[----:B0-----:R0:W-:Y:S01]  /*160e0*/  STL.64 [R1+0x128], R14 ;  /* 0x0001280e01007387 */ /* 0x0011e20000100a00 */
[----:B------:R-:W-:-:S02]  /*160f0*/  IMAD.MOV.U32 R29, RZ, RZ, R12 ;  /* 0x000000ffff1d7224 */ /* 0x000fc400078e000c */
[----:B------:R-:W-:Y:S01]  /*16100*/  IMAD.MOV.U32 R18, RZ, RZ, R13 ;  /* 0x000000ffff127224 */ /* 0x000fe200078e000d */
[----:B0-----:R-:W2:Y:S01]  /*16110*/  LDL.LU.64 R14, [R1+0x870] ;  /* 0x00087000010e7983 */ /* 0x001ea20000300a00 */
[----:B------:R-:W2:Y:S02]  /*16120*/  LDL.LU.64 R12, [R1+0x868] ;  /* 0x00086800010c7983 */ /* 0x000ea40000300a00 */
[----:B---3--:R-:W-:Y:S02]  /*16130*/  FADD R4, R10, R4 ;  /* 0x000000040a047221 */ /* 0x008fe40000000000 */
[----:B------:R-:W-:Y:S02]  /*16140*/  FADD R2, R6, R2 ;  /* 0x0000000206027221 */ /* 0x000fe40000000000 */
[----:B------:R-:W3:Y:S01]  /*16150*/  LDL.LU R6, [R1+0x2f0] ;  /* 0x0002f00001067983 */ /* 0x000ee20000300800 */
[----:B----4-:R-:W-:Y:S02]  /*16160*/  FADD R4, R22, R4 ;  /* 0x0000000416047221 */ /* 0x010fe40000000000 */
[----:B------:R-:W-:-:S02]  /*16170*/  FADD R2, R23, R2 ;  /* 0x0000000217027221 */ /* 0x000fc40000000000 */
[----:B--2---:R-:W-:Y:S01]  /*16180*/  HMMA.16816.F32 R20, R24, R20, R12 ;  /* 0x000000141814723c */ /* 0x004fe2000000180c */
[----:B------:R-:W2:Y:S01]  /*16190*/  LDL.LU R14, [R1+0x2f4] ;  /* 0x0002f400010e7983 */ /* 0x000ea20000300800 */
[----:B------:R-:W2:Y:S11]  /*161a0*/  LDL.LU R15, [R1+0x3f8] ;  /* 0x0003f800010f7983 */ /* 0x000eb60000300800 */
[----:B------:R-:W-:Y:S10]  /*161b0*/  @!UPT UIADD3 URZ, URZ, URZ, URZ ;  /* 0x0000003f3f3ff290 */ /* 0x000ff4000fffe03f */
[----:B------:R-:W-:Y:S01]  /*161c0*/  STL.64 [R1+0x70], R20 ;  /* 0x0000701401007387 */ /* 0x000fe20000100a00 */
[----:B------:R-:W-:Y:S02]  /*161d0*/  STL.64 [R1+0x78], R22 ;  /* 0x0000781601007387 */ /* 0x000fe40000100a00 */
[----:B------:R-:W0:Y:S01]  /*161e0*/  LDSM.16.M88.4 R20, [R19+0x14080] ;  /* 0x014080001314783b */ /* 0x000e220000000200 */
[----:B--2---:R1:W-:Y:S03]  /*161f0*/  STL.64 [R1+0x860], R14 ;  /* 0x0008600e01007387 */ /* 0x0043e60000100a00 */
[----:B------:R-:W2:Y:S02]  /*16200*/  LDL.LU R12, [R1+0x110] ;  /* 0x00011000010c7983 */ /* 0x000ea40000300800 */
[----:B------:R-:W2:Y:S01]  /*16210*/  LDL.LU R13, [R1+0x114] ;  /* 0x00011400010d7983 */ /* 0x000ea20000300800 */
[----:B-1----:R-:W2:Y:S01]  /*16220*/  LDL.LU R14, [R1+0x118] ;  /* 0x00011800010e7983 */ /* 0x002ea20000300800 */
[----:B------:R-:W2:Y:S02]  /*16230*/  LDL.LU R15, [R1+0x11c] ;  /* 0x00011c00010f7983 */ /* 0x000ea40000300800 */
[----:B------:R-:W-:-:S02]  /*16240*/  FADD R4, R11, R4 ;  /* 0x000000040b047221 */ /* 0x000fc40000000000 */
[----:B0-----:R-:W-:Y:S01]  /*16250*/  STL.64 [R1+0xf8], R22 ;  /* 0x0000f81601007387 */ /* 0x001fe20000100a00 */
[----:B--2---:R-:W-:Y:S01]  /*16260*/  HMMA.16816.F32 R8, R24, R8, R12 ;  /* 0x000000081808723c */ /* 0x004fe2000000180c */
[----:B------:R-:W2:Y:S11]  /*16270*/  LDL.LU.64 R14, [R1+0x860] ;  /* 0x00086000010e7983 */ /* 0x000eb60000300a00 */
[----:B------:R-:W-:Y:S11]  /*16280*/  @!UPT UIADD3 URZ, URZ, URZ, URZ ;  /* 0x0000003f3f3ff290 */ /* 0x000ff6000fffe03f */
[----:B------:R-:W-:Y:S01]  /*16290*/  STL.64 [R1+0x60], R8 ;  /* 0x0000600801007387 */ /* 0x000fe20000100a00 */
[----:B------:R-:W-:Y:S02]  /*162a0*/  STL.64 [R1+0x68], R10 ;  /* 0x0000680a01007387 */ /* 0x000fe40000100a00 */
[----:B------:R-:W0:Y:S02]  /*162b0*/  LDSM.16.M88.4 R8, [R19+0x14880] ;  /* 0x014880001308783b */ /* 0x000e240000000200 */
[----:B0-----:R0:W-:Y:S04]  /*162c0*/  STL.64 [R1+0xe8], R10 ;  /* 0x0000e80a01007387 */ /* 0x0011e80000100a00 */
[----:B0-----:R-:W4:Y:S01]  /*162d0*/  LDL.LU R11, [R1+0x2c8] ;  /* 0x0002c800010b7983 */ /* 0x001f220000300800 */
[----:B-----5:R-:W-:-:S02]  /*162e0*/  FADD R2, R16, R2 ;  /* 0x0000000210027221 */ /* 0x020fc40000000000 */
[----:B------:R-:W-:Y:S02]  /*162f0*/  FADD R5, R5, R4 ;  /* 0x0000000405057221 */ /* 0x000fe40000000000 */
[----:B------:R-:W-:Y:S01]  /*16300*/  FADD R4, R0, R2 ;  /* 0x0000000200047221 */ /* 0x000fe20000000000 */
[----:B------:R-:W-:Y:S01]  /*16310*/  MOV R0, R8 ;  /* 0x0000000800007202 */ /* 0x000fe20000000f00 */
[----:B------:R-:W-:Y:S01]  /*16320*/  IMAD.MOV.U32 R8, RZ, RZ, R17 ;  /* 0x000000ffff087224 */ /* 0x000fe200078e0011 */
[----:B----4-:R0:W-:Y:S01]  /*16330*/  STL [R1+0x82c], R11 ;  /* 0x00082c0b01007387 */ /* 0x0101e20000100800 */
[----:B------:R-:W4:Y:S03]  /*16340*/  LDL.LU R17, [R1+0x2c4] ;  /* 0x0002c40001117983 */ /* 0x000f260000300800 */
[----:B0-----:R-:W5:Y:S01]  /*16350*/  LDL.LU R11, [R1+0x2cc] ;  /* 0x0002cc00010b7983 */ /* 0x001f620000300800 */
[----:B------:R-:W5:Y:S02]  /*16360*/  LDL.LU R10, [R1+0x400] ;  /* 0x00040000010a7983 */ /* 0x000f640000300800 */
[----:B------:R-:W-:Y:S01]  /*16370*/  IMAD.MOV.U32 R22, RZ, RZ, R9 ;  /* 0x000000ffff167224 */ /* 0x000fe200078e0009 */
[----:B------:R-:W-:Y:S01]  /*16380*/  MOV R9, R7 ;  /* 0x0000000700097202 */ /* 0x000fe20000000f00 */
[----:B--2---:R-:W-:-:S02]  /*16390*/  FADD R2, R14, R5 ;  /* 0x000000050e027221 */ /* 0x004fc40000000000 */
[----:B------:R-:W-:Y:S01]  /*163a0*/  FADD R5, R15, -R3 ;  /* 0x800000030f057221 */ /* 0x000fe20000000000 */
[----:B-----5:R-:W-:Y:S01]  /*163b0*/  STL.64 [R1+0x848], R10 ;  /* 0x0008480a01007387 */ /* 0x020fe20000100a00 */
[----:B------:R0:W-:Y:S03]  /*163c0*/  STL.64 [R1+0x840], R8 ;  /* 0x0008400801007387 */ /* 0x0001e60000100a00 */
[----:B0-----:R-:W2:Y:S01]  /*163d0*/  LDL.LU R8, [R1+0x170] ;  /* 0x0001700001087983 */ /* 0x001ea20000300800 */
[----:B------:R-:W-:Y:S02]  /*163e0*/  IMAD.MOV.U32 R9, RZ, RZ, R28 ;  /* 0x000000ffff097224 */ /* 0x000fe400078e001c */
[----:B------:R-:W5:Y:S02]  /*163f0*/  LDL.LU R7, [R1+0x2bc] ;  /* 0x0002bc0001077983 */ /* 0x000f640000300800 */
[----:B------:R-:W2:Y:S01]  /*16400*/  LDL.LU R28, [R1+0x2d0] ;  /* 0x0002d000011c7983 */ /* 0x000ea20000300800 */
[----:B------:R-:W2:Y:S01]  /*16410*/  LDL.LU R16, [R1+0x408] ;  /* 0x0004080001107983 */ /* 0x000ea20000300800 */
[----:B------:R-:W-:Y:S02]  /*16420*/  STL [R1+0x828], R22 ;  /* 0x0008281601007387 */ /* 0x000fe40000100800 */
[----:B------:R-:W-:Y:S02]  /*16430*/  STL.64 [R1+0x820], R20 ;  /* 0x0008201401007387 */ /* 0x000fe40000100a00 */
[----:B------:R-:W2:Y:S02]  /*16440*/  LDL.LU R15, [R1+0x2d4] ;  /* 0x0002d400010f7983 */ /* 0x000ea40000300800 */
[----:B------:R-:W-:Y:S01]  /*16450*/  IMAD.MOV.U32 R12, RZ, RZ, R29 ;  /* 0x000000ffff0c7224 */ /* 0x000fe200078e001d */
[----:B------:R-:W-:Y:S01]  /*16460*/  MOV R13, R18 ;  /* 0x00000012000d7202 */ /* 0x000fe20000000f00 */
[----:B--2---:R-:W-:Y:S04]  /*16470*/  STL [R1+0x838], R15 ;  /* 0x0008380f01007387 */ /* 0x004fe80000100800 */
[----:B------:R0:W-:Y:S02]  /*16480*/  STL.64 [R1+0x830], R12 ;  /* 0x0008300c01007387 */ /* 0x0001e40000100a00 */
[----:B0-----:R-:W2:Y:S01]  /*16490*/  LDL.LU R12, [R1+0x1c0] ;  /* 0x0001c000010c7983 */ /* 0x001ea20000300800 */
[----:B------:R-:W2:Y:S02]  /*164a0*/  LDL.LU R13, [R1+0x1c4] ;  /* 0x0001c400010d7983 */ /* 0x000ea40000300800 */
[----:B------:R-:W2:Y:S02]  /*164b0*/  LDL.LU R14, [R1+0x1c8] ;  /* 0x0001c800010e7983 */ /* 0x000ea40000300800 */
[----:B------:R-:W2:Y:S02]  /*164c0*/  LDL.LU R15, [R1+0x1cc] ;  /* 0x0001cc00010f7983 */ /* 0x000ea40000300800 */
[----:B--2---:R-:W-:Y:S01]  /*164d0*/  STL.64 [R1+0x858], R14 ;  /* 0x0008580e01007387 */ /* 0x004fe20000100a00 */
[----:B------:R0:W-:Y:S03]  /*164e0*/  STL.64 [R1+0x850], R12 ;  /* 0x0008500c01007387 */ /* 0x0001e60000100a00 */
[----:B0-----:R-:W2:Y:S01]  /*164f0*/  LDL.LU R12, [R1+0x190] ;  /* 0x00019000010c7983 */ /* 0x001ea20000300800 */
[----:B------:R-:W2:Y:S02]  /*16500*/  LDL.LU R13, [R1+0x194] ;  /* 0x00019400010d7983 */ /* 0x000ea40000300800 */
[----:B------:R-:W2:Y:S02]  /*16510*/  LDL.LU R14, [R1+0x198] ;  /* 0x00019800010e7983 */ /* 0x000ea40000300800 */
[----:B------:R-:W2:Y:S01]  /*16520*/  LDL.LU R15, [R1+0x19c] ;  /* 0x00019c00010f7983 */ /* 0x000ea20000300800 */
[----:B------:R-:W5:Y:S01]  /*16530*/  LDL.LU R18, [R1+0x2c0] ;  /* 0x0002c00001127983 */ /* 0x000f620000300800 */
[----:B------:R-:W5:Y:S02]  /*16540*/  LDL.LU R20, [R1+0x1e0] ;  /* 0x0001e00001147983 */ /* 0x000f640000300800 */
[----:B------:R-:W5:Y:S02]  /*16550*/  LDL.LU R21, [R1+0x1e4] ;  /* 0x0001e40001157983 */ /* 0x000f640000300800 */
[----:B---3--:R-:W-:Y:S01]  /*16560*/  FADD R6, R6, R4 ;  /* 0x0000000406067221 */ /* 0x008fe20000000000 */
[----:B------:R-:W3:Y:S01]  /*16570*/  LDL.LU R22, [R1+0x1e8] ;  /* 0x0001e80001167983 */ /* 0x000ee20000300800 */
[----:B------:R-:W3:Y:S02]  /*16580*/  LDL.LU R23, [R1+0x1ec] ;  /* 0x0001ec0001177983 */ /* 0x000ee40000300800 */
[----:B----4-:R-:W-:-:S02]  /*16590*/  FADD R4, R17, R2 ;  /* 0x0000000211047221 */ /* 0x010fc40000000000 */
[----:B------:R-:W4:Y:S01]  /*165a0*/  LDL.LU R2, [R1+0x2b8] ;  /* 0x0002b80001027983 */ /* 0x000f220000300800 */
[----:B--2---:R-:W-:Y:S03]  /*165b0*/  HMMA.16816.F32 R8, R24, R8, R12 ;  /* 0x000000081808723c */ /* 0x004fe6000000180c */
[----:B------:R-:W2:Y:S01]  /*165c0*/  LDL.LU.64 R14, [R1+0x858] ;  /* 0x00085800010e7983 */ /* 0x000ea20000300a00 */
[----:B------:R-:W2:Y:S11]  /*165d0*/  LDL.LU.64 R12, [R1+0x850] ;  /* 0x00085000010c7983 */ /* 0x000eb60000300a00 */
[----:B------:R-:W-:Y:S08]  /*165e0*/  @!UPT UIADD3 URZ, URZ, URZ, URZ ;  /* 0x0000003f3f3ff290 */ /* 0x000ff0000fffe03f */
[----:B------:R-:W-:Y:S01]  /*165f0*/  STL.64 [R1+0x50], R8 ;  /* 0x0000500801007387 */ /* 0x000fe20000100a00 */
[----:B------:R-:W-:Y:S02]  /*16600*/  STL.64 [R1+0x58], R10 ;  /* 0x0000580a01007387 */ /* 0x000fe40000100a00 */
[----:B------:R-:W0:Y:S02]  /*16610*/  LDSM.16.M88.4 R8, [R19+0x15080] ;  /* 0x015080001308783b */ /* 0x000e240000000200 */
[----:B0-----:R0:W-:Y:S02]  /*16620*/  STL.64 [R1+0xd8], R10 ;  /* 0x0000d80a01007387 */ /* 0x0011e40000100a00 */
[----:B------:R-:W-:Y:S02]  /*16630*/  IMAD.MOV.U32 R29, RZ, RZ, R8 ;  /* 0x000000ffff1d7224 */ /* 0x000fe400078e0008 */
[----:B------:R-:W-:Y:S01]  /*16640*/  IMAD.MOV.U32 R17, RZ, RZ, R9 ;  /* 0x000000ffff117224 */ /* 0x000fe200078e0009 */
[----:B0-----:R-:W2:Y:S01]  /*16650*/  LDL.LU.64 R10, [R1+0x848] ;  /* 0x00084800010a7983 */ /* 0x001ea20000300a00 */
[----:B------:R-:W3:Y:S02]  /*16660*/  LDL.LU.64 R8, [R1+0x840] ;  /* 0x0008400001087983 */ /* 0x000ee40000300a00 */
[----:B------:R-:W-:-:S02]  /*16670*/  FMUL R5, R5, 1.4426950216293334961 ;  /* 0x3fb8aa3b05057820 */ /* 0x000fc40000400000 */
[----:B----4-:R-:W-:-:S04]  /*16680*/  FADD R2, R2, R6 ;  /* 0x0000000602027221 */ /* 0x010fc80000000000 */
[----:B------:R-:W0:Y:S02]  /*16690*/  MUFU.EX2 R5, R5 ;  /* 0x0000000500057308 */ /* 0x000e240000000800 */
[----:B0-----:R-:W-:Y:S01]  /*166a0*/  STL [R1+0x114], R5 ;  /* 0x0001140501007387 */ /* 0x001fe20000100800 */
[----:B--2---:R-:W-:Y:S02]  /*166b0*/  FADD R4, R11, R4 ;  /* 0x000000040b047221 */ /* 0x004fe40000000000 */
[----:B------:R-:W-:Y:S02]  /*166c0*/  FADD R6, R10, -R3 ;  /* 0x800000030a067221 */ /* 0x000fe40000000000 */
[----:B---3--:R-:W-:Y:S01]  /*166d0*/  HMMA.16816.F32 R8, R24, R8, R12 ;  /* 0x000000081808723c */ /* 0x008fe2000000180c */
[----:B------:R-:W2:Y:S01]  /*166e0*/  LDL.LU R15, [R1+0x838] ;  /* 0x00083800010f7983 */ /* 0x000ea20000300800 */
[----:B------:R-:W3:Y:S11]  /*166f0*/  LDL.LU.64 R12, [R1+0x830] ;  /* 0x00083000010c7983 */ /* 0x000ef60000300a00 */
[----:B------:R-:W-:Y:S10]  /*16700*/  @!UPT UIADD3 URZ, URZ, URZ, URZ ;  /* 0x0000003f3f3ff290 */ /* 0x000ff4000fffe03f */
[----:B------:R-:W-:Y:S01]  /*16710*/  STL.64 [R1+0x40], R8 ;  /* 0x0000400801007387 */ /* 0x000fe20000100a00 */
[----:B------:R-:W-:Y:S02]  /*16720*/  STL.64 [R1+0x48], R10 ;  /* 0x0000480a01007387 */ /* 0x000fe40000100a00 */
[----:B------:R-:W0:Y:S02]  /*16730*/  LDSM.16.M88.4 R8, [R19+0x15880] ;  /* 0x015880001308783b */ /* 0x000e240000000200 */
[----:B0-----:R0:W-:Y:S04]  /*16740*/  STL.64 [R1+0xc8], R10 ;  /* 0x0000c80a01007387 */ /* 0x0011e80000100a00 */
[----:B0-----:R-:W4:Y:S01]  /*16750*/  LDL.LU R11, [R1+0x82c] ;  /* 0x00082c00010b7983 */ /* 0x001f220000300800 */
[----:B-----5:R-:W-:-:S02]  /*16760*/  FADD R2, R7, R2 ;  /* 0x0000000207027221 */ /* 0x020fc40000000000 */
[----:B------:R-:W-:Y:S02]  /*16770*/  FADD R7, R28, R4 ;  /* 0x000000041c077221 */ /* 0x000fe40000000000 */
[----:B------:R-:W-:Y:S02]  /*16780*/  FMUL R4, R6, 1.4426950216293334961 ;  /* 0x3fb8aa3b06047820 */ /* 0x000fe40000400000 */
[----:B------:R-:W-:Y:S02]  /*16790*/  FADD R5, R16, -R3 ;  /* 0x8000000310057221 */ /* 0x000fe40000000000 */
[----:B------:R2:W0:Y:S01]  /*167a0*/  MUFU.EX2 R16, R4 ;  /* 0x0000000400107308 */ /* 0x0004220000000800 */
[----:B------:R-:W-:Y:S02]  /*167b0*/  IMAD.MOV.U32 R28, RZ, RZ, R9 ;  /* 0x000000ffff1c7224 */ /* 0x000fe400078e0009 */
[----:B------:R-:W5:Y:S01]  /*167c0*/  LDL.LU R9, [R1+0x3ec] ;  /* 0x0003ec0001097983 */ /* 0x000f620000300800 */
[----:B--2---:R-:W-:-:S02]  /*167d0*/  FADD R4, R15, R7 ;  /* 0x000000070f047221 */ /* 0x004fc40000000000 */
[----:B---3--:R-:W-:Y:S01]  /*167e0*/  HMMA.16816.F32 R12, R24, R12, R20 ;  /* 0x0000000c180c723c */ /* 0x008fe20000001814 */
[----:B----4-:R-:W-:Y:S02]  /*167f0*/  FADD R2, R11, R2 ;  /* 0x000000020b027221 */ /* 0x010fe40000000000 */
[----:B------:R-:W2:Y:S01]  /*16800*/  LDL.LU R11, [R1+0x84] ;  /* 0x00008400010b7983 */ /* 0x000ea20000300800 */
[----:B0-----:R-:W-:Y:S02]  /*16810*/  STL [R1+0x790], R16 ;  /* 0x0007901001007387 */ /* 0x001fe40000100800 */
[----:B------:R-:W3:Y:S02]  /*16820*/  LDL.LU R7, [R1+0x90] ;  /* 0x0000900001077983 */ /* 0x000ee40000300800 */
[----:B------:R-:W-:Y:S02]  /*16830*/  FADD R6, R18, R2 ;  /* 0x0000000212067221 */ /* 0x000fe40000000000 */
[----:B------:R-:W4:Y:S01]  /*16840*/  LDL.LU R18, [R1+0x3f0] ;  /* 0x0003f00001127983 */ /* 0x000f220000300800 */
[----:B------:R-:W2:Y:S02]  /*16850*/  LDL.LU R22, [R1+0x828] ;  /* 0x0008280001167983 */ /* 0x000ea40000300800 */
[----:B------:R-:W2:Y:S02]  /*16860*/  LDL.LU.64 R20, [R1+0x820] ;  /* 0x0008200001147983 */ /* 0x000ea40000300a00 */
[----:B------:R-:W-:Y:S01]  /*16870*/  STL.64 [R1+0x818], R26 ;  /* 0x0008181a01007387 */ /* 0x000fe20000100a00 */
[----:B------:R-:W-:Y:S07]  /*16880*/  STL.64 [R1+0x810], R24 ;  /* 0x0008101801007387 */ /* 0x000fee0000100a00 */
[----:B------:R0:W-:Y:S02]  /*16890*/  STL.64 [R1+0x30], R12 ;  /* 0x0000300c01007387 */ /* 0x0001e40000100a00 */
[----:B------:R-:W-:Y:S02]  /*168a0*/  STL.64 [R1+0x38], R14 ;  /* 0x0000380e01007387 */ /* 0x000fe40000100a00 */
[----:B------:R-:W2:Y:S01]  /*168b0*/  LDL.LU R23, [R1+0x94] ;  /* 0x0000940001177983 */ /* 0x000ea20000300800 */
[----:B0-----:R-:W2:Y:S04]  /*168c0*/  LDL.LU R12, [R1+0x2ac] ;  /* 0x0002ac00010c7983 */ /* 0x001ea80000300800 */
[----:B------:R-:W0:Y:S01]  /*168d0*/  S2R R10, SR_TID.X ;  /* 0x00000000000a7919 */ /* 0x000e220000002100 */
[----:B------:R-:W-:-:S02]  /*168e0*/  MOV R19, R8 ;  /* 0x0000000800137202 */ /* 0x000fc40000000f00 */
[C---:B0-----:R-:W-:Y:S01]  /*168f0*/  LOP3.LUT R8, R10.reuse, 0x7, RZ, 0xc0, !PT ;  /* 0x000000070a087812 */ /* 0x041fe200078ec0ff */
[----:B------:R-:W-:-:S04]  /*16900*/  IMAD.SHL.U32 R10, R10, 0x2, RZ ;  /* 0x000000020a0a7824 */ /* 0x000fc800078e00ff */
[----:B------:R-:W-:Y:S02]  /*16910*/  IMAD R16, R8, 0x110, RZ ;  /* 0x0000011008107824 */ /* 0x000fe400078e02ff */
[----:B------:R-:W-:Y:S01]  /*16920*/  FMUL R2, R5, 1.4426950216293334961 ;  /* 0x3fb8aa3b05027820 */ /* 0x000fe20000400000 */
[----:B------:R-:W3:Y:S02]  /*16930*/  LDL.LU R8, [R1+0x3f4] ;  /* 0x0003f40001087983 */ /* 0x000ee40000300800 */
[----:B------:R-:W-:-:S04]  /*16940*/  LOP3.LUT R16, R16, 0x30, R10, 0x78, !PT ;  /* 0x0000003010107812 */ /* 0x000fc800078e780a */
[----:B------:R-:W-:-:S05]  /*16950*/  LOP3.LUT R16, R16, 0x40, RZ, 0x3c, !PT ;  /* 0x0000004010107812 */ /* 0x000fca00078e3cff */
[----:B------:R-:W0:Y:S01]  /*16960*/  LDSM.16.M88.4 R24, [R16+0x16080] ;  /* 0x016080001018783b */ /* 0x000e220000000200 */
[----:B------:R-:W1:Y:S01]  /*16970*/  MUFU.EX2 R2, R2 ;  /* 0x0000000200027308 */ /* 0x000e620000000800 */
[----:B-----5:R-:W-:Y:S02]  /*16980*/  FADD R5, R9, -R3 ;  /* 0x8000000309057221 */ /* 0x020fe40000000000 */
[----:B0-----:R0:W-:Y:S01]  /*16990*/  STL.64 [R1+0xb8], R26 ;  /* 0x0000b81a01007387 */ /* 0x0011e20000100a00 */
[----:B------:R-:W-:Y:S01]  /*169a0*/  MOV R13, R24 ;  /* 0x00000018000d7202 */ /* 0x000fe20000000f00 */
[----:B------:R-:W-:Y:S02]  /*169b0*/  IMAD.MOV.U32 R10, RZ, RZ, R25 ;  /* 0x000000ffff0a7224 */ /* 0x000fe400078e0019 */
[----:B0-----:R-:W5:Y:S01]  /*169c0*/  LDL.LU.64 R26, [R1+0x818] ;  /* 0x00081800011a7983 */ /* 0x001f620000300a00 */
[----:B------:R-:W5:Y:S03]  /*169d0*/  LDL.LU.64 R24, [R1+0x810] ;  /* 0x0008100001187983 */ /* 0x000f660000300a00 */
[----:B----4-:R-:W-:Y:S01]  /*169e0*/  STL.64 [R1+0x800], R18 ;  /* 0x0008001201007387 */ /* 0x010fe20000100a00 */
[----:B------:R0:W-:Y:S03]  /*169f0*/  STL.64 [R1+0x7f8], R16 ;  /* 0x0007f81001007387 */ /* 0x0001e60000100a00 */
[----:B0-----:R-:W5:Y:S01]  /*16a00*/  LDL.LU R16, [R1+0x220] ;  /* 0x0002200001107983 */ /* 0x001f620000300800 */
[----:B------:R-:W5:Y:S02]  /*16a10*/  LDL.LU R17, [R1+0x224] ;  /* 0x0002240001117983 */ /* 0x000f640000300800 */
[----:B------:R-:W5:Y:S02]  /*16a20*/  LDL.LU R18, [R1+0x228] ;  /* 0x0002280001127983 */ /* 0x000f640000300800 */
[----:B------:R-:W5:Y:S01]  /*16a30*/  LDL.LU R19, [R1+0x22c] ;  /* 0x00022c0001137983 */ /* 0x000f620000300800 */
[----:B--2---:R0:W-:Y:S01]  /*16a40*/  STL.64 [R1+0x7f0], R12 ;  /* 0x0007f00c01007387 */ /* 0x0041e20000100a00 */
[----:B------:R-:W-:-:S03]  /*16a50*/  FADD R6, R11, R6 ;  /* 0x000000060b067221 */ /* 0x000fc60000000000 */
[----:B0-----:R-:W2:Y:S01]  /*16a60*/  LDL.LU R12, [R1+0x210] ;  /* 0x00021000010c7983 */ /* 0x001ea20000300800 */
[----:B------:R-:W2:Y:S02]  /*16a70*/  LDL.LU R13, [R1+0x214] ;  /* 0x00021400010d7983 */ /* 0x000ea40000300800 */
[----:B------:R-:W2:Y:S02]  /*16a80*/  LDL.LU R14, [R1+0x218] ;  /* 0x00021800010e7983 */ /* 0x000ea40000300800 */
[----:B------:R-:W2:Y:S01]  /*16a90*/  LDL.LU R15, [R1+0x21c] ;  /* 0x00021c00010f7983 */ /* 0x000ea20000300800 */
[----:B------:R0:W-:Y:S04]  /*16aa0*/  STL [R1+0x628], R3 ;  /* 0x0006280301007387 */ /* 0x0001e80000100800 */
[----:B0-----:R-:W4:Y:S01]  /*16ab0*/  LDL.LU R3, [R1+0x2a0] ;  /* 0x0002a00001037983 */ /* 0x001f220000300800 */
[----:B------:R-:W2:Y:S02]  /*16ac0*/  LDL.LU R9, [R1+0x2a8] ;  /* 0x0002a80001097983 */ /* 0x000ea40000300800 */
[----:B-1----:R-:W-:Y:S02]  /*16ad0*/  STL [R1+0x110], R2 ;  /* 0x0001100201007387 */ /* 0x002fe40000100800 */
[----:B------:R-:W2:Y:S02]  /*16ae0*/  LDL.LU R11, [R1+0x80] ;  /* 0x00008000010b7983 */ /* 0x000ea40000300800 */
[----:B---3--:R-:W-:-:S04]  /*16af0*/  FADD R4, R7, R4 ;  /* 0x0000000407047221 */ /* 0x008fc80000000000 */
[----:B------:R-:W-:Y:S01]  /*16b00*/  FADD R7, R23, R4 ;  /* 0x0000000417077221 */ /* 0x000fe20000000000 */
[----:B--2---:R0:W-:Y:S04]  /*16b10*/  STL.64 [R1+0x7e8], R10 ;  /* 0x0007e80a01007387 */ /* 0x0041e80000100a00 */
[----:B0-----:R-:W2:Y:S01]  /*16b20*/  LDL.LU R10, [R1+0x29c] ;  /* 0x00029c00010a7983 */ /* 0x001ea20000300800 */
[----:B------:R-:W3:Y:S02]  /*16b30*/  LDL.LU R11, [R1+0x2a4] ;  /* 0x0002a400010b7983 */ /* 0x000ee40000300800 */
[----:B------:R0:W-:Y:S02]  /*16b40*/  STL.64 [R1+0x7e0], R8 ;  /* 0x0007e00801007387 */ /* 0x0001e40000100a00 */
[----:B0-----:R-:W-:Y:S01]  /*16b50*/  IMAD.MOV.U32 R8, RZ, RZ, R0 ;  /* 0x000000ffff087224 */ /* 0x001fe200078e0000 */
[----:B------:R-:W-:Y:S01]  /*16b60*/  MOV R9, R22 ;  /* 0x0000001600097202 */ /* 0x000fe20000000f00 */
[----:B------:R-:W2:Y:S01]  /*16b70*/  LDL.LU R0, [R1+0x808] ;  /* 0x0008080001007983 */ /* 0x000ea20000300800 */
[----:B-----5:R-:W-:Y:S01]  /*16b80*/  HMMA.16816.F32 R20, R24, R20, R16 ;  /* 0x000000141814723c */ /* 0x020fe20000001810 */
[----:B------:R-:W5:Y:S02]  /*16b90*/  LDL.LU.64 R18, [R1+0x800] ;  /* 0x0008000001127983 */ /* 0x000f640000300a00 */
[----:B------:R-:W2:Y:S11]  /*16ba0*/  LDL.LU.64 R16, [R1+0x7f8] ;  /* 0x0007f80001107983 */ /* 0x000eb60000300a00 */
[----:B------:R-:W-:Y:S09]  /*16bb0*/  @!UPT UIADD3 URZ, URZ, URZ, URZ ;  /* 0x0000003f3f3ff290 */ /* 0x000ff2000fffe03f */
[----:B------:R-:W-:Y:S01]  /*16bc0*/  STL.64 [R1+0x20], R20 ;  /* 0x0000201401007387 */ /* 0x000fe20000100a00 */
[----:B------:R-:W-:Y:S02]  /*16bd0*/  STL.64 [R1+0x28], R22 ;  /* 0x0000281601007387 */ /* 0x000fe40000100a00 */
[----:B------:R-:W-:-:S04]  /*16be0*/  FMUL R2, R5, 1.4426950216293334961 ;  /* 0x3fb8aa3b05027820 */ /* 0x000fc80000400000 */
[----:B------:R3:W0:Y:S01]  /*16bf0*/  MUFU.EX2 R5, R2 ;  /* 0x0000000200057308 */ /* 0x0006220000000800 */
[----:B--2---:R-:W1:Y:S01]  /*16c00*/  LDSM.16.M88.4 R20, [R16+0x16880] ;  /* 0x016880001014783b */ /* 0x004e620000000200 */
[----:B------:R-:W-:Y:S02]  /*16c10*/  FADD R4, R10, R6 ;  /* 0x000000060a047221 */ /* 0x000fe40000000000 */
[----:B---3--:R-:W-:Y:S02]  /*16c20*/  FADD R2, R11, R7 ;  /* 0x000000070b027221 */ /* 0x008fe40000000000 */
[----:B------:R-:W-:Y:S01]  /*16c30*/  HMMA.16816.F32 R8, R24, R8, R12 ;  /* 0x000000081808723c */ /* 0x000fe2000000180c */
[----:B-1----:R-:W-:Y:S01]  /*16c40*/  STL.64 [R1+0xa8], R22 ;  /* 0x0000a81601007387 */ /* 0x002fe20000100a00 */
[----:B0-----:R-:W-:Y:S02]  /*16c50*/  STL [R1+0xf0], R5 ;  /* 0x0000f00501007387 */ /* 0x001fe40000100800 */
[----:B------:R-:W2:Y:S02]  /*16c60*/  LDL.LU.64 R12, [R1+0x7f0] ;  /* 0x0007f000010c7983 */ /* 0x000ea40000300a00 */
[----:B------:R-:W3:Y:S11]  /*16c70*/  LDL.LU R7, [R1+0x3fc] ;  /* 0x0003fc0001077983 */ /* 0x000ef60000300800 */
[----:B------:R-:W-:Y:S06]  /*16c80*/  @!UPT UIADD3 URZ, URZ, URZ, URZ ;  /* 0x0000003f3f3ff290 */ /* 0x000fec000fffe03f */
[----:B------:R-:W-:Y:S01]  /*16c90*/  STL.64 [R1+0x10], R8 ;  /* 0x0000100801007387 */ /* 0x000fe20000100a00 */
[----:B------:R-:W-:Y:S02]  /*16ca0*/  STL.64 [R1+0x18], R10 ;  /* 0x0000180a01007387 */ /* 0x000fe40000100a00 */
[----:B------:R-:W0:Y:S04]  /*16cb0*/  LDSM.16.M88.4 R8, [R16+0x17080] ;  /* 0x017080001008783b */ /* 0x000e280000000200 */
[----:B0-----:R-:W-:Y:S01]  /*16cc0*/  IMAD.MOV.U32 R15, RZ, RZ, R8 ;  /* 0x000000ffff0f7224 */ /* 0x001fe200078e0008 */
[----:B------:R0:W-:Y:S01]  /*16cd0*/  STL.64 [R1+0x98], R10 ;  /* 0x0000980a01007387 */ /* 0x0001e20000100a00 */
[----:B------:R-:W-:-:S03]  /*16ce0*/  IMAD.MOV.U32 R14, RZ, RZ, R9 ;  /* 0x000000ffff0e7224 */ /* 0x000fc600078e0009 */
[----:B0-----:R-:W3:Y:S01]  /*16cf0*/  LDL.LU.64 R10, [R1+0x7e8] ;  /* 0x0007e800010a7983 */ /* 0x001ee20000300a00 */
[----:B------:R-:W3:Y:S02]  /*16d00*/  LDL.LU.64 R8, [R1+0x7e0] ;  /* 0x0007e00001087983 */ /* 0x000ee40000300a00 */
[----:B------:R-:W5:Y:S02]  /*16d10*/  LDL.LU R6, [R1+0x28c] ;  /* 0x00028c0001067983 */ /* 0x000f640000300800 */
[----:B------:R-:W-:Y:S02]  /*16d20*/  STL [R1+0x794], R15 ;  /* 0x0007940f01007387 */ /* 0x000fe40000100800 */
[----:B--2---:R-:W-:Y:S02]  /*16d30*/  FADD R2, R12, R2 ;  /* 0x000000020c027221 */ /* 0x004fe40000000000 */
[----:B------:R-:W2:Y:S01]  /*16d40*/  LDL.LU R12, [R1+0x288] ;  /* 0x00028800010c7983 */ /* 0x000ea20000300800 */
[----:B------:R-:W-:Y:S02]  /*16d50*/  STL [R1+0x7d8], R14 ;  /* 0x0007d80e01007387 */ /* 0x000fe40000100800 */
[----:B----4-:R-:W-:-:S02]  /*16d60*/  FADD R5, R3, R4 ;  /* 0x0000000403057221 */ /* 0x010fc40000000000 */
[----:B---3--:R-:W-:Y:S02]  /*16d70*/  FADD R4, R8, -R0 ;  /* 0x8000000008047221 */ /* 0x008fe40000000000 */
[----:B------:R-:W-:Y:S02]  /*16d80*/  FADD R5, R9, R5 ;  /* 0x0000000509057221 */ /* 0x000fe40000000000 */
[----:B------:R-:W-:Y:S01]  /*16d90*/  FADD R9, R11, R2 ;  /* 0x000000020b097221 */ /* 0x000fe20000000000 */
[----:B--2---:R0:W-:Y:S04]  /*16da0*/  STL.64 [R1+0x7d0], R12 ;  /* 0x0007d00c01007387 */ /* 0x0041e80000100a00 */
[----:B0-----:R-:W2:Y:S01]  /*16db0*/  LDL.LU R12, [R1+0x200] ;  /* 0x00020000010c7983 */ /* 0x001ea20000300800 */
[----:B------:R-:W2:Y:S02]  /*16dc0*/  LDL.LU R13, [R1+0x204] ;  /* 0x00020400010d7983 */ /* 0x000ea40000300800 */
[----:B------:R-:W2:Y:S02]  /*16dd0*/  LDL.LU R14, [R1+0x208] ;  /* 0x00020800010e7983 */ /* 0x000ea40000300800 */
[----:B------:R-:W2:Y:S01]  /*16de0*/  LDL.LU R15, [R1+0x20c] ;  /* 0x00020c00010f7983 */ /* 0x000ea20000300800 */
[----:B------:R-:W3:Y:S01]  /*16df0*/  LDL.LU R8, [R1+0x404] ;  /* 0x0004040001087983 */ /* 0x000ee20000300800 */
[----:B------:R-:W4:Y:S03]  /*16e00*/  LDL.LU R11, [R1+0x298] ;  /* 0x00029800010b7983 */ /* 0x000f260000300800 */
[----:B----4-:R-:W-:Y:S01]  /*16e10*/  STL.64 [R1+0x7c8], R10 ;  /* 0x0007c80a01007387 */ /* 0x010fe20000100a00 */
[----:B---3--:R0:W-:Y:S02]  /*16e20*/  STL.64 [R1+0x7c0], R8 ;  /* 0x0007c00801007387 */ /* 0x0081e40000100a00 */
[----:B0-----:R-:W-:-:S02]  /*16e30*/  MOV R8, R29 ;  /* 0x0000001d00087202 */ /* 0x001fc40000000f00 */
[----:B------:R-:W3:Y:S01]  /*16e40*/  LDL.LU R29, [R1+0x7dc] ;  /* 0x0007dc00011d7983 */ /* 0x000ee20000300800 */
[----:B------:R-:W4:Y:S02]  /*16e50*/  LDL R23, [R1+0x114] ;  /* 0x0001140001177983 */ /* 0x000f240000100800 */
[----:B------:R-:W-:-:S07]  /*16e60*/  IMAD.MOV.U32 R9, RZ, RZ, R17 ;  /* 0x000000ffff097224 */ /* 0x000fce00078e0011 */
[----:B--2---:R-:W-:Y:S01]  /*16e70*/  HMMA.16816.F32 R8, R24, R8, R12 ;  /* 0x000000081808723c */ /* 0x004fe2000000180c */
[----:B----4-:R-:W-:Y:S01]  /*16e80*/  STL [R1+0x7a0], R23 ;  /* 0x0007a01701007387 */ /* 0x010fe20000100800 */
[----:B------:R0:W-:Y:S03]  /*16e90*/  STL.64 [R1+0x798], R20 ;  /* 0x0007981401007387 */ /* 0x0001e60000100a00 */
[----:B0-----:R-:W2:Y:S01]  /*16ea0*/  LDL.LU R20, [R1+0x1d0] ;  /* 0x0001d00001147983 */ /* 0x001ea20000300800 */
[----:B------:R-:W2:Y:S02]  /*16eb0*/  LDL.LU R21, [R1+0x1d4] ;  /* 0x0001d40001157983 */ /* 0x000ea40000300800 */
[----:B------:R-:W4:Y:S02]  /*16ec0*/  LDL.LU R22, [R1+0x1d8] ;  /* 0x0001d80001167983 */ /* 0x000f240000300800 */
[----:B------:R-:W4:Y:S02]  /*16ed0*/  LDL.LU R23, [R1+0x1dc] ;  /* 0x0001dc0001177983 */ /* 0x000f240000300800 */
[----:B----4-:R-:W-:Y:S01]  /*16ee0*/  STL.64 [R1+0x7b0], R22 ;  /* 0x0007b01601007387 */ /* 0x010fe20000100a00 */
[----:B--2---:R0:W-:Y:S03]  /*16ef0*/  STL.64 [R1+0x7a8], R20 ;  /* 0x0007a81401007387 */ /* 0x0041e60000100a00 */
[----:B0-----:R-:W2:Y:S01]  /*16f00*/  LDL.LU R20, [R1+0x1f0] ;  /* 0x0001f00001147983 */ /* 0x001ea20000300800 */
[----:B------:R-:W2:Y:S02]  /*16f10*/  LDL.LU R21, [R1+0x1f4] ;  /* 0x0001f40001157983 */ /* 0x000ea40000300800 */
[----:B------:R-:W2:Y:S02]  /*16f20*/  LDL.LU R22, [R1+0x1f8] ;  /* 0x0001f80001167983 */ /* 0x000ea40000300800 */
[----:B------:R-:W2:Y:S01]  /*16f30*/  LDL.LU R23, [R1+0x1fc] ;  /* 0x0001fc0001177983 */ /* 0x000ea20000300800 */
[----:B------:R-:W4:Y:S01]  /*16f40*/  LDL.LU R14, [R1+0x7d8] ;  /* 0x0007d800010e7983 */ /* 0x000f220000300800 */
[----:B------:R-:W2:Y:S02]  /*16f50*/  LDL.LU.64 R12, [R1+0x7d0] ;  /* 0x0007d000010c7983 */ /* 0x000ea40000300a00 */
[----:B------:R-:W-:Y:S02]  /*16f60*/  STL.64 [R1], R8 ;  /* 0x0000000801007387 */ /* 0x000fe40000100a00 */
[----:B------:R-:W-:Y:S02]  /*16f70*/  STL.64 [R1+0x8], R10 ;  /* 0x0000080a01007387 */ /* 0x000fe40000100a00 */
[----:B------:R-:W0:Y:S04]  /*16f80*/  LDSM.16.M88.4 R8, [R16+0x17880] ;  /* 0x017880001008783b */ /* 0x000e280000000200 */
[----:B0-----:R0:W-:Y:S01]  /*16f90*/  STL [R1+0x88], R10 ;  /* 0x0000880a01007387 */ /* 0x0011e20000100800 */
[----:B------:R-:W-:-:S02]  /*16fa0*/  IMAD.MOV.U32 R3, RZ, RZ, R11 ;  /* 0x000000ffff037224 */ /* 0x000fc400078e000b */
[----:B------:R-:W-:Y:S01]  /*16fb0*/  IMAD.MOV.U32 R15, RZ, RZ, R8 ;  /* 0x000000ffff0f7224 */ /* 0x000fe200078e0008 */
[----:B------:R-:W-:Y:S01]  /*16fc0*/  MOV R16, R9 ;  /* 0x0000000900107202 */ /* 0x000fe20000000f00 */
[----:B0-----:R-:W3:Y:S01]  /*16fd0*/  LDL.LU.64 R10, [R1+0x7c8] ;  /* 0x0007c800010a7983 */ /* 0x001ee20000300a00 */
[----:B------:R-:W3:Y:S02]  /*16fe0*/  LDL.LU.64 R8, [R1+0x7c0] ;  /* 0x0007c00001087983 */ /* 0x000ee40000300a00 */
[----:B------:R-:W-:Y:S02]  /*16ff0*/  FMUL R17, R4, 1.4426950216293334961 ;  /* 0x3fb8aa3b04117820 */ /* 0x000fe40000400000 */
[----:B------:R-:W-:Y:S02]  /*17000*/  FADD R4, R7, -R0 ;  /* 0x8000000007047221 */ /* 0x000fe40000000000 */
[----:B-----5:R-:W-:Y:S01]  /*17010*/  FADD R2, R6, R5 ;  /* 0x0000000506027221 */ /* 0x020fe20000000000 */
[----:B------:R-:W-:-:S03]  /*17020*/  MOV R5, R28 ;  /* 0x0000001c00057202 */ /* 0x000fc60000000f00 */
[----:B--2---:R-:W-:Y:S02]  /*17030*/  FADD R12, R12, R2 ;  /* 0x000000020c0c7221 */ /* 0x004fe40000000000 */
[----:B---3--:R-:W-:Y:S02]  /*17040*/  FADD R9, R29, R9 ;  /* 0x000000091d097221 */ /* 0x008fe40000000000 */
[----:B------:R-:W-:Y:S02]  /*17050*/  FMUL R29, R4, 1.4426950216293334961 ;  /* 0x3fb8aa3b041d7820 */ /* 0x000fe40000400000 */
[----:B------:R-:W-:Y:S02]  /*17060*/  IMAD.MOV.U32 R4, RZ, RZ, R19 ;  /* 0x000000ffff047224 */ /* 0x000fe400078e0013 */
[----:B------:R-:W2:Y:S01]  /*17070*/  LDL.LU R19, [R1+0x7bc] ;  /* 0x0007bc0001137983 */ /* 0x000ea20000300800 */
[----:B------:R-:W3:Y:S02]  /*17080*/  LDL.LU R28, [R1+0x7b8] ;  /* 0x0007b800011c7983 */ /* 0x000ee40000300800 */
[----:B------:R-:W5:Y:S02]  /*17090*/  LDL.LU R2, [R1+0x294] ;  /* 0x0002940001027983 */ /* 0x000f640000300800 */
[----:B------:R-:W-:Y:S01]  /*170a0*/  HMMA.16816.F32 R4, R24, R4, R20 ;  /* 0x000000041804723c */ /* 0x000fe20000001814 */
[----:B------:R-:W3:Y:S01]  /*170b0*/  LDL.LU.64 R22, [R1+0x7b0] ;  /* 0x0007b00001167983 */ /* 0x000ee20000300a00 */
[----:B------:R-:W3:Y:S02]  /*170c0*/  LDL.LU.64 R20, [R1+0x7a8] ;  /* 0x0007a80001147983 */ /* 0x000ee40000300a00 */
[----:B------:R-:W-:Y:S11]  /*170d0*/  FADD R8, R8, -R0 ;  /* 0x8000000008087221 */ /* 0x000ff60000000000 */
[----:B------:R-:W-:Y:S08]  /*170e0*/  @!UPT UIADD3 URZ, URZ, URZ, URZ ;  /* 0x0000003f3f3ff290 */ /* 0x000ff0000fffe03f */
[----:B------:R-:W-:Y:S01]  /*170f0*/  STL.64 [R1+0x668], R6 ;  /* 0x0006680601007387 */ /* 0x000fe20000100a00 */
[----:B------:R0:W-:Y:S03]  /*17100*/  STL.64 [R1+0x660], R4 ;  /* 0x0006600401007387 */ /* 0x0001e60000100a00 */
[----:B0-----:R-:W4:Y:S01]  /*17110*/  LDL.LU R4, [R1+0x1b0] ;  /* 0x0001b00001047983 */ /* 0x001f220000300800 */
[----:B------:R-:W4:Y:S02]  /*17120*/  LDL.LU R5, [R1+0x1b4] ;  /* 0x0001b40001057983 */ /* 0x000f240000300800 */
[----:B------:R-:W4:Y:S02]  /*17130*/  LDL.LU R6, [R1+0x1b8] ;  /* 0x0001b80001067983 */ /* 0x000f240000300800 */
[----:B------:R-:W4:Y:S02]  /*17140*/  LDL.LU R7, [R1+0x1bc] ;  /* 0x0001bc0001077983 */ /* 0x000f240000300800 */
[----:B--2---:R-:W-:-:S02]  /*17150*/  FADD R12, R19, R12 ;  /* 0x0000000c130c7221 */ /* 0x004fc40000000000 */
[----:B------:R-:W-:Y:S02]  /*17160*/  FMUL R19, R8, 1.4426950216293334961 ;  /* 0x3fb8aa3b08137820 */ /* 0x000fe40000400000 */
[----:B-----5:R-:W-:Y:S02]  /*17170*/  FADD R2, R2, R9 ;  /* 0x0000000902027221 */ /* 0x020fe40000000000 */
[----:B------:R-:W-:Y:S02]  /*17180*/  IMAD.MOV.U32 R8, RZ, RZ, R13 ;  /* 0x000000ffff087224 */ /* 0x000fe400078e000d */
[----:B------:R-:W-:Y:S02]  /*17190*/  IMAD.MOV.U32 R9, RZ, RZ, R10 ;  /* 0x000000ffff097224 */ /* 0x000fe400078e000a */
[----:B------:R-:W-:-:S05]  /*171a0*/  FADD R13, R11, R2 ;  /* 0x000000020b0d7221 */ /* 0x000fca0000000000 */
[C---:B---3--:R-:W-:Y:S01]  /*171b0*/  HMMA.16816.F32 R8, R24.reuse, R8, R20 ;  /* 0x000000081808723c */ /* 0x048fe20000001814 */
[----:B------:R-:W2:Y:S01]  /*171c0*/  LDL.LU R23, [R1+0x7a0] ;  /* 0x0007a00001177983 */ /* 0x000ea20000300800 */
[----:B------:R-:W4:Y:S02]  /*171d0*/  LDL.LU.64 R20, [R1+0x798] ;  /* 0x0007980001147983 */ /* 0x000f240000300a00 */
[----:B------:R-:W-:Y:S11]  /*171e0*/  FADD R2, R28, R12 ;  /* 0x0000000c1c027221 */ /* 0x000ff60000000000 */
[----:B------:R-:W-:Y:S08]  /*171f0*/  @!UPT UIADD3 URZ, URZ, URZ, URZ ;  /* 0x0000003f3f3ff290 */ /* 0x000ff0000fffe03f */
[----:B------:R0:W-:Y:S01]  /*17200*/  STL.64 [R1+0x658], R10 ;  /* 0x0006580a01007387 */ /* 0x0001e20000100a00 */
[----:B------:R-:W-:Y:S02]  /*17210*/  STL.64 [R1+0x650], R8 ;  /* 0x0006500801007387 */ /* 0x000fe40000100a00 */
[----:B--2---:R-:W-:Y:S02]  /*17220*/  FADD R12, R23, R13 ;  /* 0x0000000d170c7221 */ /* 0x004fe40000000000 */
[----:B----4-:R-:W-:Y:S11]  /*17230*/  HMMA.16816.F32 R20, R24, R20, R4 ;  /* 0x000000141814723c */ /* 0x010ff60000001804 */
[----:B------:R-:W-:Y:S11]  /*17240*/  @!UPT UIADD3 URZ, URZ, URZ, URZ ;  /* 0x0000003f3f3ff290 */ /* 0x000ff6000fffe03f */
[----:B------:R-:W-:Y:S01]  /*17250*/  @!UPT UIADD3 URZ, URZ, URZ, URZ ;  /* 0x0000003f3f3ff290 */ /* 0x000fe2000fffe03f */
[----:B------:R-:W-:Y:S01]  /*17260*/  STL.64 [R1+0x678], R22 ;  /* 0x0006781601007387 */ /* 0x000fe20000100a00 */
[----:B------:R1:W-:Y:S02]  /*17270*/  STL.64 [R1+0x670], R20 ;  /* 0x0006701401007387 */ /* 0x0003e40000100a00 */
[----:B0-----:R-:W2:Y:S02]  /*17280*/  LDL.LU R10, [R1+0xc8] ;  /* 0x0000c800010a7983 */ /* 0x001ea40000300800 */
[----:B------:R-:W2:Y:S02]  /*17290*/  LDL.LU R11, [R1+0xcc] ;  /* 0x0000cc00010b7983 */ /* 0x000ea40000300800 */
[----:B--2---:R0:W-:Y:S01]  /*172a0*/  STL.64 [R1+0x680], R10 ;  /* 0x0006800a01007387 */ /* 0x0041e20000100a00 */
[----:B------:R-:W2:Y:S02]  /*172b0*/  LDL.LU R6, [R1+0xd8] ;  /* 0x0000d80001067983 */ /* 0x000ea40000300800 */
[----:B------:R-:W2:Y:S02]  /*172c0*/  LDL.LU R7, [R1+0xdc] ;  /* 0x0000dc0001077983 */ /* 0x000ea40000300800 */
[----:B--2---:R2:W-:Y:S01]  /*172d0*/  STL.64 [R1+0x688], R6 ;  /* 0x0006880601007387 */ /* 0x0045e20000100a00 */
[----:B-1----:R-:W3:Y:S02]  /*172e0*/  LDL.LU R20, [R1] ;  /* 0x0000000001147983 */ /* 0x002ee40000300800 */
[----:B------:R-:W3:Y:S02]  /*172f0*/  LDL.LU R21, [R1+0x4] ;  /* 0x0000040001157983 */ /* 0x000ee40000300800 */
[----:B------:R-:W4:Y:S01]  /*17300*/  LDL.LU R22, [R1+0x8] ;  /* 0x0000080001167983 */ /* 0x000f220000300800 */
[----:B------:R-:W4:Y:S04]  /*17310*/  LDL.LU R23, [R1+0xc] ;  /* 0x00000c0001177983 */ /* 0x000f280000300800 */
[----:B----4-:R1:W-:Y:S01]  /*17320*/  STL.64 [R1+0x698], R22 ;  /* 0x0006981601007387 */ /* 0x0103e20000100a00 */
[----:B---3--:R-:W-:Y:S02]  /*17330*/  STL.64 [R1+0x690], R20 ;  /* 0x0006901401007387 */ /* 0x008fe40000100a00 */
[----:B0-----:R-:W3:Y:S02]  /*17340*/  LDL.LU R10, [R1+0xe8] ;  /* 0x0000e800010a7983 */ /* 0x001ee40000300800 */
[----:B------:R-:W3:Y:S02]  /*17350*/  LDL.LU R11, [R1+0xec] ;  /* 0x0000ec00010b7983 */ /* 0x000ee40000300800 */
[----:B---3--:R0:W-:Y:S01]  /*17360*/  STL.64 [R1+0x6a0], R10 ;  /* 0x0006a00a01007387 */ /* 0x0081e20000100a00 */
[----:B------:R-:W3:Y:S02]  /*17370*/  LDL.LU R4, [R1+0x10] ;  /* 0x0000100001047983 */ /* 0x000ee40000300800 */
[----:B------:R-:W3:Y:S02]  /*17380*/  LDL.LU R5, [R1+0x14] ;  /* 0x0000140001057983 */ /* 0x000ee40000300800 */
[----:B--2---:R-:W2:Y:S01]  /*17390*/  LDL.LU R6, [R1+0x18] ;  /* 0x0000180001067983 */ /* 0x004ea20000300800 */
[----:B------:R-:W2:Y:S04]  /*173a0*/  LDL.LU R7, [R1+0x1c] ;  /* 0x00001c0001077983 */ /* 0x000ea80000300800 */
[----:B--2---:R2:W-:Y:S01]  /*173b0*/  STL.64 [R1+0x6b0], R6 ;  /* 0x0006b00601007387 */ /* 0x0045e20000100a00 */
[----:B---3--:R-:W-:Y:S02]  /*173c0*/  STL.64 [R1+0x6a8], R4 ;  /* 0x0006a80401007387 */ /* 0x008fe40000100a00 */
[----:B-1----:R-:W3:Y:S02]  /*173d0*/  LDL.LU R22, [R1+0xf8] ;  /* 0x0000f80001167983 */ /* 0x002ee40000300800 */
[----:B------:R-:W3:Y:S02]  /*173e0*/  LDL.LU R23, [R1+0xfc] ;  /* 0x0000fc0001177983 */ /* 0x000ee40000300800 */
[----:B---3--:R-:W-:Y:S01]  /*173f0*/  STL.64 [R1+0x6b8], R22 ;  /* 0x0006b81601007387 */ /* 0x008fe20000100a00 */
[----:B------:R-:W3:Y:S02]  /*17400*/  LDL.LU R8, [R1+0x20] ;  /* 0x0000200001087983 */ /* 0x000ee40000300800 */
[----:B------:R-:W3:Y:S02]  /*17410*/  LDL.LU R9, [R1+0x24] ;  /* 0x0000240001097983 */ /* 0x000ee40000300800 */
[----:B0-----:R-:W4:Y:S01]  /*17420*/  LDL.LU R10, [R1+0x28] ;  /* 0x00002800010a7983 */ /* 0x001f220000300800 */
[----:B------:R-:W4:Y:S04]  /*17430*/  LDL.LU R11, [R1+0x2c] ;  /* 0x00002c00010b7983 */ /* 0x000f280000300800 */
[----:B----4-:R0:W-:Y:S01]  /*17440*/  STL.64 [R1+0x6c8], R10 ;  /* 0x0006c80a01007387 */ /* 0x0101e20000100a00 */
[----:B---3--:R-:W-:Y:S02]  /*17450*/  STL.64 [R1+0x6c0], R8 ;  /* 0x0006c00801007387 */ /* 0x008fe40000100a00 */
[----:B--2---:R-:W2:Y:S02]  /*17460*/  LDL.LU R6, [R1+0x128] ;  /* 0x0001280001067983 */ /* 0x004ea40000300800 */
[----:B------:R-:W2:Y:S02]  /*17470*/  LDL.LU R7, [R1+0x12c] ;  /* 0x00012c0001077983 */ /* 0x000ea40000300800 */
[----:B--2---:R1:W-:Y:S01]  /*17480*/  STL.64 [R1+0x6d0], R6 ;  /* 0x0006d00601007387 */ /* 0x0043e20000100a00 */
[----:B0-----:R-:W2:Y:S02]  /*17490*/  LDL.LU R10, [R1+0x148] ;  /* 0x00014800010a7983 */ /* 0x001ea40000300800 */
[----:B------:R-:W2:Y:S02]  /*174a0*/  LDL.LU R11, [R1+0x14c] ;  /* 0x00014c00010b7983 */ /* 0x000ea40000300800 */
[----:B--2---:R0:W-:Y:S01]  /*174b0*/  STL.64 [R1+0x6d8], R10 ;  /* 0x0006d80a01007387 */ /* 0x0041e20000100a00 */
[----:B------:R-:W2:Y:S02]  /*174c0*/  LDL.LU R4, [R1+0x40] ;  /* 0x0000400001047983 */ /* 0x000ea40000300800 */
[----:B------:R-:W2:Y:S02]  /*174d0*/  LDL.LU R5, [R1+0x44] ;  /* 0x0000440001057983 */ /* 0x000ea40000300800 */
[----:B-1----:R-:W3:Y:S01]  /*174e0*/  LDL.LU R6, [R1+0x48] ;  /* 0x0000480001067983 */ /* 0x002ee20000300800 */
[----:B------:R-:W3:Y:S04]  /*174f0*/  LDL.LU R7, [R1+0x4c] ;  /* 0x00004c0001077983 */ /* 0x000ee80000300800 */
[----:B---3--:R-:W-:Y:S01]  /*17500*/  STL.64 [R1+0x6e8], R6 ;  /* 0x0006e80601007387 */ /* 0x008fe20000100a00 */
[----:B--2---:R1:W-:Y:S02]  /*17510*/  STL.64 [R1+0x6e0], R4 ;  /* 0x0006e00401007387 */ /* 0x0043e40000100a00 */
[----:B0-----:R-:W2:Y:S02]  /*17520*/  LDL.LU R10, [R1+0x178] ;  /* 0x00017800010a7983 */ /* 0x001ea40000300800 */
[----:B------:R-:W2:Y:S02]  /*17530*/  LDL.LU R11, [R1+0x17c] ;  /* 0x00017c00010b7983 */ /* 0x000ea40000300800 */
[----:B--2---:R0:W-:Y:S01]  /*17540*/  STL.64 [R1+0x6f0], R10 ;  /* 0x0006f00a01007387 */ /* 0x0041e20000100a00 */
[----:B-1----:R-:W2:Y:S02]  /*17550*/  LDL.LU R4, [R1+0x50] ;  /* 0x0000500001047983 */ /* 0x002ea40000300800 */
[----:B------:R-:W2:Y:S02]  /*17560*/  LDL.LU R5, [R1+0x54] ;  /* 0x0000540001057983 */ /* 0x000ea40000300800 */
[----:B------:R-:W3:Y:S01]  /*17570*/  LDL.LU R6, [R1+0x58] ;  /* 0x0000580001067983 */ /* 0x000ee20000300800 */
        /* <DEDUP_REMOVED lines=11> */
[----:B--2---:R-:W-:Y:S02]  /*17630*/  STL.64 [R1+0x710], R4 ;  /* 0x0007100401007387 */ /* 0x004fe40000100a00 */
[----:B0-----:R-:W2:Y:S02]  /*17640*/  LDL.LU R10, [R1+0x238] ;  /* 0x00023800010a7983 */ /* 0x001ea40000300800 */
[----:B------:R-:W2:Y:S02]  /*17650*/  LDL.LU R11, [R1+0x23c] ;  /* 0x00023c00010b7983 */ /* 0x000ea40000300800 */
[----:B--2---:R0:W-:Y:S04]  /*17660*/  STL.64 [R1+0x720], R10 ;  /* 0x0007200a01007387 */ /* 0x0041e80000100a00 */
[----:B0-----:R-:W2:Y:S01]  /*17670*/  LDL.LU R10, [R1+0x248] ;  /* 0x00024800010a7983 */ /* 0x001ea20000300800 */
[----:B------:R-:W2:Y:S03]  /*17680*/  LDL.LU R11, [R1+0x24c] ;  /* 0x00024c00010b7983 */ /* 0x000ea60000300800 */
[----:B--2---:R0:W-:Y:S01]  /*17690*/  STL.64 [R1+0x738], R10 ;  /* 0x0007380a01007387 */ /* 0x0041e20000100a00 */
[----:B------:R-:W2:Y:S02]  /*176a0*/  LDL.LU R4, [R1+0x70] ;  /* 0x0000700001047983 */ /* 0x000ea40000300800 */
[----:B------:R-:W2:Y:S02]  /*176b0*/  LDL.LU R5, [R1+0x74] ;  /* 0x0000740001057983 */ /* 0x000ea40000300800 */
[----:B------:R-:W3:Y:S01]  /*176c0*/  LDL.LU R6, [R1+0x78] ;  /* 0x0000780001067983 */ /* 0x000ee20000300800 */
[----:B------:R-:W3:Y:S04]  /*176d0*/  LDL.LU R7, [R1+0x7c] ;  /* 0x00007c0001077983 */ /* 0x000ee80000300800 */
[----:B0-----:R-:W4:Y:S01]  /*176e0*/  LDL.LU R10, [R1+0x258] ;  /* 0x00025800010a7983 */ /* 0x001f220000300800 */
[----:B------:R-:W4:Y:S03]  /*176f0*/  LDL.LU R11, [R1+0x25c] ;  /* 0x00025c00010b7983 */ /* 0x000f260000300800 */
[----:B----4-:R-:W-:Y:S01]  /*17700*/  STL.64 [R1+0x750], R10 ;  /* 0x0007500a01007387 */ /* 0x010fe20000100a00 */
[----:B---3--:R-:W-:Y:S02]  /*17710*/  STL.64 [R1+0x730], R6 ;  /* 0x0007300601007387 */ /* 0x008fe40000100a00 */
[----:B--2---:R0:W-:Y:S02]  /*17720*/  STL.64 [R1+0x728], R4 ;  /* 0x0007280401007387 */ /* 0x0041e40000100a00 */
[----:B0-----:R-:W2:Y:S01]  /*17730*/  LDL.LU R4, [R1+0x100] ;  /* 0x0001000001047983 */ /* 0x001ea20000300800 */
[----:B------:R-:W2:Y:S02]  /*17740*/  LDL.LU R5, [R1+0x104] ;  /* 0x0001040001057983 */ /* 0x000ea40000300800 */
[----:B------:R-:W3:Y:S02]  /*17750*/  LDL.LU R6, [R1+0x108] ;  /* 0x0001080001067983 */ /* 0x000ee40000300800 */
[----:B------:R-:W3:Y:S01]  /*17760*/  LDL.LU R7, [R1+0x10c] ;  /* 0x00010c0001077983 */ /* 0x000ee20000300800 */
[----:B------:R-:W4:Y:S01]  /*17770*/  LDL.LU R10, [R1+0x268] ;  /* 0x00026800010a7983 */ /* 0x000f220000300800 */
[----:B------:R-:W4:Y:S01]  /*17780*/  LDL.LU R11, [R1+0x26c] ;  /* 0x00026c00010b7983 */ /* 0x000f220000300800 */
[----:B------:R-:W-:Y:S01]  /*17790*/  MOV R8, R15 ;  /* 0x0000000f00087202 */ /* 0x000fe20000000f00 */
[----:B------:R-:W-:Y:S01]  /*177a0*/  IMAD.MOV.U32 R9, RZ, RZ, R16 ;  /* 0x000000ffff097224 */ /* 0x000fe200078e0010 */
[----:B----4-:R0:W-:Y:S04]  /*177b0*/  STL.64 [R1+0x768], R10 ;  /* 0x0007680a01007387 */ /* 0x0101e80000100a00 */
[----:B0-----:R-:W4:Y:S01]  /*177c0*/  LDL.LU R10, [R1+0xf0] ;  /* 0x0000f000010a7983 */ /* 0x001f220000300800 */
[----:B------:R-:W5:Y:S02]  /*177d0*/  LDL.LU R11, [R1+0x110] ;  /* 0x00011000010b7983 */ /* 0x000f640000300800 */
[----:B------:R-:W4:Y:S02]  /*177e0*/  LDL.LU R15, [R1+0x794] ;  /* 0x00079400010f7983 */ /* 0x000f240000300800 */
[----:B------:R-:W4:Y:S01]  /*177f0*/  LDL.LU R16, [R1+0x790] ;  /* 0x0007900001107983 */ /* 0x000f220000300800 */
[----:B---3--:R-:W-:Y:S01]  /*17800*/  STL.64 [R1+0x748], R6 ;  /* 0x0007480601007387 */ /* 0x008fe20000100a00 */
[----:B--2---:R0:W-:Y:S03]  /*17810*/  STL.64 [R1+0x740], R4 ;  /* 0x0007400401007387 */ /* 0x0041e60000100a00 */
        /* <DEDUP_REMOVED lines=16> */
[----:B----4-:R-:W-:Y:S01]  /*17920*/  FADD R12, R16, R12 ;  /* 0x0000000c100c7221 */ /* 0x010fe20000000000 */
[----:B------:R-:W-:Y:S01]  /*17930*/  MOV R13, R14 ;  /* 0x0000000e000d7202 */ /* 0x000fe20000000f00 */
[----:B---3--:R-:W-:Y:S01]  /*17940*/  STL.64 [R1+0x788], R6 ;  /* 0x0007880601007387 */ /* 0x008fe20000100a00 */
[----:B--2---:R0:W-:Y:S03]  /*17950*/  STL.64 [R1+0x780], R4 ;  /* 0x0007800401007387 */ /* 0x0041e60000100a00 */
[----:B0-----:R-:W2:Y:S01]  /*17960*/  LDL.LU R4, [R1+0x180] ;  /* 0x0001800001047983 */ /* 0x001ea20000300800 */
[----:B------:R-:W2:Y:S02]  /*17970*/  LDL.LU R5, [R1+0x184] ;  /* 0x0001840001057983 */ /* 0x000ea40000300800 */
[----:B------:R-:W2:Y:S02]  /*17980*/  LDL.LU R6, [R1+0x188] ;  /* 0x0001880001067983 */ /* 0x000ea40000300800 */
[----:B------:R-:W2:Y:S02]  /*17990*/  LDL.LU R7, [R1+0x18c] ;  /* 0x00018c0001077983 */ /* 0x000ea40000300800 */
[----:B-----5:R-:W-:-:S02]  /*179a0*/  FADD R28, R11, R12 ;  /* 0x0000000c0b1c7221 */ /* 0x020fc40000000000 */
[----:B------:R-:W-:Y:S01]  /*179b0*/  IMAD.MOV.U32 R12, RZ, RZ, R15 ;  /* 0x000000ffff0c7224 */ /* 0x000fe200078e000f */
[----:B------:R-:W3:Y:S01]  /*179c0*/  LDL.LU R20, [R1+0x30] ;  /* 0x0000300001147983 */ /* 0x000ee20000300800 */
[----:B------:R-:W3:Y:S02]  /*179d0*/  LDL.LU R21, [R1+0x34] ;  /* 0x0000340001157983 */ /* 0x000ee40000300800 */
[----:B------:R-:W3:Y:S02]  /*179e0*/  LDL.LU R22, [R1+0x38] ;  /* 0x0000380001167983 */ /* 0x000ee40000300800 */
[----:B------:R-:W3:Y:S01]  /*179f0*/  LDL.LU R23, [R1+0x3c] ;  /* 0x00003c0001177983 */ /* 0x000ee20000300800 */
[----:B--2---:R-:W-:Y:S01]  /*17a00*/  HMMA.16816.F32 R12, R24, R12, R4 ;  /* 0x0000000c180c723c */ /* 0x004fe20000001804 */
[----:B------:R-:W2:Y:S01]  /*17a10*/  LDL.LU.64 R6, [R1+0x788] ;  /* 0x0007880001067983 */ /* 0x000ea20000300a00 */
[----:B------:R-:W2:Y:S11]  /*17a20*/  LDL.LU.64 R4, [R1+0x780] ;  /* 0x0007800001047983 */ /* 0x000eb60000300a00 */
[----:B------:R-:W-:Y:S10]  /*17a30*/  @!UPT UIADD3 URZ, URZ, URZ, URZ ;  /* 0x0000003f3f3ff290 */ /* 0x000ff4000fffe03f */
[----:B------:R0:W-:Y:S04]  /*17a40*/  STL.64 [R1+0x648], R14 ;  /* 0x0006480e01007387 */ /* 0x0001e80000100a00 */
[----:B0-----:R-:W4:Y:S01]  /*17a50*/  LDL.LU R15, [R1+0x114] ;  /* 0x00011400010f7983 */ /* 0x001f220000300800 */
[----:B------:R-:W-:-:S04]  /*17a60*/  FADD R18, R18, -R0 ;  /* 0x8000000012127221 */ /* 0x000fc80000000000 */
[----:B------:R-:W-:Y:S01]  /*17a70*/  FMUL R18, R18, 1.4426950216293334961 ;  /* 0x3fb8aa3b12127820 */ /* 0x000fe20000400000 */
[----:B------:R-:W-:Y:S08]  /*17a80*/  MUFU.EX2 R17, R17 ;  /* 0x0000001100117308 */ /* 0x000ff00000000800 */
[----:B------:R-:W0:Y:S01]  /*17a90*/  MUFU.EX2 R18, R18 ;  /* 0x0000001200127308 */ /* 0x000e220000000800 */
[----:B------:R-:W-:Y:S01]  /*17aa0*/  STL.64 [R1+0x640], R12 ;  /* 0x0006400c01007387 */ /* 0x000fe20000100a00 */
[----:B------:R-:W5:Y:S02]  /*17ab0*/  LDL.LU R14, [R1+0xa8] ;  /* 0x0000a800010e7983 */ /* 0x000f640000300800 */
[----:B------:R-:W-:-:S02]  /*17ac0*/  FADD R28, R10, R28 ;  /* 0x0000001c0a1c7221 */ /* 0x000fc40000000000 */
[----:B0-----:R-:W-:-:S04]  /*17ad0*/  FADD R2, R18, R2 ;  /* 0x0000000212027221 */ /* 0x001fc80000000000 */
[C---:B------:R-:W-:Y:S01]  /*17ae0*/  FADD R2, R17.reuse, R2 ;  /* 0x0000000211027221 */ /* 0x040fe20000000000 */
[----:B------:R-:W-:Y:S01]  /*17af0*/  F2FP.PACK_AB R17, R17, R18 ;  /* 0x000000121111723e */ /* 0x000fe200000000ff */
[----:B------:R-:W-:Y:S01]  /*17b00*/  F2FP.PACK_AB R18, R10, R11 ;  /* 0x0000000b0a12723e */ /* 0x000fe200000000ff */
[----:B--2---:R-:W-:Y:S01]  /*17b10*/  HMMA.16816.F32 R24, R24, R8, R4 ;  /* 0x000000081818723c */ /* 0x004fe20000001804 */
[----:B----4-:R-:W-:Y:S02]  /*17b20*/  F2FP.PACK_AB R16, R16, R15 ;  /* 0x0000000f1010723e */ /* 0x010fe400000000ff */
[----:B------:R-:W5:Y:S01]  /*17b30*/  LDL.LU R15, [R1+0xac] ;  /* 0x0000ac00010f7983 */ /* 0x000f620000300800 */
[----:B------:R-:W2:Y:S02]  /*17b40*/  LDL.LU.64 R6, [R1+0x778] ;  /* 0x0007780001067983 */ /* 0x000ea40000300a00 */
[----:B------:R-:W2:Y:S02]  /*17b50*/  LDL.LU.64 R4, [R1+0x770] ;  /* 0x0007700001047983 */ /* 0x000ea40000300a00 */
[----:B------:R-:W2:Y:S01]  /*17b60*/  LDL.LU.64 R10, [R1+0x768] ;  /* 0x00076800010a7983 */ /* 0x000ea20000300a00 */
[----:B------:R-:W0:Y:S08]  /*17b70*/  MUFU.EX2 R29, R29 ;  /* 0x0000001d001d7308 */ /* 0x000e300000000800 */
[----:B------:R-:W1:Y:S01]  /*17b80*/  MUFU.EX2 R19, R19 ;  /* 0x0000001300137308 */ /* 0x000e620000000800 */
[----:B0-----:R-:W-:-:S04]  /*17b90*/  FADD R2, R29, R2 ;  /* 0x000000021d027221 */ /* 0x001fc80000000000 */
[C---:B-1----:R-:W-:Y:S01]  /*17ba0*/  FADD R2, R19.reuse, R2 ;  /* 0x0000000213027221 */ /* 0x042fe20000000000 */
[----:B------:R-:W-:Y:S01]  /*17bb0*/  F2FP.PACK_AB R19, R19, R29 ;  /* 0x0000001d1313723e */ /* 0x000fe200000000ff */
[----:B------:R0:W-:Y:S01]  /*17bc0*/  STL.64 [R1+0x638], R26 ;  /* 0x0006381a01007387 */ /* 0x0001e20000100a00 */
[----:B------:R-:W-:Y:S03]  /*17bd0*/  STL.64 [R1+0x630], R24 ;  /* 0x0006301801007387 */ /* 0x000fe60000100a00 */
[----:B0-----:R-:W4:Y:S01]  /*17be0*/  LDL.LU R26, [R1+0x98] ;  /* 0x00009800011a7983 */ /* 0x001f220000300800 */
[----:B------:R-:W4:Y:S01]  /*17bf0*/  LDL.LU R27, [R1+0x9c] ;  /* 0x00009c00011b7983 */ /* 0x000f220000300800 */
        /* <DEDUP_REMOVED lines=13> */
[----:B0-----:R-:W2:Y:S01]  /*17cd0*/  LDL.LU.64 R10, [R1+0x738] ;  /* 0x00073800010a7983 */ /* 0x001ea20000300a00 */
[----:B------:R-:W3:Y:S01]  /*17ce0*/  LDL.LU R29, [R1+0x2b0] ;  /* 0x0002b000011d7983 */ /* 0x000ee20000300800 */
        /* <DEDUP_REMOVED lines=29> */
[----:B------:R-:W3:Y:S11]  /*17ec0*/  LDL.LU.64 R6, [R1+0x6d0] ;  /* 0x0006d00001067983 */ /* 0x000ef60000300a00 */
[----:B------:R-:W-:Y:S10]  /*17ed0*/  @!UPT UIADD3 URZ, URZ, URZ, URZ ;  /* 0x0000003f3f3ff290 */ /* 0x000ff4000fffe03f */
[----:B------:R-:W-:Y:S01]  /*17ee0*/  STL.64 [R1+0x290], R8 ;  /* 0x0002900801007387 */ /* 0x000fe20000100a00 */
[----:B------:R0:W-:Y:S03]  /*17ef0*/  STL.64 [R1+0x298], R10 ;  /* 0x0002980a01007387 */ /* 0x0001e60000100a00 */
[----:B0-----:R-:W2:Y:S01]  /*17f00*/  LDL.LU.64 R10, [R1+0x6c8] ;  /* 0x0006c800010a7983 */ /* 0x001ea20000300a00 */
[----:B------:R-:W2:Y:S01]  /*17f10*/  LDL.LU.64 R8, [R1+0x6c0] ;  /* 0x0006c00001087983 */ /* 0x000ea20000300a00 */
[C---:B---3--:R-:W-:Y:S02]  /*17f20*/  HMMA.16816.F32 R4, R16.reuse, R6, R20 ;  /* 0x000000061004723c */ /* 0x048fe40000001814 */
[----:B------:R-:W2:Y:S11]  /*17f30*/  LDL.LU.64 R22, [R1+0x6b8] ;  /* 0x0006b80001167983 */ /* 0x000eb60000300a00 */
[----:B------:R-:W-:Y:S10]  /*17f40*/  @!UPT UIADD3 URZ, URZ, URZ, URZ ;  /* 0x0000003f3f3ff290 */ /* 0x000ff4000fffe03f */
[----:B------:R-:W-:Y:S01]  /*17f50*/  STL.64 [R1+0x2e0], R4 ;  /* 0x0002e00401007387 */ /* 0x000fe20000100a00 */
[----:B------:R0:W-:Y:S03]  /*17f60*/  STL.64 [R1+0x2e8], R6 ;  /* 0x0002e80601007387 */ /* 0x0001e60000100a00 */
[----:B0-----:R-:W3:Y:S01]  /*17f70*/  LDL.LU.64 R6, [R1+0x6b0] ;  /* 0x0006b00001067983 */ /* 0x001ee20000300a00 */
[----:B------:R-:W3:Y:S01]  /*17f80*/  LDL.LU.64 R4, [R1+0x6a8] ;  /* 0x0006a80001047983 */ /* 0x000ee20000300a00 */
        /* <DEDUP_REMOVED lines=13> */
[C---:B--2---:R-:W-:Y:S03]  /*18060*/  HMMA.16816.F32 R4, R16.reuse, R6, R20 ;  /* 0x000000061004723c */ /* 0x044fe60000001814 */
[----:B------:R-:W5:Y:S01]  /*18070*/  LDL.LU.64 R22, [R1+0x678] ;  /* 0x0006780001167983 */ /* 0x000f620000300a00 */
[----:B------:R-:W5:Y:S11]  /*18080*/  LDL.LU.64 R20, [R1+0x670] ;  /* 0x0006700001147983 */ /* 0x000f760000300a00 */
[----:B------:R-:W-:Y:S08]  /*18090*/  @!UPT UIADD3 URZ, URZ, URZ, URZ ;  /* 0x0000003f3f3ff290 */ /* 0x000ff0000fffe03f */
[----:B------:R-:W-:Y:S01]  /*180a0*/  STL.64 [R1+0x300], R4 ;  /* 0x0003000401007387 */ /* 0x000fe20000100a00 */
[----:B------:R0:W-:Y:S03]  /*180b0*/  STL.64 [R1+0x308], R6 ;  /* 0x0003080601007387 */ /* 0x0001e60000100a00 */
[----:B0-----:R-:W3:Y:S01]  /*180c0*/  LDL.LU.64 R6, [R1+0x668] ;  /* 0x0006680001067983 */ /* 0x001ee20000300a00 */
[----:B------:R-:W3:Y:S02]  /*180d0*/  LDL.LU.64 R4, [R1+0x660] ;  /* 0x0006600001047983 */ /* 0x000ee40000300a00 */
[C---:B---3--:R-:W-:Y:S01]  /*180e0*/  HMMA.16816.F32 R4, R16.reuse, R10, R4 ;  /* 0x0000000a1004723c */ /* 0x048fe20000001804 */
[----:B------:R-:W2:Y:S01]  /*180f0*/  LDL.LU.64 R10, [R1+0x658] ;  /* 0x00065800010a7983 */ /* 0x000ea20000300a00 */
[----:B------:R-:W2:Y:S11]  /*18100*/  LDL.LU.64 R8, [R1+0x650] ;  /* 0x0006500001087983 */ /* 0x000eb60000300a00 */
[----:B------:R-:W-:Y:S10]  /*18110*/  @!UPT UIADD3 URZ, URZ, URZ, URZ ;  /* 0x0000003f3f3ff290 */ /* 0x000ff4000fffe03f */
[----:B------:R-:W-:Y:S01]  /*18120*/  STL.64 [R1+0x310], R4 ;  /* 0x0003100401007387 */ /* 0x000fe20000100a00 */
[----:B------:R0:W-:Y:S03]  /*18130*/  STL.64 [R1+0x318], R6 ;  /* 0x0003180601007387 */ /* 0x0001e60000100a00 */
[----:B0-----:R-:W2:Y:S01]  /*18140*/  LDL.LU R6, [R1+0xb8] ;  /* 0x0000b80001067983 */ /* 0x001ea20000300800 */
[----:B------:R-:W2:Y:S03]  /*18150*/  LDL.LU R7, [R1+0xbc] ;  /* 0x0000bc0001077983 */ /* 0x000ea60000300800 */
[----:B------:R-:W-:Y:S04]  /*18160*/  SHFL.BFLY PT, R13, R28, 0x2, 0x1f ;  /* 0x0c401f001c0d7f89 */ /* 0x000fe800000e0000 */
[----:B------:R-:W0:Y:S01]  /*18170*/  SHFL.BFLY PT, R12, R2, 0x2, 0x1f ;  /* 0x0c401f00020c7f89 */ /* 0x000e2200000e0000 */
[----:B-----5:R-:W-:Y:S01]  /*18180*/  HMMA.16816.F32 R20, R16, R14, R20 ;  /* 0x0000000e1014723c */ /* 0x020fe20000001814 */
[----:B0-----:R-:W-:-:S07]  /*18190*/  FADD R2, R2, R12 ;  /* 0x0000000c02027221 */ /* 0x001fce0000000000 */
[C---:B--2---:R-:W-:Y:S01]  /*181a0*/  HMMA.16816.F32 R4, R16.reuse, R6, R8 ;  /* 0x000000061004723c */ /* 0x044fe20000001808 */
[----:B------:R-:W2:Y:S11]  /*181b0*/  LDL.LU R11, [R1+0x2b4] ;  /* 0x0002b400010b7983 */ /* 0x000eb60000300800 */
[----:B------:R-:W-:Y:S11]  /*181c0*/  @!UPT UIADD3 URZ, URZ, URZ, URZ ;  /* 0x0000003f3f3ff290 */ /* 0x000ff6000fffe03f */
[----:B------:R0:W-:Y:S01]  /*181d0*/  STL.64 [R1+0x320], R4 ;  /* 0x0003200401007387 */ /* 0x0001e20000100a00 */
[----:B------:R-:W-:Y:S02]  /*181e0*/  STL.64 [R1+0x328], R6 ;  /* 0x0003280601007387 */ /* 0x000fe40000100a00 */
[----:B0-----:R-:W-:Y:S02]  /*181f0*/  FADD R4, R28, R13 ;  /* 0x0000000d1c047221 */ /* 0x001fe40000000000 */
[----:B------:R-:W3:Y:S01]  /*18200*/  LDL.LU R28, [R1+0x280] ;  /* 0x00028000011c7983 */ /* 0x000ee20000300800 */
[----:B------:R-:W2:Y:S02]  /*18210*/  LDL.LU R10, [R1+0x410] ;  /* 0x00041000010a7983 */ /* 0x000ea40000300800 */
[----:B------:R-:W5:Y:S02]  /*18220*/  LDL.LU R9, [R1+0x414] ;  /* 0x0004140001097983 */ /* 0x000f640000300800 */
[----:B------:R-:W4:Y:S01]  /*18230*/  LDL.LU.64 R14, [R1+0x648] ;  /* 0x00064800010e7983 */ /* 0x000f220000300a00 */
[----:B------:R-:W4:Y:S01]  /*18240*/  LDL.LU.64 R12, [R1+0x640] ;  /* 0x00064000010c7983 */ /* 0x000f220000300a00 */
[----:B------:R-:W-:Y:S02]  /*18250*/  STL.64 [R1+0x330], R20 ;  /* 0x0003301401007387 */ /* 0x000fe40000100a00 */
[----:B------:R0:W-:Y:S02]  /*18260*/  STL.64 [R1+0x338], R22 ;  /* 0x0003381601007387 */ /* 0x0001e40000100a00 */
[----:B0-----:R-:W2:Y:S01]  /*18270*/  LDL.LU R23, [R1+0x27c] ;  /* 0x00027c0001177983 */ /* 0x001ea20000300800 */
[----:B----4-:R-:W-:Y:S03]  /*18280*/  HMMA.16816.F32 R12, R16, R26, R12 ;  /* 0x0000001a100c723c */ /* 0x010fe6000000180c */
[----:B------:R-:W4:Y:S01]  /*18290*/  LDL.LU.64 R26, [R1+0x638] ;  /* 0x00063800011a7983 */ /* 0x000f220000300a00 */
[----:B------:R-:W4:Y:S11]  /*182a0*/  LDL.LU.64 R24, [R1+0x630] ;  /* 0x0006300001187983 */ /* 0x000f360000300a00 */
[----:B------:R-:W-:Y:S08]  /*182b0*/  @!UPT UIADD3 URZ, URZ, URZ, URZ ;  /* 0x0000003f3f3ff290 */ /* 0x000ff0000fffe03f */
[----:B------:R-:W-:Y:S01]  /*182c0*/  STL.64 [R1+0x340], R12 ;  /* 0x0003400c01007387 */ /* 0x000fe20000100a00 */
[----:B------:R0:W-:Y:S03]  /*182d0*/  STL.64 [R1+0x348], R14 ;  /* 0x0003480e01007387 */ /* 0x0001e60000100a00 */
[----:B0-----:R-:W4:Y:S01]  /*182e0*/  LDL.LU R14, [R1+0x88] ;  /* 0x00008800010e7983 */ /* 0x001f220000300800 */
[----:B------:R-:W-:Y:S02]  /*182f0*/  IMAD.MOV.U32 R15, RZ, RZ, R3 ;  /* 0x000000ffff0f7224 */ /* 0x000fe400078e0003 */
[----:B------:R-:W4:Y:S01]  /*18300*/  LDL.LU R3, [R1+0x628] ;  /* 0x0006280001037983 */ /* 0x000f220000300800 */
[----:B------:R-:W0:Y:S04]  /*18310*/  SHFL.BFLY PT, R5, R4, 0x1, 0x1f ;  /* 0x0c201f0004057f89 */ /* 0x000e2800000e0000 */
[----:B------:R-:W1:Y:S04]  /*18320*/  SHFL.BFLY PT, R6, R2, 0x1, 0x1f ;  /* 0x0c201f0002067f89 */ /* 0x000e6800000e0000 */
[----:B------:R-:W5:Y:S01]  /*18330*/  S2R R7, SR_CTAID.X ;  /* 0x0000000000077919 */ /* 0x000f620000002500 */
[----:B------:R-:W-:Y:S01]  /*18340*/  IMAD.MOV.U32 R8, RZ, RZ, 0x80 ;  /* 0x00000080ff087424 */ /* 0x000fe200078e00ff */
[----:B------:R-:W-:-:S03]  /*18350*/  UIADD3 UR4, UP0, UR4, 0x80, URZ ;  /* 0x0000008004047890 */ /* 0x000fc6000ff1e03f */
[C---:B--2---:R-:W-:Y:S02]  /*18360*/  IMAD R23, R8.reuse, c[0x0][0x1b4], R23 ;  /* 0x00006d0008177a24 */ /* 0x044fe400078e0217 */
[----:B---3--:R-:W-:Y:S01]  /*18370*/  IMAD R28, R8, c[0x0][0x1a4], R28 ;  /* 0x00006900081c7a24 */ /* 0x008fe200078e021c */
[----:B------:R-:W-:Y:S01]  /*18380*/  UIADD3.X UR5, URZ, UR5, URZ, UP0, !UPT ;  /* 0x000000053f057290 */ /* 0x000fe200087fe43f */
[----:B0-----:R-:W-:Y:S02]  /*18390*/  FADD R5, R4, R5 ;  /* 0x0000000504057221 */ /* 0x001fe40000000000 */
[----:B-1----:R-:W-:Y:S02]  /*183a0*/  FADD R2, R2, R6 ;  /* 0x0000000602027221 */ /* 0x002fe40000000000 */
[----:B-----5:R-:W-:Y:S02]  /*183b0*/  IMAD.SHL.U32 R7, R7, 0x100, RZ ;  /* 0x0000010007077824 */ /* 0x020fe400078e00ff */
[----:B------:R-:W-:-:S02]  /*183c0*/  FFMA R10, R11, R10, R5 ;  /* 0x0000000a0b0a7223 */ /* 0x000fc40000000005 */
[----:B------:R-:W-:Y:S01]  /*183d0*/  FFMA R9, R29, R9, R2 ;  /* 0x000000091d097223 */ /* 0x000fe20000000002 */
[----:B------:R-:W-:-:S04]  /*183e0*/  IADD3 R7, R7, 0x100, RZ ;  /* 0x0000010007077810 */ /* 0x000fc80007ffe0ff */
[----:B------:R-:W-:Y:S01]  /*183f0*/  ISETP.LE.U32.AND P0, PT, R7, UR4, PT ;  /* 0x0000000407007c0c */ /* 0x000fe2000bf03070 */
[----:B------:R-:W-:-:S04]  /*18400*/  MOV R7, UR5 ;  /* 0x0000000500077c02 */ /* 0x000fc80008000f00 */
[----:B------:R-:W-:Y:S01]  /*18410*/  ISETP.GE.U32.AND.EX P0, PT, R7, RZ, PT, P0 ;  /* 0x000000ff0700720c */ /* 0x000fe20003f06100 */
[----:B----4-:R-:W-:Y:S11]  /*18420*/  HMMA.16816.F32 R12, R16, R14, R24 ;  /* 0x0000000e100c723c */ /* 0x010ff60000001818 */
[----:B------:R-:W-:Y:S11]  /*18430*/  @!UPT UIADD3 URZ, URZ, URZ, URZ ;  /* 0x0000003f3f3ff290 */ /* 0x000ff6000fffe03f */
[----:B------:R-:W-:Y:S01]  /*18440*/  @!UPT UIADD3 URZ, URZ, URZ, URZ ;  /* 0x0000003f3f3ff290 */ /* 0x000fe2000fffe03f */
[----:B------:R0:W-:Y:S01]  /*18450*/  STL.64 [R1+0x350], R12 ;  /* 0x0003500c01007387 */ /* 0x0001e20000100a00 */
[----:B------:R0:W-:Y:S02]  /*18460*/  STL.64 [R1+0x358], R14 ;  /* 0x0003580e01007387 */ /* 0x0001e40000100a00 */
[----:B------:R0:W-:Y:S02]  /*18470*/  STL [R1+0x27c], R23 ;  /* 0x00027c1701007387 */ /* 0x0001e40000100800 */
[----:B------:R0:W-:Y:S01]  /*18480*/  STL [R1+0x280], R28 ;  /* 0x0002801c01007387 */ /* 0x0001e20000100800 */
[----:B------:R0:W-:Y:S01]  /*18490*/  STL [R1+0x2b0], R3 ;  /* 0x0002b00301007387 */ /* 0x0001e20000100800 */
[----:B------:R0:W-:Y:S02]  /*184a0*/  STL [R1+0x410], R10 ;  /* 0x0004100a01007387 */ /* 0x0001e40000100800 */
[----:B------:R0:W-:Y:S02]  /*184b0*/  STL [R1+0x414], R9 ;  /* 0x0004140901007387 */ /* 0x0001e40000100800 */
[----:B------:R0:W-:Y:S01]  /*184c0*/  STL [R1+0x388], R0 ;  /* 0x0003880001007387 */ /* 0x0001e20000100800 */
[----:B------:R-:W-:Y:S01]  /*184d0*/  @P0 CALL.REL.NOINC `(.L_x_1) ;  /* 0x0000001000000944 */ /* 0x000fe20003c00000 */
[----:B------:R-:W-:Y:S05]  /*184e0*/  BRA `(.L_x_2) ;  /* 0xfffeb67000007947 */ /* 0x000fea000383ffff */
.L_x_1:
[----:B------:R1:W-:Y:S04]  /*184f0*/  STL [R1+0x158], R3 ;  /* 0x0001580301007387 */ /* 0x0003e80000100800 */
[----:B------:R1:W-:Y:S02]  /*18500*/  STL [R1+0x154], R0 ;  /* 0x0001540001007387 */ /* 0x0003e40000100800 */
.L_x_0:
[----:B01----:R-:W0:Y:S04]  /*18510*/  S2R R0, SR_TID.X ;  /* 0x0000000000007919 */ /* 0x003e280000002100 */
[----:B------:R-:W-:Y:S01]  /*18520*/  BAR.SYNC.DEFER_BLOCKING 0x0 ;  /* 0x0000000000007b1d */ /* 0x000fe20000010000 */
[----:B0-----:R-:W-:-:S02]  /*18530*/  LOP3.LUT R2, R0, 0x1c, RZ, 0xc0, !PT ;  /* 0x0000001c00027812 */ /* 0x001fc400078ec0ff */
[----:B------:R-:W-:-:S05]  /*18540*/  LOP3.LUT R0, R0, 0x1e0, RZ, 0xc0, !PT ;  /* 0x000001e000007812 */ /* 0x000fca00078ec0ff */
[----:B------:R-:W-:Y:S02]  /*18550*/  IMAD R3, R0, 0x2, R2 ;  /* 0x0000000200037824 */ /* 0x000fe400078e0202 */
[----:B------:R-:W2:Y:S04]  /*18560*/  LDL.LU R2, [R1+0x260] ;  /* 0x0002600001027983 */ /* 0x000ea80000300800 */
[----:B------:R-:W3:Y:S04]  /*18570*/  LDL.LU R0, [R1+0x264] ;  /* 0x0002640001007983 */ /* 0x000ee80000300800 */
[----:B--2---:R0:W-:Y:S04]  /*18580*/  STL [R1+0xa8], R2 ;  /* 0x0000a80201007387 */ /* 0x0041e80000100800 */
[----:B0-----:R-:W2:Y:S04]  /*18590*/  LDL.LU R2, [R1+0x268] ;  /* 0x0002680001027983 */ /* 0x001ea80000300800 */
[----:B---3--:R0:W-:Y:S04]  /*185a0*/  STL [R1+0xa0], R0 ;  /* 0x0000a00001007387 */ /* 0x0081e80000100800 */
[----:B0-----:R-:W3:Y:S04]  /*185b0*/  LDL.LU R0, [R1+0x26c] ;  /* 0x00026c0001007983 */ /* 0x001ee80000300800 */
        /* <DEDUP_REMOVED lines=61> */
[----:B------:R-:W2:Y:S04]  /*18990*/  LDL.LU R4, [R1+0x2d8] ;  /* 0x0002d80001047983 */ /* 0x000ea80000300800 */
[----:B0-----:R-:W4:Y:S04]  /*189a0*/  LDL.LU R2, [R1+0x2dc] ;  /* 0x0002dc0001027983 */ /* 0x001f280000300800 */
[----:B--2---:R0:W-:Y:S04]  /*189b0*/  STL [R1+0x1c], R4 ;  /* 0x00001c0401007387 */ /* 0x0041e80000100800 */
[----:B0-----:R-:W2:Y:S04]  /*189c0*/  LDL.LU R4, [R1+0x2f0] ;  /* 0x0002f00001047983 */ /* 0x001ea80000300800 */
[----:B----4-:R0:W-:Y:S04]  /*189d0*/  STL [R1+0x18], R2 ;  /* 0x0000180201007387 */ /* 0x0101e80000100800 */
[----:B0-----:R-:W4:Y:S04]  /*189e0*/  LDL.LU R2, [R1+0x2f4] ;  /* 0x0002f40001027983 */ /* 0x001f280000300800 */
[----:B--2---:R-:W-:Y:S04]  /*189f0*/  STL [R1+0x14], R4 ;  /* 0x0000140401007387 */ /* 0x004fe80000100800 */
[----:B------:R-:W2:Y:S04]  /*18a00*/  LDL.LU R27, [R1+0x2f8] ;  /* 0x0002f800011b7983 */ /* 0x000ea80000300800 */
[----:B----4-:R-:W-:Y:S04]  /*18a10*/  STL [R1+0x10], R2 ;  /* 0x0000100201007387 */ /* 0x010fe80000100800 */
[----:B------:R-:W4:Y:S04]  /*18a20*/  LDL.LU R26, [R1+0x2fc] ;  /* 0x0002fc00011a7983 */ /* 0x000f280000300800 */
[----:B------:R-:W5:Y:S04]  /*18a30*/  LDL.LU R25, [R1+0x300] ;  /* 0x0003000001197983 */ /* 0x000f680000300800 */
[----:B-----5:R3:W-:Y:S04]  /*18a40*/  STL [R1+0x758], R25 ;  /* 0x0007581901007387 */ /* 0x0207e80000100800 */
[----:B------:R-:W5:Y:S04]  /*18a50*/  LDL.LU R24, [R1+0x304] ;  /* 0x0003040001187983 */ /* 0x000f680000300800 */
[----:B-----5:R-:W-:Y:S04]  /*18a60*/  STL [R1+0x75c], R24 ;  /* 0x00075c1801007387 */ /* 0x020fe80000100800 */
[----:B------:R-:W5:Y:S04]  /*18a70*/  LDL.LU R23, [R1+0x308] ;  /* 0x0003080001177983 */ /* 0x000f680000300800 */
[----:B------:R-:W2:Y:S04]  /*18a80*/  LDL.LU R22, [R1+0x30c] ;  /* 0x00030c0001167983 */ /* 0x000ea80000300800 */
[----:B------:R-:W2:Y:S04]  /*18a90*/  LDL.LU R21, [R1+0x310] ;  /* 0x0003100001157983 */ /* 0x000ea80000300800 */
[----:B--2---:R-:W-:Y:S04]  /*18aa0*/  STL [R1+0x760], R21 ;  /* 0x0007601501007387 */ /* 0x004fe80000100800 */
[----:B------:R-:W2:Y:S04]  /*18ab0*/  LDL.LU R20, [R1+0x314] ;  /* 0x0003140001147983 */ /* 0x000ea80000300800 */
[----:B--2---:R-:W-:Y:S04]  /*18ac0*/  STL [R1+0x764], R20 ;  /* 0x0007641401007387 */ /* 0x004fe80000100800 */
[----:B------:R-:W2:Y:S04]  /*18ad0*/  LDL.LU R19, [R1+0x318] ;  /* 0x0003180001137983 */ /* 0x000ea80000300800 */
        /* <DEDUP_REMOVED lines=12> */
[----:B------:R-:W2:Y:S01]  /*18ba0*/  LDL.LU R10, [R1+0x33c] ;  /* 0x00033c00010a7983 */ /* 0x000ea20000300800 */
[----:B---3--:R-:W-:-:S03]  /*18bb0*/  MOV R25, R0 ;  /* 0x0000000000197202 */ /* 0x008fc60000000f00 */
[----:B------:R-:W3:Y:S04]  /*18bc0*/  LDL.LU R9, [R1+0x340] ;  /* 0x0003400001097983 */ /* 0x000ee80000300800 */
[----:B---3--:R-:W-:Y:S04]  /*18bd0*/  STL [R1+0x778], R9 ;  /* 0x0007780901007387 */ /* 0x008fe80000100800 */
[----:B------:R-:W3:Y:S04]  /*18be0*/  LDL.LU R8, [R1+0x344] ;  /* 0x0003440001087983 */ /* 0x000ee80000300800 */
[----:B---3--:R-:W-:Y:S04]  /*18bf0*/  STL [R1+0x77c], R8 ;  /* 0x00077c0801007387 */ /* 0x008fe80000100800 */
[----:B------:R-:W3:Y:S04]  /*18c00*/  LDL.LU R7, [R1+0x348] ;  /* 0x0003480001077983 */ /* 0x000ee80000300800 */
[----:B------:R-:W2:Y:S04]  /*18c10*/  LDL.LU R6, [R1+0x34c] ;  /* 0x00034c0001067983 */ /* 0x000ea80000300800 */
[----:B------:R-:W2:Y:S04]  /*18c20*/  LDL.LU R5, [R1+0x410] ;  /* 0x0004100001057983 */ /* 0x000ea80000300800 */
[----:B------:R-:W2:Y:S04]  /*18c30*/  LDL.LU R4, [R1+0x350] ;  /* 0x0003500001047983 */ /* 0x000ea80000300800 */
[----:B--2---:R-:W-:Y:S04]  /*18c40*/  STL [R1+0x780], R4 ;  /* 0x0007800401007387 */ /* 0x004fe80000100800 */
[----:B------:R-:W2:Y:S04]  /*18c50*/  LDL.LU R0, [R1+0x354] ;  /* 0x0003540001007983 */ /* 0x000ea80000300800 */
[----:B------:R-:W3:Y:S04]  /*18c60*/  LDL.LU R2, [R1+0x358] ;  /* 0x0003580001027983 */ /* 0x000ee80000300800 */
[----:B--2---:R0:W-:Y:S04]  /*18c70*/  STL [R1], R0 ;  /* 0x0000000001007387 */ /* 0x0041e80000100800 */
[----:B0-----:R-:W2:Y:S01]  /*18c80*/  LDL.LU R0, [R1+0x35c] ;  /* 0x00035c0001007983 */ /* 0x001ea20000300800 */
[C---:B------:R-:W-:Y:S01]  /*18c90*/  FMUL R29, R5.reuse, 8388608 ;  /* 0x4b000000051d7820 */ /* 0x040fe20000400000 */
[----:B------:R-:W-:-:S02]  /*18ca0*/  FSETP.GEU.AND P2, PT, R5, 1.175494350822287508e-38, PT ;  /* 0x008000000500780b */ /* 0x000fc40003f4e000 */
[----:B---3--:R0:W-:Y:S04]  /*18cb0*/  STL [R1+0x4], R2 ;  /* 0x0000040201007387 */ /* 0x0081e80000100800 */
[----:B------:R-:W1:Y:S04]  /*18cc0*/  S2R R24, SR_CTAID.X ;  /* 0x0000000000187919 */ /* 0x000e680000002500 */
[----:B------:R-:W3:Y:S04]  /*18cd0*/  S2R R12, SR_TID.X ;  /* 0x00000000000c7919 */ /* 0x000ee80000002100 */
[----:B0-----:R-:W0:Y:S04]  /*18ce0*/  S2R R2, SR_CTAID.Y ;  /* 0x0000000000027919 */ /* 0x001e280000002600 */
[----:B--2---:R2:W-:Y:S04]  /*18cf0*/  STL [R1+0x8], R0 ;  /* 0x0000080001007387 */ /* 0x0045e80000100800 */
[----:B------:R-:W4:Y:S04]  /*18d00*/  LDL.LU R28, [R1+0x414] ;  /* 0x00041400011c7983 */ /* 0x000f280000300800 */
[----:B--2---:R-:W1:Y:S01]  /*18d10*/  S2R R0, SR_TID.X ;  /* 0x0000000000007919 */ /* 0x004e620000002100 */
[----:B------:R-:W-:Y:S01]  /*18d20*/  FSEL R29, R29, R5, !P2 ;  /* 0x000000051d1d7208 */ /* 0x000fe20005000000 */
[----:B0-----:R-:W-:Y:S01]  /*18d30*/  IMAD R13, R2, c[0x0][0x1c0], RZ ;  /* 0x00007000020d7a24 */ /* 0x001fe200078e02ff */
[C---:B---3--:R-:W-:Y:S01]  /*18d40*/  SHF.L.U32 R4, R12.reuse, 0x2, RZ ;  /* 0x000000020c047819 */ /* 0x048fe200000006ff */
[----:B------:R-:W-:Y:S01]  /*18d50*/  IMAD.SHL.U32 R16, R12, 0x8, RZ ;  /* 0x000000080c107824 */ /* 0x000fe200078e00ff */
[----:B------:R-:W-:Y:S01]  /*18d60*/  IADD3 R2, R29, -0x3f3504f3, RZ ;  /* 0xc0cafb0d1d027810 */ /* 0x000fe20007ffe0ff */
[----:B------:R-:W-:Y:S01]  /*18d70*/  STL [R1+0x738], R29 ;  /* 0x0007381d01007387 */ /* 0x000fe20000100800 */
[----:B-1----:R-:W-:-:S03]  /*18d80*/  PRMT R0, R0, 0x6540, R24 ;  /* 0x0000654000007816 */ /* 0x002fc60000000018 */
[----:B------:R-:W0:Y:S02]  /*18d90*/  S2R R24, SR_TID.X ;  /* 0x0000000000187919 */ /* 0x000e240000002100 */
[----:B------:R-:W-:Y:S01]  /*18da0*/  IMAD R9, R0, c[0x0][0x1c4], RZ ;  /* 0x0000710000097a24 */ /* 0x000fe200078e02ff */
[----:B------:R-:W-:Y:S02]  /*18db0*/  LOP3.LUT R21, R4, 0x3c0, RZ, 0xc0, !PT ;  /* 0x000003c004157812 */ /* 0x000fe400078ec0ff */
[----:B------:R-:W-:Y:S01]  /*18dc0*/  LOP3.LUT R8, R2, 0xff800000, RZ, 0xc0, !PT ;  /* 0xff80000002087812 */ /* 0x000fe200078ec0ff */
[----:B------:R-:W-:Y:S01]  /*18dd0*/  IMAD.SHL.U32 R17, R12, 0x400, RZ ;  /* 0x000004000c117824 */ /* 0x000fe200078e00ff */
[----:B------:R-:W-:-:S04]  /*18de0*/  SHF.R.U32.HI R2, RZ, 0x1, R12 ;  /* 0x00000001ff027819 */ /* 0x000fc8000001160c */
[----:B------:R-:W1:Y:S01]  /*18df0*/  I2F R8, R8 ;  /* 0x0000000800087306 */ /* 0x000e620000201400 */
[----:B------:R-:W-:Y:S02]  /*18e00*/  LOP3.LUT R2, R2, 0x4, RZ, 0xc0, !PT ;  /* 0x0000000402027812 */ /* 0x000fe400078ec0ff */
[----:B------:R-:W-:Y:S01]  /*18e10*/  LOP3.LUT R17, R17, 0x6000, RZ, 0xc0, !PT ;  /* 0x0000600011117812 */ /* 0x000fe200078ec0ff */
[----:B------:R-:W-:Y:S01]  /*18e20*/  IMAD.SHL.U32 R3, R3, 0x4, RZ ;  /* 0x0000000403037824 */ /* 0x000fe200078e00ff */
[----:B------:R-:W-:Y:S02]  /*18e30*/  LOP3.LUT P0, RZ, R12, 0x100, RZ, 0xc0, !PT ;  /* 0x000001000cff7812 */ /* 0x000fe4000780c0ff */
[----:B0-----:R-:W-:Y:S01]  /*18e40*/  LOP3.LUT R24, R24, 0x3, RZ, 0xc0, !PT ;  /* 0x0000000318187812 */ /* 0x001fe200078ec0ff */
[C---:B----4-:R-:W-:Y:S01]  /*18e50*/  FMUL R0, R28.reuse, 8388608 ;  /* 0x4b0000001c007820 */ /* 0x050fe20000400000 */
[----:B------:R-:W-:-:S04]  /*18e60*/  FSETP.GEU.AND P3, PT, R28, 1.175494350822287508e-38, PT ;  /* 0x008000001c00780b */ /* 0x000fc80003f6e000 */
[----:B------:R-:W-:-:S04]  /*18e70*/  FSEL R20, R0, R28, !P3 ;  /* 0x0000001c00147208 */ /* 0x000fc80005800000 */
[----:B------:R-:W-:Y:S01]  /*18e80*/  IADD3 R0, R20, -0x3f3504f3, RZ ;  /* 0xc0cafb0d14007810 */ /* 0x000fe20007ffe0ff */
[----:B------:R0:W-:Y:S03]  /*18e90*/  STL [R1+0xc], R20 ;  /* 0x00000c1401007387 */ /* 0x0001e60000100800 */
[----:B------:R-:W-:Y:S01]  /*18ea0*/  LOP3.LUT R4, R0, 0xff800000, RZ, 0xc0, !PT ;  /* 0xff80000000047812 */ /* 0x000fe200078ec0ff */
[----:B------:R-:W-:Y:S01]  /*18eb0*/  IMAD.SHL.U32 R0, R9, 0x2, RZ ;  /* 0x0000000209007824 */ /* 0x000fe200078e00ff */
[----:B0-----:R-:W-:Y:S01]  /*18ec0*/  LOP3.LUT R20, R16, 0x38, RZ, 0xc0, !PT ;  /* 0x0000003810147812 */ /* 0x001fe200078ec0ff */
[----:B------:R-:W-:Y:S02]  /*18ed0*/  IMAD.SHL.U32 R16, R13, 0x2, RZ ;  /* 0x000000020d107824 */ /* 0x000fe400078e00ff */
[----:B------:R0:W-:Y:S03]  /*18ee0*/  STL [R1+0xac], R4 ;  /* 0x0000ac0401007387 */ /* 0x0001e60000100800 */
[----:B------:R-:W-:Y:S01]  /*18ef0*/  IADD3 R0, P4, P5, R0, c[0x0][0x178], R16 ;  /* 0x00005e0000007a10 */ /* 0x000fe20007d9e010 */
[----:B------:R-:W-:Y:S01]  /*18f00*/  IMAD.SHL.U32 R16, R12, 0x1000, RZ ;  /* 0x000010000c107824 */ /* 0x000fe200078e00ff */
[----:B0-----:R-:W0:Y:S01]  /*18f10*/  I2F R4, R4 ;  /* 0x0000000400047306 */ /* 0x001e220000201400 */
[----:B------:R-:W-:-:S02]  /*18f20*/  IADD3 R20, R2, R20, R21 ;  /* 0x0000001402147210 */ /* 0x000fc40007ffe015 */
[----:B------:R-:W-:Y:S02]  /*18f30*/  LEA R2, R24, R17, 0x5 ;  /* 0x0000001118027211 */ /* 0x000fe400078e28ff */
[----:B------:R-:W-:Y:S01]  /*18f40*/  LOP3.LUT R17, R16, 0x6000, RZ, 0xc0, !PT ;  /* 0x0000600010117812 */ /* 0x000fe200078ec0ff */
[----:B------:R-:W-:Y:S01]  /*18f50*/  IMAD.HI R13, R13, 0x2, RZ ;  /* 0x000000020d0d7827 */ /* 0x000fe200078e02ff */
[----:B------:R-:W-:Y:S01]  /*18f60*/  LOP3.LUT R16, R12, 0x1ff, RZ, 0xc0, !PT ;  /* 0x000001ff0c107812 */ /* 0x000fe200078ec0ff */
[----:B------:R2:W-:Y:S01]  /*18f70*/  STL [R1+0x6ec], R0 ;  /* 0x0006ec0001007387 */ /* 0x0005e20000100800 */
[----:B------:R-:W-:Y:S01]  /*18f80*/  LOP3.LUT R3, R2, R3, RZ, 0x3c, !PT ;  /* 0x0000000302037212 */ /* 0x000fe200078e3cff */
[----:B------:R-:W-:Y:S01]  /*18f90*/  IMAD.HI R12, R9, 0x2, RZ ;  /* 0x00000002090c7827 */ /* 0x000fe200078e02ff */
[----:B------:R-:W-:-:S03]  /*18fa0*/  FSEL R9, RZ, -23, P2 ;  /* 0xc1b80000ff097808 */ /* 0x000fc60001000000 */
[----:B------:R0:W-:Y:S01]  /*18fb0*/  STL [R1+0x730], R3 ;  /* 0x0007300301007387 */ /* 0x0001e20000100800 */
[----:B------:R-:W-:Y:S02]  /*18fc0*/  IADD3.X R2, R12, c[0x0][0x17c], R13, P4, P5 ;  /* 0x00005f000c027a10 */ /* 0x000fe400027ea40d */
[----:B--2---:R-:W-:Y:S01]  /*18fd0*/  FSEL R0, RZ, -23, P3 ;  /* 0xc1b80000ff007808 */ /* 0x004fe20001800000 */
[----:B-1----:R-:W-:Y:S02]  /*18fe0*/  FFMA.FTZ R8, R8, 1.1920928955078125e-07, R9 ;  /* 0x3400000008087823 */ /* 0x002fe40000010009 */
[----:B------:R1:W-:Y:S02]  /*18ff0*/  STL [R1+0x6f0], R2 ;  /* 0x0006f00201007387 */ /* 0x0003e40000100800 */
[----:B0-----:R-:W-:Y:S02]  /*19000*/  FFMA.FTZ R3, R4, 1.1920928955078125e-07, R0 ;  /* 0x3400000004037823 */ /* 0x001fe40000010000 */
[----:B------:R-:W-:Y:S01]  /*19010*/  IMAD.MOV.U32 R0, RZ, RZ, R25 ;  /* 0x000000ffff007224 */ /* 0x000fe200078e0019 */
[----:B-1----:R-:W2:Y:S04]  /*19020*/  LDL.LU R2, [R1+0x4] ;  /* 0x0000040001027983 */ /* 0x002ea80000300800 */
[----:B------:R-:W-:Y:S04]  /*19030*/  STL [R1+0xdc], R8 ;  /* 0x0000dc0801007387 */ /* 0x000fe80000100800 */
[----:B------:R0:W-:Y:S04]  /*19040*/  STL [R1+0x788], R0 ;  /* 0x0007880001007387 */ /* 0x0001e80000100800 */
[----:B------:R-:W-:Y:S04]  /*19050*/  STL [R1+0xd8], R3 ;  /* 0x0000d80301007387 */ /* 0x000fe80000100800 */
[----:B0-----:R-:W3:Y:S04]  /*19060*/  LDL.LU R0, [R1+0x8] ;  /* 0x0000080001007983 */ /* 0x001ee80000300800 */
[----:B------:R-:W4:Y:S04]  /*19070*/  LDL.LU R4, [R1+0x3c] ;  /* 0x00003c0001047983 */ /* 0x000f280000300800 */
[----:B----4-:R0:W-:Y:S04]  /*19080*/  STL [R1+0x79c], R4 ;  /* 0x00079c0401007387 */ /* 0x0101e80000100800 */
[----:B0-----:R-:W4:Y:S04]  /*19090*/  LDL R4, [R1+0x2c] ;  /* 0x00002c0001047983 */ /* 0x001f280000100800 */
[----:B----4-:R0:W-:Y:S04]  /*190a0*/  STL [R1+0x7a0], R4 ;  /* 0x0007a00401007387 */ /* 0x0101e80000100800 */
[----:B0-----:R-:W4:Y:S04]  /*190b0*/  LDL R4, [R1+0x24] ;  /* 0x0000240001047983 */ /* 0x001f280000100800 */
[----:B----4-:R0:W-:Y:S04]  /*190c0*/  STL [R1+0x7a4], R4 ;  /* 0x0007a40401007387 */ /* 0x0101e80000100800 */
[----:B0-----:R-:W4:Y:S01]  /*190d0*/  LDL R4, [R1+0x1c] ;  /* 0x00001c0001047983 */ /* 0x001f220000100800 */
[----:B------:R-:W-:-:S02]  /*190e0*/  FSETP.GT.AND P1, PT, |R28|, 8.50705917302346158658e+37, PT ;  /* 0x7e8000001c00780b */ /* 0x000fc40003f24200 */
[----:B------:R-:W-:Y:S01]  /*190f0*/  LEA R16, R16, R17, 0x4 ;  /* 0x0000001110107211 */ /* 0x000fe200078e20ff */
[----:B----4-:R0:W-:Y:S04]  /*19100*/  STL [R1+0x7a8], R4 ;  /* 0x0007a80401007387 */ /* 0x0101e80000100800 */
[----:B0-----:R-:W4:Y:S04]  /*19110*/  LDL R4, [R1+0x18] ;  /* 0x0000180001047983 */ /* 0x001f280000100800 */
[----:B------:R-:W2:Y:S04]  /*19120*/  LDL.LU R8, [R1+0x44] ;  /* 0x0000440001087983 */ /* 0x000ea80000300800 */
[----:B------:R-:W2:Y:S04]  /*19130*/  LDL.LU R9, [R1+0x4c] ;  /* 0x00004c0001097983 */ /* 0x000ea80000300800 */
[----:B------:R-:W2:Y:S04]  /*19140*/  LDL.LU R12, [R1+0x54] ;  /* 0x00005400010c7983 */ /* 0x000ea80000300800 */
[----:B------:R-:W2:Y:S04]  /*19150*/  LDL.LU R13, [R1+0x58] ;  /* 0x00005800010d7983 */ /* 0x000ea80000300800 */
[----:B------:R-:W2:Y:S04]  /*19160*/  LDL.LU R16, [R1+0x5c] ;  /* 0x00005c0001107983 */ /* 0x000ea80000300800 */
[----:B------:R-:W2:Y:S04]  /*19170*/  LDL.LU R17, [R1+0x64] ;  /* 0x0000640001117983 */ /* 0x000ea80000300800 */
[----:B------:R-:W2:Y:S04]  /*19180*/  LDL.LU R20, [R1+0x6c] ;  /* 0x00006c0001147983 */ /* 0x000ea80000300800 */
[----:B------:R-:W2:Y:S04]  /*19190*/  LDL.LU R21, [R1+0x70] ;  /* 0x0000700001157983 */ /* 0x000ea80000300800 */
[----:B------:R-:W2:Y:S01]  /*191a0*/  LDL.LU R24, [R1+0x78] ;  /* 0x0000780001187983 */ /* 0x000ea20000300800 */
[----:B------:R-:W-:-:S03]  /*191b0*/  FSETP.GT.AND P2, PT, |R5|, 8.50705917302346158658e+37, PT ;  /* 0x7e8000000500780b */ /* 0x000fc60003f44200 */
[----:B------:R-:W2:Y:S04]  /*191c0*/  LDL.LU R25, [R1+0x80] ;  /* 0x0000800001197983 */ /* 0x000ea80000300800 */
[----:B------:R-:W2:Y:S04]  /*191d0*/  LDL.LU R3, [R1+0x88] ;  /* 0x0000880001037983 */ /* 0x000ea80000300800 */
[----:B------:R-:W2:Y:S04]  /*191e0*/  LDL.LU R29, [R1+0x90] ;  /* 0x00009000011d7983 */ /* 0x000ea80000300800 */
[----:B------:R0:W-:Y:S04]  /*191f0*/  STL [R1+0x784], R5 ;  /* 0x0007840501007387 */ /* 0x0001e80000100800 */
[----:B0-----:R-:W2:Y:S01]  /*19200*/  LDL.LU R5, [R1+0x34] ;  /* 0x0000340001057983 */ /* 0x001ea20000300800 */
[----:B----4-:R-:W-:-:S05]  /*19210*/  @P1 FMUL R4, R4, 0.25 ;  /* 0x3e80000004041820 */ /* 0x010fca0000400000 */
[----:B------:R0:W-:Y:S04]  /*19220*/  @P1 STL [R1+0x18], R4 ;  /* 0x0000180401001387 */ /* 0x0001e80000100800 */
[----:B0-----:R-:W4:Y:S02]  /*19230*/  LDL.LU R4, [R1+0x7a8] ;  /* 0x0007a80001047983 */ /* 0x001f240000300800 */
[----:B----4-:R-:W-:-:S05]  /*19240*/  @P1 FMUL R4, R4, 0.25 ;  /* 0x3e80000004041820 */ /* 0x010fca0000400000 */
[----:B------:R0:W-:Y:S04]  /*19250*/  @P1 STL [R1+0x1c], R4 ;  /* 0x00001c0401001387 */ /* 0x0001e80000100800 */
[----:B0-----:R-:W4:Y:S02]  /*19260*/  LDL.LU R4, [R1+0x7a4] ;  /* 0x0007a40001047983 */ /* 0x001f240000300800 */
[----:B----4-:R-:W-:-:S05]  /*19270*/  @P1 FMUL R4, R4, 0.25 ;  /* 0x3e80000004041820 */ /* 0x010fca0000400000 */
[----:B------:R0:W-:Y:S04]  /*19280*/  @P1 STL [R1+0x24], R4 ;  /* 0x0000240401001387 */ /* 0x0001e80000100800 */
[----:B0-----:R-:W4:Y:S01]  /*19290*/  LDL.LU R4, [R1+0x7a0] ;  /* 0x0007a00001047983 */ /* 0x001f220000300800 */
[----:B--2---:R-:W-:Y:S02]  /*192a0*/  @P1 FMUL R5, R5, 0.25 ;  /* 0x3e80000005051820 */ /* 0x004fe40000400000 */
[----:B----4-:R-:W-:-:S05]  /*192b0*/  @P1 FMUL R4, R4, 0.25 ;  /* 0x3e80000004041820 */ /* 0x010fca0000400000 */
[----:B------:R0:W-:Y:S04]  /*192c0*/  @P1 STL [R1+0x2c], R4 ;  /* 0x00002c0401001387 */ /* 0x0001e80000100800 */
[----:B0-----:R-:W2:Y:S04]  /*192d0*/  LDL.LU R4, [R1+0x79c] ;  /* 0x00079c0001047983 */ /* 0x001ea80000300800 */
[----:B------:R0:W-:Y:S04]  /*192e0*/  STL [R1+0x78c], R5 ;  /* 0x00078c0501007387 */ /* 0x0001e80000100800 */
[----:B0-----:R-:W4:Y:S04]  /*192f0*/  LDL R5, [R1+0x2c] ;  /* 0x00002c0001057983 */ /* 0x001f280000100800 */
[----:B----4-:R0:W-:Y:S04]  /*19300*/  STL [R1+0x790], R5 ;  /* 0x0007900501007387 */ /* 0x0101e80000100800 */
[----:B0-----:R-:W4:Y:S04]  /*19310*/  LDL R5, [R1+0x24] ;  /* 0x0000240001057983 */ /* 0x001f280000100800 */
[----:B----4-:R0:W-:Y:S04]  /*19320*/  STL [R1+0x794], R5 ;  /* 0x0007940501007387 */ /* 0x0101e80000100800 */
[----:B0-----:R-:W4:Y:S01]  /*19330*/  LDL R5, [R1+0x1c] ;  /* 0x00001c0001057983 */ /* 0x001f220000100800 */
[----:B------:R-:W-:-:S03]  /*19340*/  FSETP.GEU.AND P3, PT, |R28|, 1.175494350822287508e-38, PT ;  /* 0x008000001c00780b */ /* 0x000fc60003f6e200 */
[----:B----4-:R0:W-:Y:S04]  /*19350*/  STL [R1+0x798], R5 ;  /* 0x0007980501007387 */ /* 0x0101e80000100800 */
[----:B0-----:R-:W4:Y:S06]  /*19360*/  LDL R5, [R1+0x18] ;  /* 0x0000180001057983 */ /* 0x001f2c0000100800 */
[----:B----4-:R-:W-:-:S05]  /*19370*/  @!P3 FMUL R5, R5, 16777216 ;  /* 0x4b8000000505b820 */ /* 0x010fca0000400000 */
[----:B------:R0:W-:Y:S04]  /*19380*/  @!P3 STL [R1+0x18], R5 ;  /* 0x000018050100b387 */ /* 0x0001e80000100800 */
[----:B0-----:R-:W4:Y:S02]  /*19390*/  LDL.LU R5, [R1+0x798] ;  /* 0x0007980001057983 */ /* 0x001f240000300800 */
[----:B----4-:R-:W-:-:S05]  /*193a0*/  @!P3 FMUL R5, R5, 16777216 ;  /* 0x4b8000000505b820 */ /* 0x010fca0000400000 */
[----:B------:R0:W-:Y:S04]  /*193b0*/  @!P3 STL [R1+0x1c], R5 ;  /* 0x00001c050100b387 */ /* 0x0001e80000100800 */
[----:B0-----:R-:W4:Y:S01]  /*193c0*/  LDL.LU R5, [R1+0x794] ;  /* 0x0007940001057983 */ /* 0x001f220000300800 */
[----:B------:R-:W-:-:S04]  /*193d0*/  @P1 FMUL R28, R28, 0.25 ;  /* 0x3e8000001c1c1820 */ /* 0x000fc80000400000 */
[----:B------:R-:W-:Y:S02]  /*193e0*/  @!P3 FMUL R28, R28, 16777216 ;  /* 0x4b8000001c1cb820 */ /* 0x000fe40000400000 */
[----:B----4-:R-:W-:-:S05]  /*193f0*/  @!P3 FMUL R5, R5, 16777216 ;  /* 0x4b8000000505b820 */ /* 0x010fca0000400000 */
[----:B------:R0:W-:Y:S04]  /*19400*/  @!P3 STL [R1+0x24], R5 ;  /* 0x000024050100b387 */ /* 0x0001e80000100800 */
[----:B0-----:R-:W4:Y:S01]  /*19410*/  LDL.LU R5, [R1+0x790] ;  /* 0x0007900001057983 */ /* 0x001f220000300800 */
[----:B------:R-:W0:Y:S01]  /*19420*/  MUFU.RCP R28, R28 ;  /* 0x0000001c001c7308 */ /* 0x000e220000001000 */
[----:B---3--:R-:W-:-:S04]  /*19430*/  @P1 FMUL R0, R0, 0.25 ;  /* 0x3e80000000001820 */ /* 0x008fc80000400000 */
[----:B------:R-:W-:-:S04]  /*19440*/  @!P3 FMUL R0, R0, 16777216 ;  /* 0x4b8000000000b820 */ /* 0x000fc80000400000 */
[----:B0-----:R-:W-:Y:S02]  /*19450*/  FMUL R0, R28, R0 ;  /* 0x000000001c007220 */ /* 0x001fe40000400000 */
[----:B------:R-:W-:Y:S02]  /*19460*/  @P1 FMUL R2, R2, 0.25 ;  /* 0x3e80000002021820 */ /* 0x000fe40000400000 */
[----:B----4-:R-:W-:-:S05]  /*19470*/  @!P3 FMUL R5, R5, 16777216 ;  /* 0x4b8000000505b820 */ /* 0x010fca0000400000 */
[----:B------:R0:W-:Y:S04]  /*19480*/  @!P3 STL [R1+0x2c], R5 ;  /* 0x00002c050100b387 */ /* 0x0001e80000100800 */
[----:B0-----:R-:W3:Y:S04]  /*19490*/  LDL.LU R5, [R1+0x78c] ;  /* 0x00078c0001057983 */ /* 0x001ee80000300800 */
[----:B------:R0:W-:Y:S04]  /*194a0*/  STL [R1+0x11c], R0 ;  /* 0x00011c0001007387 */ /* 0x0001e80000100800 */
[----:B0-----:R-:W4:Y:S01]  /*194b0*/  LDL.LU R0, [R1+0x788] ;  /* 0x0007880001007983 */ /* 0x001f220000300800 */
[----:B------:R-:W-:-:S02]  /*194c0*/  @!P3 FMUL R2, R2, 16777216 ;  /* 0x4b8000000202b820 */ /* 0x000fc40000400000 */
[----:B------:R-:W-:Y:S02]  /*194d0*/  @P1 FMUL R6, R6, 0.25 ;  /* 0x3e80000006061820 */ /* 0x000fe40000400000 */
[----:B------:R-:W-:Y:S02]  /*194e0*/  FMUL R2, R28, R2 ;  /* 0x000000021c027220 */ /* 0x000fe40000400000 */
[----:B------:R-:W-:Y:S02]  /*194f0*/  @!P3 FMUL R6, R6, 16777216 ;  /* 0x4b8000000606b820 */ /* 0x000fe40000400000 */
[----:B------:R-:W-:Y:S01]  /*19500*/  @P1 FMUL R7, R7, 0.25 ;  /* 0x3e80000007071820 */ /* 0x000fe20000400000 */
[----:B------:R0:W-:Y:S01]  /*19510*/  STL [R1+0x114], R2 ;  /* 0x0001140201007387 */ /* 0x0001e20000100800 */
[----:B------:R-:W-:Y:S02]  /*19520*/  @P1 FMUL R10, R10, 0.25 ;  /* 0x3e8000000a0a1820 */ /* 0x000fe40000400000 */
[----:B------:R-:W-:-:S02]  /*19530*/  @!P3 FMUL R7, R7, 16777216 ;  /* 0x4b8000000707b820 */ /* 0x000fc40000400000 */
[----:B0-----:R-:W-:Y:S02]  /*19540*/  FMUL R2, R28, R6 ;  /* 0x000000061c027220 */ /* 0x001fe40000400000 */
[----:B------:R-:W2:Y:S01]  /*19550*/  LDL.LU R6, [R1+0x2c] ;  /* 0x00002c0001067983 */ /* 0x000ea20000300800 */
[----:B------:R-:W-:-:S03]  /*19560*/  @P1 FMUL R11, R11, 0.25 ;  /* 0x3e8000000b0b1820 */ /* 0x000fc60000400000 */
[----:B------:R0:W-:Y:S01]  /*19570*/  STL [R1+0x118], R2 ;  /* 0x0001180201007387 */ /* 0x0001e20000100800 */
[----:B------:R-:W-:Y:S02]  /*19580*/  @!P3 FMUL R10, R10, 16777216 ;  /* 0x4b8000000a0ab820 */ /* 0x000fe40000400000 */
[----:B------:R-:W-:Y:S02]  /*19590*/  @!P3 FMUL R11, R11, 16777216 ;  /* 0x4b8000000b0bb820 */ /* 0x000fe40000400000 */
[----:B------:R-:W-:Y:S02]  /*195a0*/  @P1 FMUL R14, R14, 0.25 ;  /* 0x3e8000000e0e1820 */ /* 0x000fe40000400000 */
[----:B0-----:R-:W-:-:S05]  /*195b0*/  FMUL R2, R28, R7 ;  /* 0x000000071c027220 */ /* 0x001fca0000400000 */
[----:B------:R0:W-:Y:S01]  /*195c0*/  STL [R1+0x110], R2 ;  /* 0x0001100201007387 */ /* 0x0001e20000100800 */
[----:B------:R-:W-:Y:S02]  /*195d0*/  @!P3 FMUL R14, R14, 16777216 ;  /* 0x4b8000000e0eb820 */ /* 0x000fe40000400000 */
[----:B0-----:R-:W-:Y:S02]  /*195e0*/  FMUL R2, R28, R10 ;  /* 0x0000000a1c027220 */ /* 0x001fe40000400000 */
[----:B------:R-:W2:Y:S04]  /*195f0*/  LDL.LU R10, [R1+0x24] ;  /* 0x00002400010a7983 */ /* 0x000ea80000300800 */
[----:B------:R-:W-:Y:S01]  /*19600*/  STL [R1+0x10c], R2 ;  /* 0x00010c0201007387 */ /* 0x000fe20000100800 */
[----:B----4-:R-:W-:-:S02]  /*19610*/  IMAD.MOV.U32 R7, RZ, RZ, R0 ;  /* 0x000000ffff077224 */ /* 0x010fc400078e0000 */
[C---:B------:R-:W-:Y:S02]  /*19620*/  FMUL R0, R28.reuse, R11 ;  /* 0x0000000b1c007220 */ /* 0x040fe40000400000 */
[----:B------:R-:W4:Y:S04]  /*19630*/  LDL.LU R11, [R1+0x1c] ;  /* 0x00001c00010b7983 */ /* 0x000f280000300800 */
[----:B------:R0:W-:Y:S02]  /*19640*/  STL [R1+0x6f4], R0 ;  /* 0x0006f40001007387 */ /* 0x0001e40000100800 */
[----:B0-----:R-:W-:Y:S02]  /*19650*/  FMUL R0, R28, R14 ;  /* 0x0000000e1c007220 */ /* 0x001fe40000400000 */
[----:B------:R-:W4:Y:S01]  /*19660*/  LDL.LU R14, [R1+0x18] ;  /* 0x00001800010e7983 */ /* 0x000f220000300800 */
[----:B------:R-:W-:-:S02]  /*19670*/  @P1 FMUL R15, R15, 0.25 ;  /* 0x3e8000000f0f1820 */ /* 0x000fc40000400000 */
[----:B------:R-:W-:Y:S02]  /*19680*/  @P1 FMUL R18, R18, 0.25 ;  /* 0x3e80000012121820 */ /* 0x000fe40000400000 */
[----:B------:R-:W-:Y:S02]  /*19690*/  @!P3 FMUL R15, R15, 16777216 ;  /* 0x4b8000000f0fb820 */ /* 0x000fe40000400000 */
[----:B------:R-:W-:Y:S02]  /*196a0*/  @P1 FMUL R22, R22, 0.25 ;  /* 0x3e80000016161820 */ /* 0x000fe40000400000 */
[----:B------:R-:W-:Y:S02]  /*196b0*/  @P1 FMUL R19, R19, 0.25 ;  /* 0x3e80000013131820 */ /* 0x000fe40000400000 */
[----:B------:R-:W-:Y:S02]  /*196c0*/  FMUL R2, R28, R15 ;  /* 0x0000000f1c027220 */ /* 0x000fe40000400000 */
[----:B------:R-:W-:-:S02]  /*196d0*/  @!P3 FMUL R18, R18, 16777216 ;  /* 0x4b8000001212b820 */ /* 0x000fc40000400000 */
[----:B------:R-:W-:Y:S01]  /*196e0*/  @!P3 FMUL R22, R22, 16777216 ;  /* 0x4b8000001616b820 */ /* 0x000fe20000400000 */
[----:B------:R0:W-:Y:S01]  /*196f0*/  STL [R1+0x108], R0 ;  /* 0x0001080001007387 */ /* 0x0001e20000100800 */
[----:B------:R-:W-:Y:S02]  /*19700*/  @!P3 FMUL R19, R19, 16777216 ;  /* 0x4b8000001313b820 */ /* 0x000fe40000400000 */
[----:B------:R-:W-:Y:S01]  /*19710*/  @P1 FMUL R26, R26, 0.25 ;  /* 0x3e8000001a1a1820 */ /* 0x000fe20000400000 */
[----:B------:R1:W-:Y:S01]  /*19720*/  STL [R1+0x100], R2 ;  /* 0x0001000201007387 */ /* 0x0003e20000100800 */
[C---:B------:R-:W-:Y:S02]  /*19730*/  FMUL R15, R28.reuse, R18 ;  /* 0x000000121c0f7220 */ /* 0x040fe40000400000 */
[----:B-----5:R-:W-:Y:S02]  /*19740*/  @P1 FMUL R23, R23, 0.25 ;  /* 0x3e80000017171820 */ /* 0x020fe40000400000 */
[----:B0-----:R-:W-:-:S02]  /*19750*/  FMUL R0, R28, R19 ;  /* 0x000000131c007220 */ /* 0x001fc40000400000 */
[----:B-1----:R-:W-:Y:S01]  /*19760*/  FMUL R2, R28, R22 ;  /* 0x000000161c027220 */ /* 0x002fe20000400000 */
[----:B------:R-:W-:Y:S01]  /*19770*/  STL [R1+0xfc], R15 ;  /* 0x0000fc0f01007387 */ /* 0x000fe20000100800 */
[----:B------:R-:W-:Y:S02]  /*19780*/  @!P3 FMUL R26, R26, 16777216 ;  /* 0x4b8000001a1ab820 */ /* 0x000fe40000400000 */
[----:B------:R-:W-:Y:S01]  /*19790*/  @P1 FMUL R27, R27, 0.25 ;  /* 0x3e8000001b1b1820 */ /* 0x000fe20000400000 */
[----:B------:R0:W-:Y:S01]  /*197a0*/  STL [R1+0x6f8], R2 ;  /* 0x0006f80201007387 */ /* 0x0001e20000100800 */
[----:B------:R-:W-:-:S03]  /*197b0*/  @!P3 FMUL R23, R23, 16777216 ;  /* 0x4b8000001717b820 */ /* 0x000fc60000400000 */
[----:B------:R1:W-:Y:S01]  /*197c0*/  STL [R1+0xf8], R0 ;  /* 0x0000f80001007387 */ /* 0x0003e20000100800 */
[----:B------:R-:W-:Y:S02]  /*197d0*/  @!P3 FMUL R27, R27, 16777216 ;  /* 0x4b8000001b1bb820 */ /* 0x000fe40000400000 */
[C---:B0-----:R-:W-:Y:S02]  /*197e0*/  FMUL R2, R28.reuse, R23 ;  /* 0x000000171c027220 */ /* 0x041fe40000400000 */
[C---:B-1----:R-:W-:Y:S02]  /*197f0*/  FMUL R0, R28.reuse, R26 ;  /* 0x0000001a1c007220 */ /* 0x042fe40000400000 */
[----:B------:R-:W-:-:S03]  /*19800*/  FMUL R15, R28, R27 ;  /* 0x0000001b1c0f7220 */ /* 0x000fc60000400000 */
[----:B------:R-:W-:Y:S01]  /*19810*/  STL [R1+0x710], R0 ;  /* 0x0007100001007387 */ /* 0x000fe20000100800 */
[----:B--2---:R-:W-:-:S03]  /*19820*/  @P1 FMUL R4, R4, 0.25 ;  /* 0x3e80000004041820 */ /* 0x004fc60000400000 */
[----:B------:R4:W-:Y:S01]  /*19830*/  STL [R1+0xf0], R2 ;  /* 0x0000f00201007387 */ /* 0x0009e20000100800 */
[----:B---3--:R-:W-:Y:S02]  /*19840*/  @!P3 FMUL R5, R5, 16777216 ;  /* 0x4b8000000505b820 */ /* 0x008fe40000400000 */
[----:B------:R-:W-:Y:S01]  /*19850*/  FMUL R10, R28, R10 ;  /* 0x0000000a1c0a7220 */ /* 0x000fe20000400000 */
[----:B------:R-:W-:Y:S01]  /*19860*/  STL [R1+0xe4], R15 ;  /* 0x0000e40f01007387 */ /* 0x000fe20000100800 */
[----:B------:R-:W-:Y:S02]  /*19870*/  @P1 FMUL R8, R8, 0.25 ;  /* 0x3e80000008081820 */ /* 0x000fe40000400000 */
[----:B------:R-:W-:Y:S02]  /*19880*/  @!P3 FMUL R4, R4, 16777216 ;  /* 0x4b8000000404b820 */ /* 0x000fe40000400000 */
[----:B------:R-:W-:Y:S02]  /*19890*/  @P1 FMUL R9, R9, 0.25 ;  /* 0x3e80000009091820 */ /* 0x000fe40000400000 */
[----:B------:R-:W-:-:S02]  /*198a0*/  @!P3 FMUL R8, R8, 16777216 ;  /* 0x4b8000000808b820 */ /* 0x000fc40000400000 */
[----:B------:R-:W-:Y:S02]  /*198b0*/  @P1 FMUL R12, R12, 0.25 ;  /* 0x3e8000000c0c1820 */ /* 0x000fe40000400000 */
[----:B------:R-:W-:Y:S02]  /*198c0*/  @!P3 FMUL R9, R9, 16777216 ;  /* 0x4b8000000909b820 */ /* 0x000fe40000400000 */
        /* <DEDUP_REMOVED lines=8> */
[----:B------:R-:W-:Y:S02]  /*19950*/  @!P3 FMUL R20, R20, 16777216 ;  /* 0x4b8000001414b820 */ /* 0x000fe40000400000 */
[----:B------:R-:W-:-:S02]  /*19960*/  @P1 FMUL R21, R21, 0.25 ;  /* 0x3e80000015151820 */ /* 0x000fc40000400000 */
[----:B------:R-:W-:Y:S02]  /*19970*/  @P1 FMUL R24, R24, 0.25 ;  /* 0x3e80000018181820 */ /* 0x000fe40000400000 */
[----:B------:R-:W-:Y:S02]  /*19980*/  @!P3 FMUL R21, R21, 16777216 ;  /* 0x4b8000001515b820 */ /* 0x000fe40000400000 */
[----:B------:R-:W-:Y:S02]  /*19990*/  @P1 FMUL R25, R25, 0.25 ;  /* 0x3e80000019191820 */ /* 0x000fe40000400000 */
[----:B------:R-:W-:Y:S02]  /*199a0*/  @!P3 FMUL R24, R24, 16777216 ;  /* 0x4b8000001818b820 */ /* 0x000fe40000400000 */
[----:B------:R-:W-:Y:S02]  /*199b0*/  @!P3 FMUL R25, R25, 16777216 ;  /* 0x4b8000001919b820 */ /* 0x000fe40000400000 */
[----:B----4-:R-:W-:-:S02]  /*199c0*/  FMUL R2, R28, R11 ;  /* 0x0000000b1c027220 */ /* 0x010fc40000400000 */
[----:B------:R-:W-:-:S05]  /*199d0*/  FMUL R0, R28, R14 ;  /* 0x0000000e1c007220 */ /* 0x000fca0000400000 */
[----:B------:R0:W-:Y:S04]  /*199e0*/  STL [R1+0xe8], R0 ;  /* 0x0000e80001007387 */ /* 0x0001e80000100800 */
[----:B------:R1:W-:Y:S01]  /*199f0*/  STL [R1+0xe0], R2 ;  /* 0x0000e00201007387 */ /* 0x0003e20000100800 */
[----:B0-----:R-:W-:-:S03]  /*19a00*/  FMUL R0, R28, R6 ;  /* 0x000000061c007220 */ /* 0x001fc60000400000 */
[----:B------:R-:W-:Y:S01]  /*19a10*/  STL [R1+0xd4], R10 ;  /* 0x0000d40a01007387 */ /* 0x000fe20000100800 */
[----:B-1----:R-:W-:-:S03]  /*19a20*/  FMUL R2, R28, R5 ;  /* 0x000000051c027220 */ /* 0x002fc60000400000 */
[----:B------:R-:W2:Y:S04]  /*19a30*/  LDL.LU R5, [R1+0x784] ;  /* 0x0007840001057983 */ /* 0x000ea80000300800 */
[----:B------:R0:W-:Y:S02]  /*19a40*/  STL [R1+0xc8], R0 ;  /* 0x0000c80001007387 */ /* 0x0001e40000100800 */
[C---:B0-----:R-:W-:Y:S02]  /*19a50*/  FMUL R0, R28.reuse, R4 ;  /* 0x000000041c007220 */ /* 0x041fe40000400000 */
[----:B------:R-:W3:Y:S04]  /*19a60*/  LDL.LU R4, [R1+0x780] ;  /* 0x0007800001047983 */ /* 0x000ee80000300800 */
[----:B------:R0:W-:Y:S02]  /*19a70*/  STL [R1+0xcc], R2 ;  /* 0x0000cc0201007387 */ /* 0x0001e40000100800 */
[----:B0-----:R-:W-:-:S02]  /*19a80*/  FMUL R2, R28, R8 ;  /* 0x000000081c027220 */ /* 0x001fc40000400000 */
[----:B------:R-:W4:Y:S04]  /*19a90*/  LDL.LU R8, [R1+0x77c] ;  /* 0x00077c0001087983 */ /* 0x000f280000300800 */
[----:B------:R0:W-:Y:S04]  /*19aa0*/  STL [R1+0xc0], R0 ;  /* 0x0000c00001007387 */ /* 0x0001e80000100800 */
[----:B------:R-:W5:Y:S04]  /*19ab0*/  LDL.LU R6, [R1] ;  /* 0x0000000001067983 */ /* 0x000f680000300800 */
[----:B------:R1:W-:Y:S01]  /*19ac0*/  STL [R1+0xc4], R2 ;  /* 0x0000c40201007387 */ /* 0x0003e20000100800 */
[----:B0-----:R-:W-:-:S03]  /*19ad0*/  FMUL R0, R28, R9 ;  /* 0x000000091c007220 */ /* 0x001fc60000400000 */
[----:B------:R-:W2:Y:S01]  /*19ae0*/  LDL.LU R9, [R1+0x778] ;  /* 0x0007780001097983 */ /* 0x000ea20000300800 */
[----:B-1----:R-:W-:-:S03]  /*19af0*/  FMUL R2, R28, R12 ;  /* 0x0000000c1c027220 */ /* 0x002fc60000400000 */
[----:B------:R-:W2:Y:S04]  /*19b00*/  LDL.LU R12, [R1+0x774] ;  /* 0x00077400010c7983 */ /* 0x000ea80000300800 */
[----:B------:R0:W-:Y:S02]  /*19b10*/  STL [R1+0xb8], R0 ;  /* 0x0000b80001007387 */ /* 0x0001e40000100800 */
[C---:B0-----:R-:W-:Y:S02]  /*19b20*/  FMUL R0, R28.reuse, R13 ;  /* 0x0000000d1c007220 */ /* 0x041fe40000400000 */
[----:B------:R-:W2:Y:S04]  /*19b30*/  LDL.LU R13, [R1+0x770] ;  /* 0x00077000010d7983 */ /* 0x000ea80000300800 */
[----:B------:R0:W-:Y:S02]  /*19b40*/  STL [R1+0xbc], R2 ;  /* 0x0000bc0201007387 */ /* 0x0001e40000100800 */
[----:B0-----:R-:W-:-:S02]  /*19b50*/  FMUL R2, R28, R16 ;  /* 0x000000101c027220 */ /* 0x001fc40000400000 */
[----:B------:R-:W2:Y:S04]  /*19b60*/  LDL.LU R16, [R1+0x76c] ;  /* 0x00076c0001107983 */ /* 0x000ea80000300800 */
[----:B------:R0:W-:Y:S02]  /*19b70*/  STL [R1+0xb0], R0 ;  /* 0x0000b00001007387 */ /* 0x0001e40000100800 */
[C---:B0-----:R-:W-:Y:S02]  /*19b80*/  FMUL R0, R28.reuse, R17 ;  /* 0x000000111c007220 */ /* 0x041fe40000400000 */
[----:B------:R-:W2:Y:S04]  /*19b90*/  LDL.LU R17, [R1+0x768] ;  /* 0x0007680001117983 */ /* 0x000ea80000300800 */
[----:B------:R0:W-:Y:S04]  /*19ba0*/  STL [R1+0xb4], R2 ;  /* 0x0000b40201007387 */ /* 0x0001e80000100800 */
[----:B------:R-:W2:Y:S04]  /*19bb0*/  LDL.LU R27, [R1+0x14] ;  /* 0x00001400011b7983 */ /* 0x000ea80000300800 */
[----:B------:R1:W-:Y:S01]  /*19bc0*/  STL [R1+0x5c], R0 ;  /* 0x00005c0001007387 */ /* 0x0003e20000100800 */
[----:B0-----:R-:W-:-:S03]  /*19bd0*/  FMUL R2, R28, R20 ;  /* 0x000000141c027220 */ /* 0x001fc60000400000 */
[----:B------:R-:W2:Y:S04]  /*19be0*/  LDL.LU R20, [R1+0x764] ;  /* 0x0007640001147983 */ /* 0x000ea80000300800 */
[----:B------:R-:W2:Y:S04]  /*19bf0*/  LDL.LU R22, [R1+0x28] ;  /* 0x0000280001167983 */ /* 0x000ea80000300800 */
[----:B------:R0:W-:Y:S01]  /*19c00*/  STL [R1+0x6c], R2 ;  /* 0x00006c0201007387 */ /* 0x0001e20000100800 */
[----:B-1----:R-:W-:Y:S01]  /*19c10*/  MOV R0, R7 ;  /* 0x0000000700007202 */ /* 0x002fe20000000f00 */
[----:B------:R-:W-:-:S02]  /*19c20*/  FMUL R10, R28, R24 ;  /* 0x000000181c0a7220 */ /* 0x000fc40000400000 */
[C---:B0-----:R-:W-:Y:S02]  /*19c30*/  FMUL R2, R28.reuse, R21 ;  /* 0x000000151c027220 */ /* 0x041fe40000400000 */
[----:B------:R-:W2:Y:S04]  /*19c40*/  LDL.LU R21, [R1+0x760] ;  /* 0x0007600001157983 */ /* 0x000ea80000300800 */
[----:B------:R-:W2:Y:S04]  /*19c50*/  LDL.LU R11, [R1+0x30] ;  /* 0x00003000010b7983 */ /* 0x000ea80000300800 */
[----:B------:R-:W2:Y:S04]  /*19c60*/  LDL.LU R7, [R1+0x38] ;  /* 0x0000380001077983 */ /* 0x000ea80000300800 */
[----:B------:R0:W-:Y:S04]  /*19c70*/  STL [R1+0x54], R2 ;  /* 0x0000540201007387 */ /* 0x0001e80000100800 */
[----:B------:R-:W2:Y:S01]  /*19c80*/  LDL.LU R24, [R1+0x75c] ;  /* 0x00075c0001187983 */ /* 0x000ea20000300800 */
[----:B0-----:R-:W-:-:S03]  /*19c90*/  FMUL R2, R28, R25 ;  /* 0x000000191c027220 */ /* 0x001fc60000400000 */
[----:B------:R-:W2:Y:S04]  /*19ca0*/  LDL.LU R25, [R1+0x758] ;  /* 0x0007580001197983 */ /* 0x000ea80000300800 */
[----:B------:R0:W-:Y:S04]  /*19cb0*/  STL [R1+0x3c], R10 ;  /* 0x00003c0a01007387 */ /* 0x0001e80000100800 */
[----:B0-----:R-:W2:Y:S01]  /*19cc0*/  LDL.LU R10, [R1+0x50] ;  /* 0x00005000010a7983 */ /* 0x001ea20000300800 */
[----:B------:R-:W-:Y:S02]  /*19cd0*/  @P1 FMUL R3, R3, 0.25 ;  /* 0x3e80000003031820 */ /* 0x000fe40000400000 */
[----:B------:R-:W-:-:S02]  /*19ce0*/  @P1 FMUL R29, R29, 0.25 ;  /* 0x3e8000001d1d1820 */ /* 0x000fc40000400000 */
[----:B------:R-:W-:Y:S02]  /*19cf0*/  @!P3 FMUL R3, R3, 16777216 ;  /* 0x4b8000000303b820 */ /* 0x000fe40000400000 */
[----:B------:R-:W-:Y:S02]  /*19d00*/  @!P3 FMUL R29, R29, 16777216 ;  /* 0x4b8000001d1db820 */ /* 0x000fe40000400000 */
[C---:B------:R-:W-:Y:S01]  /*19d10*/  FMUL R3, R28.reuse, R3 ;  /* 0x000000031c037220 */ /* 0x040fe20000400000 */
[----:B--2---:R-:W-:Y:S04]  /*19d20*/  STL [R1+0x754], R10 ;  /* 0x0007540a01007387 */ /* 0x004fe80000100800 */
[----:B------:R0:W-:Y:S04]  /*19d30*/  STL [R1+0x2c], R2 ;  /* 0x00002c0201007387 */ /* 0x0001e80000100800 */
[----:B------:R-:W2:Y:S04]  /*19d40*/  LDL.LU R15, [R1+0x68] ;  /* 0x00006800010f7983 */ /* 0x000ea80000300800 */
[----:B------:R-:W-:Y:S01]  /*19d50*/  STL [R1+0x24], R3 ;  /* 0x0000240301007387 */ /* 0x000fe20000100800 */
[----:B0-----:R-:W-:-:S03]  /*19d60*/  FMUL R2, R28, R29 ;  /* 0x0000001d1c027220 */ /* 0x001fc60000400000 */
[----:B------:R-:W2:Y:S04]  /*19d70*/  LDL R10, [R1+0x40] ;  /* 0x00004000010a7983 */ /* 0x000ea80000100800 */
[----:B------:R-:W2:Y:S04]  /*19d80*/  LDL.LU R29, [R1+0x74] ;  /* 0x00007400011d7983 */ /* 0x000ea80000300800 */
[----:B------:R-:W-:Y:S04]  /*19d90*/  STL [R1+0x1c], R2 ;  /* 0x00001c0201007387 */ /* 0x000fe80000100800 */
[----:B--2---:R0:W-:Y:S04]  /*19da0*/  STL [R1+0x750], R29 ;  /* 0x0007501d01007387 */ /* 0x0041e80000100800 */
[----:B0-----:R-:W2:Y:S04]  /*19db0*/  LDL R29, [R1+0x48] ;  /* 0x00004800011d7983 */ /* 0x001ea80000100800 */
[----:B------:R-:W2:Y:S04]  /*19dc0*/  LDL.LU R14, [R1+0x7c] ;  /* 0x00007c00010e7983 */ /* 0x000ea80000300800 */
[----:B------:R-:W2:Y:S04]  /*19dd0*/  LDL.LU R18, [R1+0x98] ;  /* 0x0000980001127983 */ /* 0x000ea80000300800 */
[----:B------:R-:W2:Y:S04]  /*19de0*/  LDL.LU R28, [R1+0x10] ;  /* 0x00001000011c7983 */ /* 0x000ea80000300800 */
[----:B------:R-:W2:Y:S04]  /*19df0*/  LDL.LU R19, [R1+0x84] ;  /* 0x0000840001137983 */ /* 0x000ea80000300800 */
[----:B------:R-:W2:Y:S04]  /*19e00*/  LDL.LU R23, [R1+0x9c] ;  /* 0x00009c0001177983 */ /* 0x000ea80000300800 */
[----:B--2---:R0:W-:Y:S04]  /*19e10*/  STL [R1+0x74c], R23 ;  /* 0x00074c1701007387 */ /* 0x0041e80000100800 */
[----:B0-----:R-:W2:Y:S04]  /*19e20*/  LDL R23, [R1+0x60] ;  /* 0x0000600001177983 */ /* 0x001ea80000100800 */
[----:B------:R-:W2:Y:S04]  /*19e30*/  LDL.LU R26, [R1+0xa0] ;  /* 0x0000a000011a7983 */ /* 0x000ea80000300800 */
[----:B------:R-:W2:Y:S04]  /*19e40*/  LDL.LU R3, [R1+0x94] ;  /* 0x0000940001037983 */ /* 0x000ea80000300800 */
[----:B------:R-:W2:Y:S01]  /*19e50*/  LDL.LU R2, [R1+0xc] ;  /* 0x00000c0001027983 */ /* 0x000ea20000300800 */
[----:B------:R-:W-:Y:S01]  /*19e60*/  @P2 FMUL R10, R10, 0.25 ;  /* 0x3e8000000a0a2820 */ /* 0x000fe20000400000 */
[----:B------:R-:W-:-:S02]  /*19e70*/  FSETP.GEU.AND P1, PT, |R5|, 1.175494350822287508e-38, PT ;  /* 0x008000000500780b */ /* 0x000fc40003f2e200 */
[----:B--2---:R0:W-:Y:S04]  /*19e80*/  STL [R1+0x734], R2 ;  /* 0x0007340201007387 */ /* 0x0041e80000100800 */
[----:B0-----:R-:W2:Y:S04]  /*19e90*/  LDL.LU R2, [R1+0x8c] ;  /* 0x00008c0001027983 */ /* 0x001ea80000300800 */
[----:B------:R0:W-:Y:S04]  /*19ea0*/  STL [R1+0x748], R5 ;  /* 0x0007480501007387 */ /* 0x0001e80000100800 */
[----:B0-----:R-:W2:Y:S04]  /*19eb0*/  LDL R5, [R1+0xa8] ;  /* 0x0000a80001057983 */ /* 0x001ea80000100800 */
[----:B------:R0:W-:Y:S04]  /*19ec0*/  @P2 STL [R1+0x40], R10 ;  /* 0x0000400a01002387 */ /* 0x0001e80000100800 */
[----:B0-----:R-:W2:Y:S01]  /*19ed0*/  LDL.LU R10, [R1+0x754] ;  /* 0x00075400010a7983 */ /* 0x001ea20000300800 */
[----:B------:R-:W-:-:S02]  /*19ee0*/  @P2 FMUL R29, R29, 0.25 ;  /* 0x3e8000001d1d2820 */ /* 0x000fc40000400000 */
[----:B------:R-:W-:Y:S02]  /*19ef0*/  @P2 FMUL R15, R15, 0.25 ;  /* 0x3e8000000f0f2820 */ /* 0x000fe40000400000 */
[----:B------:R-:W-:Y:S02]  /*19f00*/  @P2 FMUL R23, R23, 0.25 ;  /* 0x3e80000017172820 */ /* 0x000fe40000400000 */
[----:B--2---:R-:W-:-:S05]  /*19f10*/  @P2 FMUL R10, R10, 0.25 ;  /* 0x3e8000000a0a2820 */ /* 0x004fca0000400000 */
[----:B------:R0:W-:Y:S04]  /*19f20*/  STL [R1+0x740], R10 ;  /* 0x0007400a01007387 */ /* 0x0001e80000100800 */
[----:B------:R1:W-:Y:S01]  /*19f30*/  @P2 STL [R1+0x48], R29 ;  /* 0x0000481d01002387 */ /* 0x0003e20000100800 */
[----:B0-----:R-:W-:-:S03]  /*19f40*/  IMAD.MOV.U32 R10, RZ, RZ, R29 ;  /* 0x000000ffff0a7224 */ /* 0x001fc600078e001d */
[----:B-1----:R-:W2:Y:S04]  /*19f50*/  LDL.LU R29, [R1+0x750] ;  /* 0x00075000011d7983 */ /* 0x002ea80000300800 */
[----:B------:R0:W-:Y:S04]  /*19f60*/  STL [R1+0x73c], R15 ;  /* 0x00073c0f01007387 */ /* 0x0001e80000100800 */
[----:B------:R1:W-:Y:S01]  /*19f70*/  @P2 STL [R1+0x60], R23 ;  /* 0x0000601701002387 */ /* 0x0003e20000100800 */
[----:B0-----:R-:W-:-:S03]  /*19f80*/  IMAD.MOV.U32 R15, RZ, RZ, R23 ;  /* 0x000000ffff0f7224 */ /* 0x001fc600078e0017 */
[----:B-1----:R-:W2:Y:S04]  /*19f90*/  LDL.LU R23, [R1+0x74c] ;  /* 0x00074c0001177983 */ /* 0x002ea80000300800 */
[----:B------:R0:W-:Y:S04]  /*19fa0*/  STL [R1+0x744], R15 ;  /* 0x0007440f01007387 */ /* 0x0001e80000100800 */
[----:B0-----:R-:W2:Y:S01]  /*19fb0*/  LDL R15, [R1+0x40] ;  /* 0x00004000010f7983 */ /* 0x001ea20000100800 */
[----:B-----5:R-:W-:Y:S02]  /*19fc0*/  @P2 FMUL R6, R6, 0.25 ;  /* 0x3e80000006062820 */ /* 0x020fe40000400000 */
[----:B------:R-:W-:-:S02]  /*19fd0*/  @P2 FMUL R5, R5, 0.25 ;  /* 0x3e80000005052820 */ /* 0x000fc40000400000 */
[----:B------:R-:W-:-:S03]  /*19fe0*/  @!P1 FMUL R6, R6, 16777216 ;  /* 0x4b80000006069820 */ /* 0x000fc60000400000 */
[----:B------:R0:W-:Y:S04]  /*19ff0*/  @P2 STL [R1+0xa8], R5 ;  /* 0x0000a80501002387 */ /* 0x0001e80000100800 */
[----:B0-----:R-:W5:Y:S04]  /*1a000*/  LDL.LU R5, [R1+0x748] ;  /* 0x0007480001057983 */ /* 0x001f680000300800 */
[----:B------:R0:W-:Y:S04]  /*1a010*/  STL [R1], R6 ;  /* 0x0000000601007387 */ /* 0x0001e80000100800 */
[----:B0-----:R-:W3:Y:S01]  /*1a020*/  LDL.LU R6, [R1+0xac] ;  /* 0x0000ac0001067983 */ /* 0x001ee20000300800 */
[----:B--2---:R-:W-:-:S05]  /*1a030*/  @!P1 FMUL R15, R15, 16777216 ;  /* 0x4b8000000f0f9820 */ /* 0x004fca0000400000 */
[----:B------:R0:W-:Y:S04]  /*1a040*/  @!P1 STL [R1+0x40], R15 ;  /* 0x0000400f01009387 */ /* 0x0001e80000100800 */
[----:B0-----:R-:W2:Y:S01]  /*1a050*/  LDL.LU R15, [R1+0x744] ;  /* 0x00074400010f7983 */ /* 0x001ea20000300800 */
[----:B------:R-:W-:Y:S02]  /*1a060*/  @P2 FMUL R29, R29, 0.25 ;  /* 0x3e8000001d1d2820 */ /* 0x000fe40000400000 */
[----:B------:R-:W-:Y:S02]  /*1a070*/  @!P1 FMUL R10, R10, 16777216 ;  /* 0x4b8000000a0a9820 */ /* 0x000fe40000400000 */
[----:B------:R-:W-:Y:S02]  /*1a080*/  @P2 FMUL R14, R14, 0.25 ;  /* 0x3e8000000e0e2820 */ /* 0x000fe40000400000 */
[----:B------:R-:W-:Y:S01]  /*1a090*/  @P2 FMUL R2, R2, 0.25 ;  /* 0x3e80000002022820 */ /* 0x000fe20000400000 */
[----:B------:R0:W-:Y:S01]  /*1a0a0*/  @!P1 STL [R1+0x48], R10 ;  /* 0x0000480a01009387 */ /* 0x0001e20000100800 */
[----:B------:R-:W-:-:S02]  /*1a0b0*/  @!P1 FMUL R29, R29, 16777216 ;  /* 0x4b8000001d1d9820 */ /* 0x000fc40000400000 */
[----:B------:R-:W-:Y:S02]  /*1a0c0*/  @!P1 FMUL R14, R14, 16777216 ;  /* 0x4b8000000e0e9820 */ /* 0x000fe40000400000 */
[----:B------:R-:W-:Y:S01]  /*1a0d0*/  @!P1 FMUL R2, R2, 16777216 ;  /* 0x4b80000002029820 */ /* 0x000fe20000400000 */
[----:B0-----:R-:W3:Y:S01]  /*1a0e0*/  LDL.LU R10, [R1+0x740] ;  /* 0x00074000010a7983 */ /* 0x001ee20000300800 */
[----:B--2---:R-:W-:-:S05]  /*1a0f0*/  @!P1 FMUL R15, R15, 16777216 ;  /* 0x4b8000000f0f9820 */ /* 0x004fca0000400000 */
[----:B------:R0:W-:Y:S04]  /*1a100*/  @!P1 STL [R1+0x60], R15 ;  /* 0x0000600f01009387 */ /* 0x0001e80000100800 */
[----:B0-----:R-:W2:Y:S04]  /*1a110*/  LDL.LU R15, [R1+0x73c] ;  /* 0x00073c00010f7983 */ /* 0x001ea80000300800 */
[----:B------:R0:W-:Y:S04]  /*1a120*/  STL [R1+0x74], R29 ;  /* 0x0000741d01007387 */ /* 0x0001e80000100800 */
[----:B0-----:R-:W2:Y:S04]  /*1a130*/  LDL.LU R29, [R1+0x738] ;  /* 0x00073800011d7983 */ /* 0x001ea80000300800 */
[----:B------:R-:W-:Y:S04]  /*1a140*/  STL [R1+0x7c], R14 ;  /* 0x00007c0e01007387 */ /* 0x000fe80000100800 */
[----:B------:R0:W-:Y:S04]  /*1a150*/  STL [R1+0x8c], R2 ;  /* 0x00008c0201007387 */ /* 0x0001e80000100800 */
[----:B0-----:R-:W3:Y:S01]  /*1a160*/  LDL.LU R2, [R1+0x734] ;  /* 0x0007340001027983 */ /* 0x001ee20000300800 */
[----:B------:R-:W-:-:S04]  /*1a170*/  @P2 FMUL R18, R18, 0.25 ;  /* 0x3e80000012122820 */ /* 0x000fc80000400000 */
[----:B------:R-:W-:Y:S02]  /*1a180*/  @!P1 FMUL R18, R18, 16777216 ;  /* 0x4b80000012129820 */ /* 0x000fe40000400000 */
[----:B-----5:R-:W-:-:S04]  /*1a190*/  @P2 FMUL R5, R5, 0.25 ;  /* 0x3e80000005052820 */ /* 0x020fc80000400000 */
[----:B------:R-:W-:Y:S02]  /*1a1a0*/  @!P1 FMUL R5, R5, 16777216 ;  /* 0x4b80000005059820 */ /* 0x000fe40000400000 */
[----:B---3--:R-:W-:Y:S01]  /*1a1b0*/  IMAD.IADD R6, R2, 0x1, -R6 ;  /* 0x0000000102067824 */ /* 0x008fe200078e0a06 */
[----:B------:R0:W-:Y:S04]  /*1a1c0*/  STL [R1+0x720], R2 ;  /* 0x0007200201007387 */ /* 0x0001e80000100800 */
[----:B------:R1:W-:Y:S04]  /*1a1d0*/  STL [R1+0x98], R18 ;  /* 0x0000981201007387 */ /* 0x0003e80000100800 */
[----:B0-----:R-:W3:Y:S01]  /*1a1e0*/  LDL.LU R2, [R1+0xa8] ;  /* 0x0000a80001027983 */ /* 0x001ee20000300800 */
[----:B-1----:R-:W-:-:S03]  /*1a1f0*/  FADD R18, R6, -1 ;  /* 0xbf80000006127421 */ /* 0x002fc60000000000 */
[----:B------:R-:W5:Y:S01]  /*1a200*/  LDL.LU R6, [R1] ;  /* 0x0000000001067983 */ /* 0x000f620000300800 */
[----:B------:R-:W5:Y:S01]  /*1a210*/  MUFU.RCP R5, R5 ;  /* 0x0000000500057308 */ /* 0x000f620000001000 */
[----:B------:R-:W-:Y:S02]  /*1a220*/  @P2 FMUL R4, R4, 0.25 ;  /* 0x3e80000004042820 */ /* 0x000fe40000400000 */
[----:B------:R-:W-:Y:S02]  /*1a230*/  @P2 FMUL R0, R0, 0.25 ;  /* 0x3e80000000002820 */ /* 0x000fe40000400000 */
[----:B----4-:R-:W-:Y:S02]  /*1a240*/  @P2 FMUL R8, R8, 0.25 ;  /* 0x3e80000008082820 */ /* 0x010fe40000400000 */
[----:B------:R-:W-:Y:S02]  /*1a250*/  @!P1 FMUL R4, R4, 16777216 ;  /* 0x4b80000004049820 */ /* 0x000fe40000400000 */
[----:B------:R-:W-:-:S02]  /*1a260*/  @P2 FMUL R9, R9, 0.25 ;  /* 0x3e80000009092820 */ /* 0x000fc40000400000 */
[----:B------:R-:W-:Y:S02]  /*1a270*/  @!P1 FMUL R0, R0, 16777216 ;  /* 0x4b80000000009820 */ /* 0x000fe40000400000 */
        /* <DEDUP_REMOVED lines=9> */
[----:B------:R-:W-:Y:S02]  /*1a310*/  @P2 FMUL R20, R20, 0.25 ;  /* 0x3e80000014142820 */ /* 0x000fe40000400000 */
[----:B------:R-:W-:-:S02]  /*1a320*/  @!P1 FMUL R17, R17, 16777216 ;  /* 0x4b80000011119820 */ /* 0x000fc40000400000 */
[----:B------:R-:W-:Y:S02]  /*1a330*/  @!P1 FMUL R20, R20, 16777216 ;  /* 0x4b80000014149820 */ /* 0x000fe40000400000 */
[----:B-----5:R-:W-:-:S05]  /*1a340*/  FMUL R6, R5, R6 ;  /* 0x0000000605067220 */ /* 0x020fca0000400000 */
[----:B------:R0:W-:Y:S02]  /*1a350*/  STL [R1+0x80], R6 ;  /* 0x0000800601007387 */ /* 0x0001e40000100800 */
[C---:B0-----:R-:W-:Y:S02]  /*1a360*/  FMUL R6, R5.reuse, R4 ;  /* 0x0000000405067220 */ /* 0x041fe40000400000 */
[----:B------:R-:W-:Y:S02]  /*1a370*/  IMAD.MOV.U32 R4, RZ, RZ, R0 ;  /* 0x000000ffff047224 */ /* 0x000fe400078e0000 */
[C---:B------:R-:W-:Y:S01]  /*1a380*/  FMUL R0, R5.reuse, R8 ;  /* 0x0000000805007220 */ /* 0x040fe20000400000 */
[----:B------:R0:W-:Y:S01]  /*1a390*/  STL [R1+0x70], R6 ;  /* 0x0000700601007387 */ /* 0x0001e20000100800 */
[----:B------:R-:W-:-:S03]  /*1a3a0*/  FMUL R8, R5, R9 ;  /* 0x0000000905087220 */ /* 0x000fc60000400000 */
[----:B0-----:R-:W4:Y:S04]  /*1a3b0*/  LDL.LU R6, [R1+0x60] ;  /* 0x0000600001067983 */ /* 0x001f280000300800 */
[----:B------:R0:W-:Y:S04]  /*1a3c0*/  STL [R1+0x714], R0 ;  /* 0x0007140001007387 */ /* 0x0001e80000100800 */
[----:B------:R-:W5:Y:S04]  /*1a3d0*/  LDL.LU R9, [R1+0x7c] ;  /* 0x00007c0001097983 */ /* 0x000f680000300800 */
[----:B------:R1:W-:Y:S01]  /*1a3e0*/  STL [R1+0x64], R8 ;  /* 0x0000640801007387 */ /* 0x0003e20000100800 */
[----:B0-----:R-:W-:-:S03]  /*1a3f0*/  FMUL R0, R5, R12 ;  /* 0x0000000c05007220 */ /* 0x001fc60000400000 */
[----:B------:R-:W5:Y:S04]  /*1a400*/  LDL.LU R12, [R1+0x40] ;  /* 0x00004000010c7983 */ /* 0x000f680000300800 */
[----:B-1----:R-:W5:Y:S04]  /*1a410*/  LDL.LU R8, [R1+0x98] ;  /* 0x0000980001087983 */ /* 0x002f680000300800 */
[----:B------:R0:W-:Y:S02]  /*1a420*/  STL [R1+0x58], R0 ;  /* 0x0000580001007387 */ /* 0x0001e40000100800 */
[----:B0-----:R-:W-:-:S02]  /*1a430*/  FMUL R0, R5, R13 ;  /* 0x0000000d05007220 */ /* 0x001fc40000400000 */
[----:B------:R-:W5:Y:S04]  /*1a440*/  LDL.LU R13, [R1+0x48] ;  /* 0x00004800010d7983 */ /* 0x000f680000300800 */
[----:B------:R0:W-:Y:S02]  /*1a450*/  STL [R1+0x4c], R0 ;  /* 0x00004c0001007387 */ /* 0x0001e40000100800 */
[C---:B0-----:R-:W-:Y:S02]  /*1a460*/  FMUL R0, R5.reuse, R16 ;  /* 0x0000001005007220 */ /* 0x041fe40000400000 */
[----:B------:R-:W-:-:S03]  /*1a470*/  FMUL R16, R5, R17 ;  /* 0x0000001105107220 */ /* 0x000fc60000400000 */
[----:B------:R0:W-:Y:S04]  /*1a480*/  STL [R1+0x71c], R0 ;  /* 0x00071c0001007387 */ /* 0x0001e80000100800 */
[----:B------:R-:W5:Y:S04]  /*1a490*/  LDL.LU R17, [R1+0x74] ;  /* 0x0000740001117983 */ /* 0x000f680000300800 */
[----:B------:R-:W-:Y:S01]  /*1a4a0*/  STL [R1+0x34], R16 ;  /* 0x0000341001007387 */ /* 0x000fe20000100800 */
[----:B0-----:R-:W-:-:S03]  /*1a4b0*/  FMUL R0, R5, R20 ;  /* 0x0000001405007220 */ /* 0x001fc60000400000 */
[----:B------:R-:W5:Y:S01]  /*1a4c0*/  LDL.LU R20, [R1+0x8c] ;  /* 0x00008c0001147983 */ /* 0x000f620000300800 */
[----:B------:R-:W-:Y:S02]  /*1a4d0*/  @P2 FMUL R21, R21, 0.25 ;  /* 0x3e80000015152820 */ /* 0x000fe40000400000 */
[----:B------:R-:W-:Y:S02]  /*1a4e0*/  @P2 FMUL R25, R25, 0.25 ;  /* 0x3e80000019192820 */ /* 0x000fe40000400000 */
[----:B------:R-:W-:Y:S02]  /*1a4f0*/  @P2 FMUL R24, R24, 0.25 ;  /* 0x3e80000018182820 */ /* 0x000fe40000400000 */
[----:B------:R-:W-:Y:S02]  /*1a500*/  @P2 FMUL R28, R28, 0.25 ;  /* 0x3e8000001c1c2820 */ /* 0x000fe40000400000 */
[----:B------:R-:W-:Y:S02]  /*1a510*/  @P2 FMUL R27, R27, 0.25 ;  /* 0x3e8000001b1b2820 */ /* 0x000fe40000400000 */
[----:B------:R-:W-:-:S02]  /*1a520*/  @!P1 FMUL R21, R21, 16777216 ;  /* 0x4b80000015159820 */ /* 0x000fc40000400000 */
[----:B------:R-:W-:Y:S02]  /*1a530*/  @!P1 FMUL R25, R25, 16777216 ;  /* 0x4b80000019199820 */ /* 0x000fe40000400000 */
[----:B------:R-:W-:Y:S01]  /*1a540*/  @!P1 FMUL R24, R24, 16777216 ;  /* 0x4b80000018189820 */ /* 0x000fe20000400000 */
[----:B------:R0:W-:Y:S01]  /*1a550*/  STL [R1+0x18], R0 ;  /* 0x0000180001007387 */ /* 0x0001e20000100800 */
[----:B------:R-:W-:Y:S02]  /*1a560*/  @!P1 FMUL R28, R28, 16777216 ;  /* 0x4b8000001c1c9820 */ /* 0x000fe40000400000 */
[----:B------:R-:W-:Y:S02]  /*1a570*/  @P2 FMUL R22, R22, 0.25 ;  /* 0x3e80000016162820 */ /* 0x000fe40000400000 */
[----:B------:R-:W-:Y:S02]  /*1a580*/  @P2 FMUL R11, R11, 0.25 ;  /* 0x3e8000000b0b2820 */ /* 0x000fe40000400000 */
[----:B------:R-:W-:-:S02]  /*1a590*/  @P2 FMUL R7, R7, 0.25 ;  /* 0x3e80000007072820 */ /* 0x000fc40000400000 */
[----:B------:R-:W-:Y:S02]  /*1a5a0*/  @P2 FMUL R19, R19, 0.25 ;  /* 0x3e80000013132820 */ /* 0x000fe40000400000 */
[----:B------:R-:W-:Y:S02]  /*1a5b0*/  @P2 FMUL R3, R3, 0.25 ;  /* 0x3e80000003032820 */ /* 0x000fe40000400000 */
[----:B------:R-:W-:Y:S02]  /*1a5c0*/  @P2 FMUL R23, R23, 0.25 ;  /* 0x3e80000017172820 */ /* 0x000fe40000400000 */
[----:B------:R-:W-:Y:S02]  /*1a5d0*/  @P2 FMUL R26, R26, 0.25 ;  /* 0x3e8000001a1a2820 */ /* 0x000fe40000400000 */
[----:B------:R-:W-:Y:S02]  /*1a5e0*/  @!P1 FMUL R27, R27, 16777216 ;  /* 0x4b8000001b1b9820 */ /* 0x000fe40000400000 */
[----:B------:R-:W-:-:S02]  /*1a5f0*/  FMUL R21, R5, R21 ;  /* 0x0000001505157220 */ /* 0x000fc40000400000 */
[C---:B0-----:R-:W-:Y:S02]  /*1a600*/  FMUL R0, R5.reuse, R25 ;  /* 0x0000001905007220 */ /* 0x041fe40000400000 */
[C---:B------:R-:W-:Y:S02]  /*1a610*/  FMUL R16, R5.reuse, R24 ;  /* 0x0000001805107220 */ /* 0x040fe40000400000 */
[----:B------:R-:W-:Y:S01]  /*1a620*/  FMUL R28, R5, R28 ;  /* 0x0000001c051c7220 */ /* 0x000fe20000400000 */
[----:B------:R0:W-:Y:S01]  /*1a630*/  STL [R1+0x8], R21 ;  /* 0x0000081501007387 */ /* 0x0001e20000100800 */
[----:B------:R-:W-:Y:S02]  /*1a640*/  @!P1 FMUL R22, R22, 16777216 ;  /* 0x4b80000016169820 */ /* 0x000fe40000400000 */
[----:B------:R-:W-:Y:S02]  /*1a650*/  @!P1 FMUL R11, R11, 16777216 ;  /* 0x4b8000000b0b9820 */ /* 0x000fe40000400000 */
[----:B------:R-:W-:-:S02]  /*1a660*/  @!P1 FMUL R7, R7, 16777216 ;  /* 0x4b80000007079820 */ /* 0x000fc40000400000 */
[----:B------:R-:W-:Y:S02]  /*1a670*/  @!P1 FMUL R10, R10, 16777216 ;  /* 0x4b8000000a0a9820 */ /* 0x000fe40000400000 */
[----:B--2---:R-:W-:Y:S02]  /*1a680*/  @!P1 FMUL R15, R15, 16777216 ;  /* 0x4b8000000f0f9820 */ /* 0x004fe40000400000 */
[----:B------:R-:W-:Y:S02]  /*1a690*/  @!P1 FMUL R19, R19, 16777216 ;  /* 0x4b80000013139820 */ /* 0x000fe40000400000 */
[----:B------:R-:W-:Y:S02]  /*1a6a0*/  @!P1 FMUL R3, R3, 16777216 ;  /* 0x4b80000003039820 */ /* 0x000fe40000400000 */
[----:B------:R-:W-:Y:S02]  /*1a6b0*/  @!P1 FMUL R23, R23, 16777216 ;  /* 0x4b80000017179820 */ /* 0x000fe40000400000 */
[----:B------:R-:W-:-:S02]  /*1a6c0*/  @!P1 FMUL R26, R26, 16777216 ;  /* 0x4b8000001a1a9820 */ /* 0x000fc40000400000 */
[----:B---3--:R-:W-:Y:S02]  /*1a6d0*/  @!P1 FMUL R2, R2, 16777216 ;  /* 0x4b80000002029820 */ /* 0x008fe40000400000 */
[C---:B------:R-:W-:Y:S01]  /*1a6e0*/  FMUL R27, R5.reuse, R27 ;  /* 0x0000001b051b7220 */ /* 0x040fe20000400000 */
[----:B------:R-:W-:Y:S01]  /*1a6f0*/  STL [R1+0x724], R0 ;  /* 0x0007240001007387 */ /* 0x000fe20000100800 */
[C---:B0-----:R-:W-:Y:S02]  /*1a700*/  FMUL R21, R5.reuse, R4 ;  /* 0x0000000405157220 */ /* 0x041fe40000400000 */
[C---:B------:R-:W-:Y:S01]  /*1a710*/  FMUL R11, R5.reuse, R11 ;  /* 0x0000000b050b7220 */ /* 0x040fe20000400000 */
[----:B------:R0:W-:Y:S01]  /*1a720*/  STL [R1+0x4], R16 ;  /* 0x0000041001007387 */ /* 0x0001e20000100800 */
[C---:B------:R-:W-:Y:S02]  /*1a730*/  FMUL R7, R5.reuse, R7 ;  /* 0x0000000705077220 */ /* 0x040fe40000400000 */
[C---:B------:R-:W-:Y:S01]  /*1a740*/  FMUL R10, R5.reuse, R10 ;  /* 0x0000000a050a7220 */ /* 0x040fe20000400000 */
[----:B------:R-:W-:Y:S01]  /*1a750*/  STL [R1+0x728], R28 ;  /* 0x0007281c01007387 */ /* 0x000fe20000100800 */
[----:B------:R-:W-:-:S02]  /*1a760*/  FMUL R15, R5, R15 ;  /* 0x0000000f050f7220 */ /* 0x000fc40000400000 */
[C---:B------:R-:W-:Y:S01]  /*1a770*/  FMUL R19, R5.reuse, R19 ;  /* 0x0000001305137220 */ /* 0x040fe20000400000 */
[----:B------:R1:W-:Y:S01]  /*1a780*/  STL [R1+0x72c], R27 ;  /* 0x00072c1b01007387 */ /* 0x0003e20000100800 */
[C---:B------:R-:W-:Y:S02]  /*1a790*/  FMUL R23, R5.reuse, R23 ;  /* 0x0000001705177220 */ /* 0x040fe40000400000 */
[C---:B0-----:R-:W-:Y:S02]  /*1a7a0*/  FMUL R16, R5.reuse, R22 ;  /* 0x0000001605107220 */ /* 0x041fe40000400000 */
[C---:B------:R-:W-:Y:S02]  /*1a7b0*/  FMUL R24, R5.reuse, R2 ;  /* 0x0000000205187220 */ /* 0x040fe40000400000 */
[C---:B------:R-:W-:Y:S02]  /*1a7c0*/  FMUL R25, R5.reuse, R26 ;  /* 0x0000001a05197220 */ /* 0x040fe40000400000 */
[----:B----4-:R-:W-:-:S02]  /*1a7d0*/  FMUL R6, R5, R6 ;  /* 0x0000000605067220 */ /* 0x010fc40000400000 */
[C---:B-----5:R-:W-:Y:S02]  /*1a7e0*/  FMUL R9, R5.reuse, R9 ;  /* 0x0000000905097220 */ /* 0x060fe40000400000 */
[C---:B------:R-:W-:Y:S02]  /*1a7f0*/  FMUL R12, R5.reuse, R12 ;  /* 0x0000000c050c7220 */ /* 0x040fe40000400000 */
[C---:B------:R-:W-:Y:S02]  /*1a800*/  FMUL R8, R5.reuse, R8 ;  /* 0x0000000805087220 */ /* 0x040fe40000400000 */
[C---:B------:R-:W-:Y:S02]  /*1a810*/  FMUL R13, R5.reuse, R13 ;  /* 0x0000000d050d7220 */ /* 0x040fe40000400000 */
[C---:B------:R-:W-:Y:S02]  /*1a820*/  FMUL R17, R5.reuse, R17 ;  /* 0x0000001105117220 */ /* 0x040fe40000400000 */
[----:B------:R-:W-:-:S02]  /*1a830*/  FMUL R20, R5, R20 ;  /* 0x0000001405147220 */ /* 0x000fc40000400000 */
[----:B------:R-:W-:Y:S02]  /*1a840*/  FMUL R5, R5, R3 ;  /* 0x0000000305057220 */ /* 0x000fe40000400000 */
[----:B------:R-:W2:Y:S01]  /*1a850*/  LDL.LU R3, [R1+0x730] ;  /* 0x0007300001037983 */ /* 0x000ea20000300800 */
[----:B------:R-:W-:Y:S02]  /*1a860*/  IADD3 R14, R29, -0x3f3504f3, RZ ;  /* 0xc0cafb0d1d0e7810 */ /* 0x000fe40007ffe0ff */
[----:B------:R-:W-:Y:S01]  /*1a870*/  MOV R22, 0x3dc6b27f ;  /* 0x3dc6b27f00167802 */ /* 0x000fe20000000f00 */
[----:B-1----:R-:W3:Y:S01]  /*1a880*/  LDL.LU R27, [R1+0xb8] ;  /* 0x0000b800011b7983 */ /* 0x002ee20000300800 */
[----:B------:R-:W-:-:S03]  /*1a890*/  LOP3.LUT R14, R14, 0xff800000, RZ, 0xc0, !PT ;  /* 0xff8000000e0e7812 */ /* 0x000fc600078ec0ff */
[----:B------:R-:W4:Y:S01]  /*1a8a0*/  LDL.LU R28, [R1+0xc8] ;  /* 0x0000c800011c7983 */ /* 0x000f220000300800 */
[----:B------:R-:W-:-:S03]  /*1a8b0*/  IADD3 R14, R29, -R14, RZ ;  /* 0x8000000e1d0e7210 */ /* 0x000fc60007ffe0ff */
[----:B------:R-:W5:Y:S02]  /*1a8c0*/  LDL.LU R0, [R1+0xb4] ;  /* 0x0000b40001007983 */ /* 0x000f640000300800 */
[----:B------:R-:W-:Y:S02]  /*1a8d0*/  FADD R14, R14, -1 ;  /* 0xbf8000000e0e7421 */ /* 0x000fe40000000000 */
[----:B------:R-:W3:Y:S02]  /*1a8e0*/  LDL.LU R2, [R1+0xc4] ;  /* 0x0000c40001027983 */ /* 0x000ee40000300800 */
[----:B------:R-:W-:-:S04]  /*1a8f0*/  FFMA.FTZ R4, R14, R22, -0.16845393180847167969 ;  /* 0xbe2c7f300e047423 */ /* 0x000fc80000010016 */
[----:B------:R-:W-:-:S04]  /*1a900*/  FFMA.FTZ R4, R14, R4, 0.1716887056827545166 ;  /* 0x3e2fcf2a0e047423 */ /* 0x000fc80000010004 */
[----:B------:R-:W-:-:S04]  /*1a910*/  FFMA.FTZ R4, R14, R4, -0.17900948226451873779 ;  /* 0xbe374e430e047423 */ /* 0x000fc80000010004 */
[----:B------:R-:W-:-:S04]  /*1a920*/  FFMA.FTZ R4, R14, R4, 0.20512372255325317383 ;  /* 0x3e520bf40e047423 */ /* 0x000fc80000010004 */
[----:B------:R-:W-:-:S04]  /*1a930*/  FFMA.FTZ R4, R14, R4, -0.24046532809734344482 ;  /* 0xbe763c8b0e047423 */ /* 0x000fc80000010004 */
[----:B------:R-:W-:-:S04]  /*1a940*/  FFMA.FTZ R26, R14, R4, 0.28857114911079406738 ;  /* 0x3e93bf990e1a7423 */ /* 0x000fc80000010004 */
[C---:B------:R-:W-:Y:S01]  /*1a950*/  FFMA.FTZ R26, R14.reuse, R26, -0.36067417263984680176 ;  /* 0xbeb8aa490e1a7423 */ /* 0x040fe2000001001a */
[----:B------:R-:W-:Y:S02]  /*1a960*/  F2FP.PACK_AB R4, R23, R24 ;  /* 0x000000181704723e */ /* 0x000fe400000000ff */
[----:B------:R-:W3:Y:S01]  /*1a970*/  LDL.LU R24, [R1+0xdc] ;  /* 0x0000dc0001187983 */ /* 0x000ee20000300800 */
[----:B------:R-:W-:Y:S01]  /*1a980*/  FFMA.FTZ R26, R14, R26, 0.48089820146560668945 ;  /* 0x3ef6384a0e1a7423 */ /* 0x000fe2000001001a */
[----:B------:R-:W-:Y:S02]  /*1a990*/  F2FP.PACK_AB R8, R8, R25 ;  /* 0x000000190808723e */ /* 0x000fe400000000ff */
[----:B------:R-:W3:Y:S01]  /*1a9a0*/  LDL.LU R23, [R1+0x4] ;  /* 0x0000040001177983 */ /* 0x000ee20000300800 */
[----:B------:R-:W-:Y:S01]  /*1a9b0*/  FFMA.FTZ R26, R14, R26, -0.72134751081466674805 ;  /* 0xbf38aa3b0e1a7423 */ /* 0x000fe2000001001a */
[----:B------:R-:W-:Y:S02]  /*1a9c0*/  F2FP.PACK_AB R5, R19, R5 ;  /* 0x000000051305723e */ /* 0x000fe400000000ff */
[----:B------:R-:W3:Y:S01]  /*1a9d0*/  LDL.LU R25, [R1+0x24] ;  /* 0x0000240001197983 */ /* 0x000ee20000300800 */
[----:B------:R-:W-:-:S02]  /*1a9e0*/  F2FP.PACK_AB R6, R6, R17 ;  /* 0x000000110606723e */ /* 0x000fc400000000ff */
[----:B------:R-:W-:Y:S01]  /*1a9f0*/  F2FP.PACK_AB R7, R7, R13 ;  /* 0x0000000d0707723e */ /* 0x000fe200000000ff */
[----:B------:R-:W3:Y:S01]  /*1aa00*/  LDL.LU R19, [R1+0x3c] ;  /* 0x00003c0001137983 */ /* 0x000ee20000300800 */
[----:B------:R-:W-:Y:S01]  /*1aa10*/  F2FP.PACK_AB R9, R9, R20 ;  /* 0x000000140909723e */ /* 0x000fe200000000ff */
[----:B------:R-:W-:Y:S01]  /*1aa20*/  FMUL R26, R14, R26 ;  /* 0x0000001a0e1a7220 */ /* 0x000fe20000400000 */
[----:B------:R-:W-:Y:S01]  /*1aa30*/  F2FP.PACK_AB R10, R10, R15 ;  /* 0x0000000f0a0a723e */ /* 0x000fe200000000ff */
[----:B------:R-:W3:Y:S01]  /*1aa40*/  LDL.LU R20, [R1+0x1c] ;  /* 0x00001c0001147983 */ /* 0x000ee20000300800 */
[----:B------:R-:W-:-:S03]  /*1aa50*/  F2FP.PACK_AB R11, R11, R12 ;  /* 0x0000000c0b0b723e */ /* 0x000fc600000000ff */
[----:B------:R-:W3:Y:S01]  /*1aa60*/  LDL.LU R17, [R1+0x2c] ;  /* 0x00002c0001117983 */ /* 0x000ee20000300800 */
[----:B------:R-:W-:-:S03]  /*1aa70*/  FMUL R26, R14, R26 ;  /* 0x0000001a0e1a7220 */ /* 0x000fc60000400000 */
[----:B------:R-:W4:Y:S04]  /*1aa80*/  LDL.LU R15, [R1+0xc0] ;  /* 0x0000c000010f7983 */ /* 0x000f280000300800 */
[----:B------:R-:W4:Y:S01]  /*1aa90*/  LDL.LU R13, [R1+0x54] ;  /* 0x00005400010d7983 */ /* 0x000f220000300800 */
[----:B------:R-:W-:-:S03]  /*1aaa0*/  FFMA.FTZ R26, R14, 1.4426950216293334961, R26 ;  /* 0x3fb8aa3b0e1a7823 */ /* 0x000fc6000001001a */
[----:B--2---:R0:W-:Y:S04]  /*1aab0*/  STS.128 [R3], R4 ;  /* 0x0000000403007388 */ /* 0x0041e80000000c00 */
[----:B------:R1:W-:Y:S04]  /*1aac0*/  STS.128 [R3+0x1000], R8 ;  /* 0x0010000803007388 */ /* 0x0003e80000000c00 */
[----:B0-----:R-:W5:Y:S04]  /*1aad0*/  LDL.LU R5, [R1+0x6c] ;  /* 0x00006c0001057983 */ /* 0x001f680000300800 */
[----:B------:R-:W2:Y:S04]  /*1aae0*/  LDL.LU R6, [R1+0xbc] ;  /* 0x0000bc0001067983 */ /* 0x000ea80000300800 */
[----:B------:R-:W2:Y:S04]  /*1aaf0*/  LDL.LU R7, [R1+0xcc] ;  /* 0x0000cc0001077983 */ /* 0x000ea80000300800 */
[----:B-1----:R-:W2:Y:S04]  /*1ab00*/  LDL.LU R8, [R1+0x5c] ;  /* 0x00005c0001087983 */ /* 0x002ea80000300800 */
[----:B------:R-:W2:Y:S04]  /*1ab10*/  LDL.LU R9, [R1+0xd4] ;  /* 0x0000d40001097983 */ /* 0x000ea80000300800 */
[----:B------:R-:W2:Y:S04]  /*1ab20*/  LDL.LU R10, [R1+0x18] ;  /* 0x00001800010a7983 */ /* 0x000ea80000300800 */
[----:B------:R-:W2:Y:S01]  /*1ab30*/  LDL.LU R14, [R1+0xb0] ;  /* 0x0000b000010e7983 */ /* 0x000ea20000300800 */
[----:B------:R-:W-:-:S03]  /*1ab40*/  FFMA.FTZ R22, R18, R22, -0.16845393180847167969 ;  /* 0xbe2c7f3012167423 */ /* 0x000fc60000010016 */
[----:B------:R-:W2:Y:S01]  /*1ab50*/  LDL.LU R11, [R1+0x4c] ;  /* 0x00004c00010b7983 */ /* 0x000ea20000300800 */
[----:B------:R-:W-:-:S04]  /*1ab60*/  FFMA.FTZ R22, R18, R22, 0.1716887056827545166 ;  /* 0x3e2fcf2a12167423 */ /* 0x000fc80000010016 */
[----:B------:R-:W-:-:S04]  /*1ab70*/  FFMA.FTZ R22, R18, R22, -0.17900948226451873779 ;  /* 0xbe374e4312167423 */ /* 0x000fc80000010016 */
[----:B------:R-:W-:-:S04]  /*1ab80*/  FFMA.FTZ R22, R18, R22, 0.20512372255325317383 ;  /* 0x3e520bf412167423 */ /* 0x000fc80000010016 */
[----:B------:R-:W-:-:S04]  /*1ab90*/  FFMA.FTZ R22, R18, R22, -0.24046532809734344482 ;  /* 0xbe763c8b12167423 */ /* 0x000fc80000010016 */
[----:B------:R-:W-:-:S04]  /*1aba0*/  FFMA.FTZ R22, R18, R22, 0.28857114911079406738 ;  /* 0x3e93bf9912167423 */ /* 0x000fc80000010016 */
[----:B------:R-:W-:-:S04]  /*1abb0*/  FFMA.FTZ R22, R18, R22, -0.36067417263984680176 ;  /* 0xbeb8aa4912167423 */ /* 0x000fc80000010016 */
[C---:B------:R-:W-:Y:S01]  /*1abc0*/  FFMA.FTZ R22, R18.reuse, R22, 0.48089820146560668945 ;  /* 0x3ef6384a12167423 */ /* 0x040fe20000010016 */
[----:B---3--:R-:W-:Y:S02]  /*1abd0*/  F2FP.PACK_AB R12, R17, R20 ;  /* 0x00000014110c723e */ /* 0x008fe400000000ff */
[----:B------:R-:W3:Y:S01]  /*1abe0*/  LDL.LU R17, [R1+0x34] ;  /* 0x0000340001117983 */ /* 0x000ee20000300800 */
[----:B------:R-:W-:Y:S01]  /*1abf0*/  FFMA.FTZ R22, R18, R22, -0.72134751081466674805 ;  /* 0xbf38aa3b12167423 */ /* 0x000fe20000010016 */
[----:B------:R-:W-:Y:S02]  /*1ac00*/  F2FP.PACK_AB R4, R19, R25 ;  /* 0x000000191304723e */ /* 0x000fe400000000ff */
[----:B------:R-:W3:Y:S01]  /*1ac10*/  LDL.LU R20, [R1+0x58] ;  /* 0x0000580001147983 */ /* 0x000ee20000300800 */
[----:B----4-:R-:W-:-:S03]  /*1ac20*/  F2FP.PACK_AB R15, R28, R15 ;  /* 0x0000000f1c0f723e */ /* 0x010fc600000000ff */
[----:B------:R-:W4:Y:S04]  /*1ac30*/  LDL.LU R19, [R1+0x70] ;  /* 0x0000700001137983 */ /* 0x000f280000300800 */
[----:B------:R-:W4:Y:S01]  /*1ac40*/  LDL.LU R25, [R1+0x64] ;  /* 0x0000640001197983 */ /* 0x000f220000300800 */
[----:B-----5:R-:W-:Y:S02]  /*1ac50*/  F2FP.PACK_AB R5, R0, R5 ;  /* 0x000000050005723e */ /* 0x020fe400000000ff */
[----:B--2---:R-:W-:Y:S02]  /*1ac60*/  F2FP.PACK_AB R6, R2, R6 ;  /* 0x000000060206723e */ /* 0x004fe400000000ff */
[----:B------:R-:W-:Y:S01]  /*1ac70*/  F2FP.PACK_AB R13, R8, R13 ;  /* 0x0000000d080d723e */ /* 0x000fe200000000ff */
[----:B------:R-:W-:-:S02]  /*1ac80*/  FMUL R8, R18, R22 ;  /* 0x0000001612087220 */ /* 0x000fc40000400000 */
[----:B------:R-:W2:Y:S01]  /*1ac90*/  LDL.LU R22, [R1+0x8] ;  /* 0x0000080001167983 */ /* 0x000ea20000300800 */
[----:B------:R-:W-:-:S03]  /*1aca0*/  F2FP.PACK_AB R14, R27, R14 ;  /* 0x0000000e1b0e723e */ /* 0x000fc600000000ff */
[----:B------:R-:W5:Y:S04]  /*1acb0*/  LDL.LU R27, [R1+0x72c] ;  /* 0x00072c00011b7983 */ /* 0x000f680000300800 */
[----:B------:R-:W2:Y:S04]  /*1acc0*/  LDL.LU R28, [R1+0x728] ;  /* 0x00072800011c7983 */ /* 0x000ea80000300800 */
[----:B------:R-:W2:Y:S04]  /*1acd0*/  LDL.LU R0, [R1+0x724] ;  /* 0x0007240001007983 */ /* 0x000ea80000300800 */
[----:B------:R-:W3:Y:S04]  /*1ace0*/  LDL.LU R2, [R1+0x720] ;  /* 0x0007200001027983 */ /* 0x000ee80000300800 */
[----:B------:R0:W-:Y:S04]  /*1acf0*/  STS.128 [R3+0x80], R12 ;  /* 0x0000800c03007388 */ /* 0x0001e80000000c00 */
[----:B0-----:R-:W3:Y:S01]  /*1ad00*/  LDL.LU R14, [R1+0xd8] ;  /* 0x0000d800010e7983 */ /* 0x001ee20000300800 */
[----:B------:R-:W-:Y:S01]  /*1ad10*/  ISETP.GE.U32.AND P2, PT, R29, 0x7f800000, PT ;  /* 0x7f8000001d00780c */ /* 0x000fe20003f46070 */
[----:B------:R-:W-:Y:S01]  /*1ad20*/  FMUL R8, R18, R8 ;  /* 0x0000000812087220 */ /* 0x000fe20000400000 */
[----:B------:R-:W-:-:S03]  /*1ad30*/  F2FP.PACK_AB R7, R9, R7 ;  /* 0x000000070907723e */ /* 0x000fc600000000ff */
[----:B------:R-:W-:Y:S02]  /*1ad40*/  FFMA.FTZ R8, R18, 1.4426950216293334961, R8 ;  /* 0x3fb8aa3b12087823 */ /* 0x000fe40000010008 */
[----:B------:R3:W-:Y:S01]  /*1ad50*/  STS.128 [R3+0x1080], R4 ;  /* 0x0010800403007388 */ /* 0x0007e20000000c00 */
[----:B------:R-:W-:-:S03]  /*1ad60*/  FADD R26, R24, R26 ;  /* 0x0000001a181a7221 */ /* 0x000fc60000000000 */
[----:B------:R-:W4:Y:S02]  /*1ad70*/  LDL.LU R24, [R1+0x80] ;  /* 0x0000800001187983 */ /* 0x000f240000300800 */
[----:B------:R-:W-:-:S04]  /*1ad80*/  @P2 IMAD.MOV.U32 R9, RZ, RZ, 0x7f800000 ;  /* 0x7f800000ff092424 */ /* 0x000fc800078e00ff */
[----:B------:R-:W-:Y:S01]  /*1ad90*/  @P2 FFMA.FTZ R26, R29, R9, +INF ;  /* 0x7f8000001d1a2423 */ /* 0x000fe20000010009 */
[----:B------:R-:W0:Y:S04]  /*1ada0*/  S2R R15, SR_TID.X ;  /* 0x00000000000f7919 */ /* 0x000e280000002100 */
[----:B------:R-:W-:Y:S01]  /*1adb0*/  BAR.SYNC.DEFER_BLOCKING 0x0 ;  /* 0x0000000000007b1d */ /* 0x000fe20000010000 */
[----:B--2---:R-:W-:Y:S01]  /*1adc0*/  F2FP.PACK_AB R9, R22, R0 ;  /* 0x000000001609723e */ /* 0x004fe200000000ff */
[----:B---3--:R-:W-:-:S05]  /*1add0*/  FADD R7, R14, R8 ;  /* 0x000000080e077221 */ /* 0x008fca0000000000 */
[----:B------:R-:W-:Y:S04]  /*1ade0*/  STL [R1+0x718], R7 ;  /* 0x0007180701007387 */ /* 0x000fe80000100800 */
[----:B------:R-:W-:Y:S04]  /*1adf0*/  STL [R1+0x150], R26 ;  /* 0x0001501a01007387 */ /* 0x000fe80000100800 */
[----:B------:R-:W2:Y:S01]  /*1ae00*/  LDL.LU R0, [R1+0x71c] ;  /* 0x00071c0001007983 */ /* 0x000ea20000300800 */
[C---:B0-----:R-:W-:Y:S01]  /*1ae10*/  IMAD.SHL.U32 R14, R15.reuse, 0x1000, RZ ;  /* 0x000010000f0e7824 */ /* 0x041fe200078e00ff */
[----:B------:R-:W-:-:S04]  /*1ae20*/  LOP3.LUT R15, R15, 0x1ff, RZ, 0xc0, !PT ;  /* 0x000001ff0f0f7812 */ /* 0x000fc800078ec0ff */
[----:B------:R-:W-:-:S04]  /*1ae30*/  LOP3.LUT R14, R14, 0x6000, RZ, 0xc0, !PT ;  /* 0x000060000e0e7812 */ /* 0x000fc800078ec0ff */
[----:B------:R-:W-:-:S05]  /*1ae40*/  LEA R15, R15, R14, 0x4 ;  /* 0x0000000e0f0f7211 */ /* 0x000fca00078e20ff */
[----:B------:R-:W0:Y:S04]  /*1ae50*/  LDS.128 R4, [R15] ;  /* 0x000000000f047984 */ /* 0x000e280000000c00 */
[----:B0-----:R-:W-:Y:S04]  /*1ae60*/  STL [R1+0xc0], R4 ;  /* 0x0000c00401007387 */ /* 0x001fe80000100800 */
[----:B------:R0:W-:Y:S04]  /*1ae70*/  STL [R1+0xcc], R7 ;  /* 0x0000cc0701007387 */ /* 0x0001e80000100800 */
[----:B0-----:R0:W3:Y:S01]  /*1ae80*/  LDL.LU R7, [R1+0x718] ;  /* 0x0007180001077983 */ /* 0x0010e20000300800 */
[----:B------:R-:W-:-:S02]  /*1ae90*/  F2FP.PACK_AB R13, R10, R23 ;  /* 0x000000170a0d723e */ /* 0x000fc400000000ff */
[----:B------:R-:W-:Y:S02]  /*1aea0*/  F2FP.PACK_AB R10, R11, R17 ;  /* 0x000000110b0a723e */ /* 0x000fe400000000ff */
[----:B----4-:R-:W-:Y:S02]  /*1aeb0*/  F2FP.PACK_AB R11, R19, R25 ;  /* 0x00000019130b723e */ /* 0x010fe400000000ff */
[----:B-----5:R-:W-:Y:S02]  /*1aec0*/  F2FP.PACK_AB R8, R27, R16 ;  /* 0x000000101b08723e */ /* 0x020fe400000000ff */
[C---:B------:R-:W-:Y:S02]  /*1aed0*/  LOP3.LUT R23, R15.reuse, 0x20, RZ, 0x3c, !PT ;  /* 0x000000200f177812 */ /* 0x040fe400078e3cff */
[----:B--2---:R-:W-:Y:S02]  /*1aee0*/  F2FP.PACK_AB R14, R20, R0 ;  /* 0x00000000140e723e */ /* 0x004fe400000000ff */
[----:B------:R-:W2:Y:S04]  /*1aef0*/  LDL.LU R0, [R1+0x714] ;  /* 0x0007140001007983 */ /* 0x000ea80000300800 */
[----:B------:R-:W-:Y:S04]  /*1af00*/  STL.64 [R1+0x708], R10 ;  /* 0x0007080a01007387 */ /* 0x000fe80000100a00 */
[----:B------:R-:W-:Y:S04]  /*1af10*/  STL.64 [R1+0x700], R8 ;  /* 0x0007000801007387 */ /* 0x000fe80000100a00 */
[----:B------:R-:W1:Y:S01]  /*1af20*/  LDS.128 R8, [R23] ;  /* 0x0000000017087984 */ /* 0x000e620000000c00 */
[----:B------:R-:W-:-:S03]  /*1af30*/  LOP3.LUT R22, R15, 0x40, RZ, 0x3c, !PT ;  /* 0x000000400f167812 */ /* 0x000fc600078e3cff */
[----:B------:R-:W4:Y:S01]  /*1af40*/  LDL.LU R16, [R1+0xe0] ;  /* 0x0000e00001107983 */ /* 0x000f220000300800 */
[----:B------:R-:W-:-:S03]  /*1af50*/  FSETP.NEU.AND P1, PT, R29, RZ, PT ;  /* 0x000000ff1d00720b */ /* 0x000fc60003f2d000 */
[----:B------:R-:W5:Y:S04]  /*1af60*/  LDL.LU R17, [R1+0xf0] ;  /* 0x0000f00001117983 */ /* 0x000f680000300800 */
[----:B------:R-:W3:Y:S04]  /*1af70*/  LDL.LU R18, [R1+0x100] ;  /* 0x0001000001127983 */ /* 0x000ee80000300800 */
[----:B------:R-:W3:Y:S04]  /*1af80*/  LDL.LU R19, [R1+0x110] ;  /* 0x0001100001137983 */ /* 0x000ee80000300800 */
[----:B------:R-:W3:Y:S01]  /*1af90*/  LDL.LU R20, [R1+0x108] ;  /* 0x0001080001147983 */ /* 0x000ee20000300800 */
[----:B-1----:R-:W-:-:S03]  /*1afa0*/  MOV R29, R8 ;  /* 0x00000008001d7202 */ /* 0x002fc60000000f00 */
[----:B------:R-:W-:Y:S01]  /*1afb0*/  STL.64 [R1+0xb8], R10 ;  /* 0x0000b80a01007387 */ /* 0x000fe20000100a00 */
[----:B------:R-:W-:-:S03]  /*1afc0*/  IMAD.MOV.U32 R25, RZ, RZ, R9 ;  /* 0x000000ffff197224 */ /* 0x000fc600078e0009 */
[----:B------:R-:W1:Y:S01]  /*1afd0*/  LDS.128 R8, [R22] ;  /* 0x0000000016087984 */ /* 0x000e620000000c00 */
[----:B------:R-:W-:Y:S01]  /*1afe0*/  IMAD.MOV.U32 R26, RZ, RZ, R5 ;  /* 0x000000ffff1a7224 */ /* 0x000fe200078e0005 */
[----:B------:R-:W-:Y:S02]  /*1aff0*/  LOP3.LUT R5, R15, 0x60, RZ, 0x3c, !PT ;  /* 0x000000600f057812 */ /* 0x000fe400078e3cff */
[----:B------:R1:W-:Y:S02]  /*1b000*/  STL [R1+0x6e8], R23 ;  /* 0x0006e81701007387 */ /* 0x0003e40000100800 */
[----:B-1----:R-:W-:Y:S01]  /*1b010*/  IMAD.MOV.U32 R23, RZ, RZ, R10 ;  /* 0x000000ffff177224 */ /* 0x002fe200078e000a */
[----:B------:R-:W-:Y:S02]  /*1b020*/  MOV R27, R8 ;  /* 0x00000008001b7202 */ /* 0x000fe40000000f00 */
[----:B--2---:R-:W-:Y:S02]  /*1b030*/  F2FP.PACK_AB R15, R24, R0 ;  /* 0x00000000180f723e */ /* 0x004fe400000000ff */
[----:B------:R-:W2:Y:S01]  /*1b040*/  LDL.LU R0, [R1+0x710] ;  /* 0x0007100001007983 */ /* 0x000ea20000300800 */
[----:B------:R-:W-:-:S03]  /*1b050*/  IMAD.MOV.U32 R24, RZ, RZ, R9 ;  /* 0x000000ffff187224 */ /* 0x000fc600078e0009 */
[----:B------:R1:W-:Y:S04]  /*1b060*/  STL [R1+0x6c], R11 ;  /* 0x00006c0b01007387 */ /* 0x0003e80000100800 */
[----:B-1----:R-:W2:Y:S04]  /*1b070*/  LDL.LU.64 R10, [R1+0x708] ;  /* 0x00070800010a7983 */ /* 0x002ea80000300a00 */
[----:B------:R-:W2:Y:S01]  /*1b080*/  LDL.LU.64 R8, [R1+0x700] ;  /* 0x0007000001087983 */ /* 0x000ea20000300a00 */
[C---:B------:R-:W-:Y:S02]  /*1b090*/  ISETP.GE.U32.AND P3, PT, R2.reuse, 0x7f800000, PT ;  /* 0x7f8000000200780c */ /* 0x040fe40003f66070 */
[----:B------:R-:W-:-:S02]  /*1b0a0*/  FSETP.NEU.AND P2, PT, R2, RZ, PT ;  /* 0x000000ff0200720b */ /* 0x000fc40003f4d000 */
[----:B------:R-:W-:-:S09]  /*1b0b0*/  F2FP.PACK_AB R12, R28, R21 ;  /* 0x000000151c0c723e */ /* 0x000fd200000000ff */
[----:B------:R-:W-:-:S04]  /*1b0c0*/  @P3 IMAD.MOV.U32 R4, RZ, RZ, 0x7f800000 ;  /* 0x7f800000ff043424 */ /* 0x000fc800078e00ff */
[----:B---3--:R-:W-:Y:S02]  /*1b0d0*/  @P3 FFMA.FTZ R7, R2, R4, +INF ;  /* 0x7f80000002073423 */ /* 0x008fe40000010004 */
[----:B------:R-:W3:Y:S01]  /*1b0e0*/  LDL.LU R2, [R1+0x6f8] ;  /* 0x0006f80001027983 */ /* 0x000ee20000300800 */
[----:B------:R-:W-:-:S03]  /*1b0f0*/  IMAD.MOV.U32 R28, RZ, RZ, R6 ;  /* 0x000000ffff1c7224 */ /* 0x000fc600078e0006 */
[----:B------:R-:W-:Y:S04]  /*1b100*/  STL [R1+0x14c], R7 ;  /* 0x00014c0701007387 */ /* 0x000fe80000100800 */
[----:B------:R-:W1:Y:S04]  /*1b110*/  LDS.128 R4, [R5] ;  /* 0x0000000005047984 */ /* 0x000e680000000c00 */
[----:B------:R-:W-:Y:S06]  /*1b120*/  BAR.SYNC.DEFER_BLOCKING 0x0 ;  /* 0x0000000000007b1d */ /* 0x000fec0000010000 */
[----:B-1----:R-:W-:Y:S04]  /*1b130*/  STL [R1+0x6d8], R7 ;  /* 0x0006d80701007387 */ /* 0x002fe80000100800 */
[----:B--2---:R1:W-:Y:S04]  /*1b140*/  STS.128 [R3], R8 ;  /* 0x0000000803007388 */ /* 0x0043e80000000c00 */
[----:B-1----:R-:W2:Y:S04]  /*1b150*/  LDL.LU R8, [R1+0xe8] ;  /* 0x0000e80001087983 */ /* 0x002ea80000300800 */
[----:B------:R-:W3:Y:S04]  /*1b160*/  LDL.LU R9, [R1+0xfc] ;  /* 0x0000fc0001097983 */ /* 0x000ee80000300800 */
[----:B------:R-:W4:Y:S04]  /*1b170*/  LDL.LU R10, [R1+0x10c] ;  /* 0x00010c00010a7983 */ /* 0x000f280000300800 */
[----:B------:R-:W4:Y:S04]  /*1b180*/  LDL.LU R11, [R1+0x118] ;  /* 0x00011800010b7983 */ /* 0x000f280000300800 */
[----:B------:R1:W-:Y:S04]  /*1b190*/  STS.128 [R3+0x1000], R12 ;  /* 0x0010000c03007388 */ /* 0x0003e80000000c00 */
[----:B-1----:R-:W4:Y:S04]  /*1b1a0*/  LDL.LU R13, [R1+0xe4] ;  /* 0x0000e400010d7983 */ /* 0x002f280000300800 */
[----:B------:R-:W5:Y:S04]  /*1b1b0*/  LDL.LU R15, [R1+0xf8] ;  /* 0x0000f800010f7983 */ /* 0x000f680000300800 */
[----:B------:R-:W5:Y:S04]  /*1b1c0*/  LDL.LU R12, [R1+0x114] ;  /* 0x00011400010c7983 */ /* 0x000f680000300800 */
[----:B------:R-:W5:Y:S01]  /*1b1d0*/  LDL.LU R14, [R1+0x11c] ;  /* 0x00011c00010e7983 */ /* 0x000f620000300800 */
[----:B--2---:R-:W-:-:S03]  /*1b1e0*/  F2FP.PACK_AB R8, R0, R8 ;  /* 0x000000080008723e */ /* 0x004fc600000000ff */
[----:B------:R-:W2:Y:S01]  /*1b1f0*/  LDL.LU R0, [R1+0x6f4] ;  /* 0x0006f40001007983 */ /* 0x000ea20000300800 */
[----:B---3--:R-:W-:-:S03]  /*1b200*/  F2FP.PACK_AB R9, R9, R2 ;  /* 0x000000020909723e */ /* 0x008fc600000000ff */
[----:B------:R-:W3:Y:S01]  /*1b210*/  LDL.LU R2, [R1+0x6f0] ;  /* 0x0006f00001027983 */ /* 0x000ee20000300800 */
[----:B----4-:R-:W-:Y:S02]  /*1b220*/  F2FP.PACK_AB R16, R13, R16 ;  /* 0x000000100d10723e */ /* 0x010fe400000000ff */
[----:B-----5:R-:W-:Y:S02]  /*1b230*/  F2FP.PACK_AB R17, R15, R17 ;  /* 0x000000110f11723e */ /* 0x020fe400000000ff */
[----:B------:R-:W-:Y:S01]  /*1b240*/  F2FP.PACK_AB R19, R12, R19 ;  /* 0x000000130c13723e */ /* 0x000fe200000000ff */
[----:B------:R-:W1:Y:S01]  /*1b250*/  S2R R7, SR_TID.X ;  /* 0x0000000000077919 */ /* 0x000e620000002100 */
[----:B--2---:R-:W-:-:S03]  /*1b260*/  F2FP.PACK_AB R18, R0, R18 ;  /* 0x000000120012723e */ /* 0x004fc600000000ff */
[----:B------:R-:W2:Y:S04]  /*1b270*/  LDL.LU R0, [R1+0x6ec] ;  /* 0x0006ec0001007983 */ /* 0x000ea80000300800 */
[----:B------:R4:W-:Y:S04]  /*1b280*/  STS.128 [R3+0x80], R16 ;  /* 0x0000801003007388 */ /* 0x0009e80000000c00 */
[----:B----4-:R-:W4:Y:S01]  /*1b290*/  LDL.LU R19, [R1+0xc0] ;  /* 0x0000c00001137983 */ /* 0x010f220000300800 */
[----:B-1----:R-:W-:Y:S02]  /*1b2a0*/  SHF.R.U32.HI R7, RZ, 0x8, R7 ;  /* 0x00000008ff077819 */ /* 0x002fe40000011607 */
[----:B------:R-:W-:-:S02]  /*1b2b0*/  F2FP.PACK_AB R10, R10, R20 ;  /* 0x000000140a0a723e */ /* 0x000fc400000000ff */
[----:B------:R-:W-:Y:S02]  /*1b2c0*/  F2FP.PACK_AB R11, R14, R11 ;  /* 0x0000000b0e0b723e */ /* 0x000fe400000000ff */
[----:B------:R-:W-:-:S03]  /*1b2d0*/  SGXT.U32 R7, R7, 0x1 ;  /* 0x000000010707781a */ /* 0x000fc60000000000 */
[----:B------:R1:W-:Y:S02]  /*1b2e0*/  STS.128 [R3+0x1080], R8 ;  /* 0x0010800803007388 */ /* 0x0003e40000000c00 */
[----:B------:R-:W-:Y:S01]  /*1b2f0*/  IMAD R13, R7, c[0x0][0x1c8], RZ ;  /* 0x00007200070d7a24 */ /* 0x000fe200078e02ff */
[----:B------:R-:W-:-:S05]  /*1b300*/  MOV R7, c[0x0][0x1c8] ;  /* 0x0000720000077a02 */ /* 0x000fca0000000f00 */
[----:B------:R-:W-:-:S04]  /*1b310*/  IMAD R15, R7, 0x2, R13 ;  /* 0x00000002070f7824 */ /* 0x000fc800078e020d */
[----:B------:R-:W-:-:S05]  /*1b320*/  IMAD R20, R7, 0x2, R15 ;  /* 0x0000000207147824 */ /* 0x000fca00078e020f */
[----:B------:R-:W-:-:S05]  /*1b330*/  LEA R18, R7, R20, 0x1 ;  /* 0x0000001407127211 */ /* 0x000fca00078e08ff */
[----:B-1----:R-:W-:-:S04]  /*1b340*/  IMAD R8, R7, 0x2, R18 ;  /* 0x0000000207087824 */ /* 0x002fc800078e0212 */
[----:B------:R-:W-:-:S05]  /*1b350*/  IMAD R11, R7, 0x2, R8 ;  /* 0x00000002070b7824 */ /* 0x000fca00078e0208 */
[----:B------:R-:W-:-:S05]  /*1b360*/  LEA R10, R7, R11, 0x1 ;  /* 0x0000000b070a7211 */ /* 0x000fca00078e08ff */
[----:B------:R-:W-:-:S04]  /*1b370*/  IMAD R9, R7, 0x2, R10 ;  /* 0x0000000207097824 */ /* 0x000fc800078e020a */
[----:B------:R-:W-:Y:S01]  /*1b380*/  IMAD R3, R7, 0x2, R9 ;  /* 0x0000000207037824 */ /* 0x000fe200078e0209 */
[----:B------:R-:W-:Y:S01]  /*1b390*/  BAR.SYNC.DEFER_BLOCKING 0x0 ;  /* 0x0000000000007b1d */ /* 0x000fe20000010000 */
[-C--:B--2---:R-:W-:Y:S02]  /*1b3a0*/  LEA R12, P3, R13, R0.reuse, 0x1 ;  /* 0x000000000d0c7211 */ /* 0x084fe400078608ff */
[----:B------:R-:W-:Y:S02]  /*1b3b0*/  LEA R14, P4, R15, R0, 0x1 ;  /* 0x000000000f0e7211 */ /* 0x000fe400078808ff */
[----:B---3--:R-:W-:Y:S02]  /*1b3c0*/  LEA.HI.X.SX32 R13, R13, R2, 0x1, P3 ;  /* 0x000000020d0d7211 */ /* 0x008fe400018f0eff */
[----:B------:R-:W-:Y:S02]  /*1b3d0*/  LEA R16, P3, R20, R0, 0x1 ;  /* 0x0000000014107211 */ /* 0x000fe400078608ff */
[----:B------:R-:W-:-:S02]  /*1b3e0*/  LEA.HI.X.SX32 R15, R15, R2, 0x1, P4 ;  /* 0x000000020f0f7211 */ /* 0x000fc400020f0eff */
[----:B------:R-:W-:Y:S01]  /*1b3f0*/  LEA.HI.X.SX32 R17, R20, R2, 0x1, P3 ;  /* 0x0000000214117211 */ /* 0x000fe200018f0eff */
[----:B----4-:R1:W-:Y:S04]  /*1b400*/  STG.E.U16 [R12.64], R19 ;  /* 0x000000130c007986 */ /* 0x0103e8000c101506 */
[----:B------:R2:W-:Y:S01]  /*1b410*/  STG.E.U16 [R14.64], R29 ;  /* 0x0000001d0e007986 */ /* 0x0005e2000c101506 */
[----:B-1----:R-:W-:-:S03]  /*1b420*/  LEA R12, P3, R18, R0, 0x1 ;  /* 0x00000000120c7211 */ /* 0x002fc600078608ff */
[----:B------:R1:W-:Y:S01]  /*1b430*/  STG.E.U16 [R16.64], R27 ;  /* 0x0000001b10007986 */ /* 0x0003e2000c101506 */
[----:B------:R-:W-:Y:S02]  /*1b440*/  LEA.HI.X.SX32 R13, R18, R2, 0x1, P3 ;  /* 0x00000002120d7211 */ /* 0x000fe400018f0eff */
[----:B--2---:R-:W-:-:S03]  /*1b450*/  LEA R14, P4, R11, R0, 0x1 ;  /* 0x000000000b0e7211 */ /* 0x004fc600078808ff */
[----:B------:R2:W-:Y:S01]  /*1b460*/  STG.E.U16 [R12.64], R4 ;  /* 0x000000040c007986 */ /* 0x0005e2000c101506 */
[C---:B-1----:R-:W-:Y:S02]  /*1b470*/  LEA R16, P3, R8.reuse, R0, 0x1 ;  /* 0x0000000008107211 */ /* 0x042fe400078608ff */
[-C--:B------:R-:W-:Y:S02]  /*1b480*/  LEA.HI.X.SX32 R15, R11, R2.reuse, 0x1, P4 ;  /* 0x000000020b0f7211 */ /* 0x080fe400020f0eff */
[----:B------:R-:W-:Y:S02]  /*1b490*/  LEA.HI.X.SX32 R17, R8, R2, 0x1, P3 ;  /* 0x0000000208117211 */ /* 0x000fe400018f0eff */
[----:B------:R-:W-:Y:S02]  /*1b4a0*/  PRMT R8, R29, 0x7632, R8 ;  /* 0x000076321d087816 */ /* 0x000fe40000000008 */
[----:B--2---:R-:W-:Y:S02]  /*1b4b0*/  PRMT R4, R19, 0x7632, R4 ;  /* 0x0000763213047816 */ /* 0x004fe40000000004 */
[----:B------:R-:W-:-:S03]  /*1b4c0*/  LEA R13, R7, R3, 0x1 ;  /* 0x00000003070d7211 */ /* 0x000fc600078e08ff */
[----:B------:R1:W-:Y:S04]  /*1b4d0*/  STG.E.U16 [R16.64], R4 ;  /* 0x0000000410007986 */ /* 0x0003e8000c101506 */
[----:B------:R2:W-:Y:S01]  /*1b4e0*/  STG.E.U16 [R14.64], R8 ;  /* 0x000000080e007986 */ /* 0x0005e2000c101506 */
[----:B------:R-:W-:Y:S01]  /*1b4f0*/  IMAD R11, R7, 0x2, R13 ;  /* 0x00000002070b7824 */ /* 0x000fe200078e020d */
[-C--:B-1----:R-:W-:Y:S02]  /*1b500*/  LEA R16, P3, R10, R0.reuse, 0x1 ;  /* 0x000000000a107211 */ /* 0x082fe400078608ff */
[----:B------:R-:W-:Y:S02]  /*1b510*/  PRMT R4, R27, 0x7632, R4 ;  /* 0x000076321b047816 */ /* 0x000fe40000000004 */
[----:B--2---:R-:W-:-:S02]  /*1b520*/  LEA R8, P4, R9, R0, 0x1 ;  /* 0x0000000009087211 */ /* 0x004fc400078808ff */
[-C--:B------:R-:W-:Y:S02]  /*1b530*/  LEA.HI.X.SX32 R17, R10, R2.reuse, 0x1, P3 ;  /* 0x000000020a117211 */ /* 0x080fe400018f0eff */
[----:B------:R-:W-:Y:S02]  /*1b540*/  PRMT R21, R4, 0x7632, R21 ;  /* 0x0000763204157816 */ /* 0x000fe40000000015 */
[----:B------:R-:W-:Y:S02]  /*1b550*/  LEA.HI.X.SX32 R9, R9, R2, 0x1, P4 ;  /* 0x0000000209097211 */ /* 0x000fe400020f0eff */
[----:B------:R-:W-:Y:S01]  /*1b560*/  LEA R18, P3, R3, R0, 0x1 ;  /* 0x0000000003127211 */ /* 0x000fe200078608ff */
[----:B------:R1:W-:Y:S01]  /*1b570*/  STG.E.U16 [R16.64], R4 ;  /* 0x0000000410007986 */ /* 0x0003e2000c101506 */
[----:B------:R-:W-:Y:S02]  /*1b580*/  IMAD R12, R7, 0x2, R11 ;  /* 0x00000002070c7824 */ /* 0x000fe400078e020b */
[----:B------:R-:W-:Y:S01]  /*1b590*/  LEA.HI.X.SX32 R19, R3, R2, 0x1, P3 ;  /* 0x0000000203137211 */ /* 0x000fe200018f0eff */
[----:B------:R2:W-:Y:S02]  /*1b5a0*/  STG.E.U16 [R8.64], R21 ;  /* 0x0000001508007986 */ /* 0x0005e4000c101506 */
[----:B------:R-:W-:-:S02]  /*1b5b0*/  LEA R15, R7, R12, 0x1 ;  /* 0x0000000c070f7211 */ /* 0x000fc400078e08ff */
[----:B------:R3:W-:Y:S01]  /*1b5c0*/  STG.E.U16 [R18.64], R26 ;  /* 0x0000001a12007986 */ /* 0x0007e2000c101506 */
[-C--:B-1----:R-:W-:Y:S02]  /*1b5d0*/  LEA R16, P4, R11, R0.reuse, 0x1 ;  /* 0x000000000b107211 */ /* 0x082fe400078808ff */
[----:B--2---:R-:W-:-:S04]  /*1b5e0*/  LEA R8, P3, R13, R0, 0x1 ;  /* 0x000000000d087211 */ /* 0x004fc800078608ff */
[----:B------:R-:W-:Y:S02]  /*1b5f0*/  LEA.HI.X.SX32 R9, R13, R2, 0x1, P3 ;  /* 0x000000020d097211 */ /* 0x000fe400018f0eff */
[C---:B---3--:R-:W-:Y:S02]  /*1b600*/  LEA R18, P3, R12.reuse, R0, 0x1 ;  /* 0x000000000c127211 */ /* 0x048fe400078608ff */
[-C--:B------:R-:W-:Y:S01]  /*1b610*/  LEA.HI.X.SX32 R17, R11, R2.reuse, 0x1, P4 ;  /* 0x000000020b117211 */ /* 0x080fe200020f0eff */
[C---:B------:R-:W-:Y:S01]  /*1b620*/  IMAD R20, R7.reuse, 0x2, R15 ;  /* 0x0000000207147824 */ /* 0x040fe200078e020f */
[----:B------:R-:W-:Y:S01]  /*1b630*/  LEA.HI.X.SX32 R19, R12, R2, 0x1, P3 ;  /* 0x000000020c137211 */ /* 0x000fe200018f0eff */
[----:B------:R-:W-:Y:S04]  /*1b640*/  STG.E.U16 [R8.64], R25 ;  /* 0x0000001908007986 */ /* 0x000fe8000c101506 */
[----:B------:R-:W-:Y:S04]  /*1b650*/  STG.E.U16 [R16.64], R24 ;  /* 0x0000001810007986 */ /* 0x000fe8000c101506 */
[----:B------:R1:W-:Y:S01]  /*1b660*/  STG.E.U16 [R18.64], R5 ;  /* 0x0000000512007986 */ /* 0x0003e2000c101506 */
[----:B------:R-:W-:Y:S01]  /*1b670*/  IMAD R10, R7, 0x2, R20 ;  /* 0x00000002070a7824 */ /* 0x000fe200078e0214 */
[----:B-1----:R-:W-:-:S04]  /*1b680*/  LEA R18, P4, R20, R0, 0x1 ;  /* 0x0000000014127211 */ /* 0x002fc800078808ff */
[----:B------:R-:W-:Y:S02]  /*1b690*/  LEA.HI.X.SX32 R19, R20, R2, 0x1, P4 ;  /* 0x0000000214137211 */ /* 0x000fe400020f0eff */
[----:B------:R-:W2:Y:S01]  /*1b6a0*/  LDL.LU R20, [R1+0xb8] ;  /* 0x0000b80001147983 */ /* 0x000ea20000300800 */
[----:B------:R-:W-:-:S05]  /*1b6b0*/  LEA R14, R7, R10, 0x1 ;  /* 0x0000000a070e7211 */ /* 0x000fca00078e08ff */
[----:B------:R-:W-:-:S04]  /*1b6c0*/  IMAD R3, R7, 0x2, R14 ;  /* 0x0000000207037824 */ /* 0x000fc800078e020e */
[----:B------:R-:W-:Y:S01]  /*1b6d0*/  IMAD R13, R7, 0x2, R3 ;  /* 0x00000002070d7824 */ /* 0x000fe200078e0203 */
[----:B------:R-:W-:-:S04]  /*1b6e0*/  LEA R16, P3, R15, R0, 0x1 ;  /* 0x000000000f107211 */ /* 0x000fc800078608ff */
[----:B------:R-:W-:Y:S02]  /*1b6f0*/  LEA R11, R7, R13, 0x1 ;  /* 0x0000000d070b7211 */ /* 0x000fe400078e08ff */
[----:B------:R-:W-:Y:S02]  /*1b700*/  LEA.HI.X.SX32 R17, R15, R2, 0x1, P3 ;  /* 0x000000020f117211 */ /* 0x000fe400018f0eff */
[----:B------:R-:W-:Y:S01]  /*1b710*/  PRMT R4, R26, 0x7632, R4 ;  /* 0x000076321a047816 */ /* 0x000fe20000000004 */
[----:B------:R-:W-:Y:S01]  /*1b720*/  IMAD R8, R7, 0x2, R11 ;  /* 0x0000000207087824 */ /* 0x000fe200078e020b */
[----:B------:R-:W-:-:S03]  /*1b730*/  PRMT R5, R25, 0x7632, R5 ;  /* 0x0000763219057816 */ /* 0x000fc60000000005 */
[----:B------:R-:W-:Y:S01]  /*1b740*/  IMAD R9, R7, 0x2, R8 ;  /* 0x0000000207097824 */ /* 0x000fe200078e0208 */
[----:B------:R1:W-:Y:S01]  /*1b750*/  STG.E.U16 [R16.64], R4 ;  /* 0x0000000410007986 */ /* 0x0003e2000c101506 */
[----:B------:R-:W-:-:S03]  /*1b760*/  PRMT R15, R24, 0x7632, R15 ;  /* 0x00007632180f7816 */ /* 0x000fc6000000000f */
[----:B------:R-:W-:Y:S01]  /*1b770*/  LEA R12, R7, R9, 0x1 ;  /* 0x00000009070c7211 */ /* 0x000fe200078e08ff */
[----:B------:R3:W-:Y:S01]  /*1b780*/  STG.E.U16 [R18.64], R5 ;  /* 0x0000000512007986 */ /* 0x0007e2000c101506 */
[-C--:B-1----:R-:W-:Y:S02]  /*1b790*/  LEA R16, P3, R10, R0.reuse, 0x1 ;  /* 0x000000000a107211 */ /* 0x082fe400078608ff */
[----:B------:R-:W-:Y:S02]  /*1b7a0*/  LEA R4, P4, R14, R0, 0x1 ;  /* 0x000000000e047211 */ /* 0x000fe400078808ff */
[-C--:B------:R-:W-:Y:S02]  /*1b7b0*/  LEA.HI.X.SX32 R17, R10, R2.reuse, 0x1, P3 ;  /* 0x000000020a117211 */ /* 0x080fe400018f0eff */
[----:B------:R-:W-:Y:S01]  /*1b7c0*/  PRMT R10, R5, 0x7632, R10 ;  /* 0x00007632050a7816 */ /* 0x000fe2000000000a */
[----:B------:R-:W-:Y:S01]  /*1b7d0*/  IMAD R21, R7, 0x2, R12 ;  /* 0x0000000207157824 */ /* 0x000fe200078e020c */
[----:B---3--:R-:W-:-:S02]  /*1b7e0*/  LEA.HI.X.SX32 R5, R14, R2, 0x1, P4 ;  /* 0x000000020e057211 */ /* 0x008fc400020f0eff */
[C---:B------:R-:W-:Y:S01]  /*1b7f0*/  LEA R14, P3, R3.reuse, R0, 0x1 ;  /* 0x00000000030e7211 */ /* 0x040fe200078608ff */
[----:B------:R1:W-:Y:S04]  /*1b800*/  STG.E.U16 [R16.64], R15 ;  /* 0x0000000f10007986 */ /* 0x0003e8000c101506 */
[----:B------:R3:W-:Y:S04]  /*1b810*/  STL [R1+0x14], R21 ;  /* 0x0000141501007387 */ /* 0x0007e80000100800 */
[----:B------:R4:W-:Y:S01]  /*1b820*/  STG.E.U16 [R4.64], R10 ;  /* 0x0000000a04007986 */ /* 0x0009e2000c101506 */
[----:B-1----:R-:W-:-:S02]  /*1b830*/  LEA.HI.X.SX32 R15, R3, R2, 0x1, P3 ;  /* 0x00000002030f7211 */ /* 0x002fc400018f0eff */
[-C--:B------:R-:W-:Y:S01]  /*1b840*/  LEA R16, P3, R13, R0.reuse, 0x1 ;  /* 0x000000000d107211 */ /* 0x080fe200078608ff */
[----:B---3--:R-:W-:Y:S01]  /*1b850*/  IMAD R21, R7, 0x2, R21 ;  /* 0x0000000207157824 */ /* 0x008fe200078e0215 */
[----:B----4-:R-:W-:Y:S01]  /*1b860*/  LEA R10, P4, R11, R0, 0x1 ;  /* 0x000000000b0a7211 */ /* 0x010fe200078808ff */
[----:B------:R1:W-:Y:S01]  /*1b870*/  STG.E.U16 [R14.64], R28 ;  /* 0x0000001c0e007986 */ /* 0x0003e2000c101506 */
[-C--:B------:R-:W-:Y:S02]  /*1b880*/  LEA.HI.X.SX32 R17, R13, R2.reuse, 0x1, P3 ;  /* 0x000000020d117211 */ /* 0x080fe400018f0eff */
[----:B------:R-:W-:Y:S01]  /*1b890*/  LEA.HI.X.SX32 R11, R11, R2, 0x1, P4 ;  /* 0x000000020b0b7211 */ /* 0x000fe200020f0eff */
[----:B------:R3:W-:Y:S01]  /*1b8a0*/  STL [R1+0x10], R21 ;  /* 0x0000101501007387 */ /* 0x0007e20000100800 */
[----:B-1----:R-:W-:Y:S02]  /*1b8b0*/  LEA R14, P3, R8, R0, 0x1 ;  /* 0x00000000080e7211 */ /* 0x002fe400078608ff */
[----:B---3--:R-:W-:-:S02]  /*1b8c0*/  LEA R21, R7, R21, 0x1 ;  /* 0x0000001507157211 */ /* 0x008fc400078e08ff */
[----:B------:R-:W-:Y:S02]  /*1b8d0*/  LEA.HI.X.SX32 R15, R8, R2, 0x1, P3 ;  /* 0x00000002080f7211 */ /* 0x000fe400018f0eff */
[----:B------:R-:W-:Y:S01]  /*1b8e0*/  LEA R8, P4, R12, R0, 0x1 ;  /* 0x000000000c087211 */ /* 0x000fe200078808ff */
[C---:B------:R-:W-:Y:S01]  /*1b8f0*/  IMAD R18, R7.reuse, 0x2, R21 ;  /* 0x0000000207127824 */ /* 0x040fe200078e0215 */
[----:B------:R-:W-:Y:S04]  /*1b900*/  STL [R1+0x1c], R21 ;  /* 0x00001c1501007387 */ /* 0x000fe80000100800 */
[----:B------:R1:W-:Y:S02]  /*1b910*/  STL [R1+0x18], R18 ;  /* 0x0000181201007387 */ /* 0x0003e40000100800 */
[----:B-1----:R-:W-:-:S05]  /*1b920*/  IMAD R18, R7, 0x2, R18 ;  /* 0x0000000207127824 */ /* 0x002fca00078e0212 */
[----:B------:R-:W-:Y:S04]  /*1b930*/  STL [R1], R18 ;  /* 0x0000001201007387 */ /* 0x000fe80000100800 */
[----:B--2---:R-:W-:Y:S04]  /*1b940*/  STG.E.U16 [R16.64], R20 ;  /* 0x0000001410007986 */ /* 0x004fe8000c101506 */
[----:B------:R1:W-:Y:S04]  /*1b950*/  STG.E.U16 [R10.64], R23 ;  /* 0x000000170a007986 */ /* 0x0003e8000c101506 */
[----:B------:R2:W-:Y:S01]  /*1b960*/  STG.E.U16 [R14.64], R6 ;  /* 0x000000060e007986 */ /* 0x0005e2000c101506 */
[----:B-1----:R-:W-:-:S04]  /*1b970*/  LEA R10, P3, R9, R0, 0x1 ;  /* 0x00000000090a7211 */ /* 0x002fc800078608ff */
[-C--:B------:R-:W-:Y:S02]  /*1b980*/  LEA.HI.X.SX32 R11, R9, R2.reuse, 0x1, P3 ;  /* 0x00000002090b7211 */ /* 0x080fe400018f0eff */
[----:B--2---:R-:W-:Y:S02]  /*1b990*/  PRMT R6, R28, 0x7632, R6 ;  /* 0x000076321c067816 */ /* 0x004fe40000000006 */
[----:B------:R-:W-:Y:S02]  /*1b9a0*/  LEA.HI.X.SX32 R9, R12, R2, 0x1, P4 ;  /* 0x000000020c097211 */ /* 0x000fe400020f0eff */
[----:B------:R-:W-:Y:S01]  /*1b9b0*/  PRMT R12, R20, 0x7632, R12 ;  /* 0x00007632140c7816 */ /* 0x000fe2000000000c */
[----:B------:R-:W-:Y:S04]  /*1b9c0*/  STG.E.U16 [R10.64], R6 ;  /* 0x000000060a007986 */ /* 0x000fe8000c101506 */
[----:B------:R1:W-:Y:S02]  /*1b9d0*/  STG.E.U16 [R8.64], R12 ;  /* 0x0000000c08007986 */ /* 0x0003e4000c101506 */
[----:B-1----:R-:W-:-:S02]  /*1b9e0*/  PRMT R8, R23, 0x7632, R8 ;  /* 0x0000763217087816 */ /* 0x002fc40000000008 */
[----:B------:R-:W2:Y:S04]  /*1b9f0*/  LDL.LU R23, [R1+0x6e8] ;  /* 0x0006e80001177983 */ /* 0x000ea80000300800 */
[----:B------:R-:W1:Y:S01]  /*1ba00*/  S2R R21, SR_TID.X ;  /* 0x0000000000157919 */ /* 0x000e620000002100 */
[----:B------:R-:W-:-:S03]  /*1ba10*/  LEA R3, R7, R18, 0x1 ;  /* 0x0000001207037211 */ /* 0x000fc600078e08ff */
[----:B------:R-:W-:Y:S01]  /*1ba20*/  STL.S16 [R1+0xb8], R8 ;  /* 0x0000b80801007387 */ /* 0x000fe20000100600 */
[C---:B-1----:R-:W-:Y:S01]  /*1ba30*/  IMAD.SHL.U32 R29, R21.reuse, 0x1000, RZ ;  /* 0x00001000151d7824 */ /* 0x042fe200078e00ff */
[----:B------:R-:W-:-:S04]  /*1ba40*/  LOP3.LUT R18, R21, 0x1ff, RZ, 0xc0, !PT ;  /* 0x000001ff15127812 */ /* 0x000fc800078ec0ff */
[----:B------:R-:W-:-:S05]  /*1ba50*/  LOP3.LUT R21, R29, 0x6000, RZ, 0xc0, !PT ;  /* 0x000060001d157812 */ /* 0x000fca00078ec0ff */
[----:B------:R-:W-:-:S05]  /*1ba60*/  IMAD R21, R18, 0x10, R21 ;  /* 0x0000001012157824 */ /* 0x000fca00078e0215 */
[----:B------:R-:W1:Y:S01]  /*1ba70*/  LDS.128 R8, [R21] ;  /* 0x0000000015087984 */ /* 0x000e620000000c00 */
[----:B------:R-:W-:-:S03]  /*1ba80*/  PRMT R12, R6, 0x7632, R12 ;  /* 0x00007632060c7816 */ /* 0x000fc6000000000c */
[----:B------:R-:W3:Y:S04]  /*1ba90*/  LDL.LU R6, [R1] ;  /* 0x0000000001067983 */ /* 0x000ee80000300800 */
[----:B------:R-:W-:Y:S04]  /*1baa0*/  STL.S16 [R1+0x68], R12 ;  /* 0x0000680c01007387 */ /* 0x000fe80000100600 */
[----:B-1----:R-:W-:Y:S04]  /*1bab0*/  STL.64 [R1+0x6b8], R8 ;  /* 0x0006b80801007387 */ /* 0x002fe80000100a00 */
[----:B------:R1:W-:Y:S04]  /*1bac0*/  STL.64 [R1+0x670], R10 ;  /* 0x0006700a01007387 */ /* 0x0003e80000100a00 */
[----:B-1----:R-:W4:Y:S04]  /*1bad0*/  LDL.LU R10, [R1+0x14] ;  /* 0x00001400010a7983 */ /* 0x002f280000300800 */
[----:B------:R-:W5:Y:S04]  /*1bae0*/  LDL.LU R11, [R1+0x10] ;  /* 0x00001000010b7983 */ /* 0x000f680000300800 */
[----:B--2---:R-:W1:Y:S04]  /*1baf0*/  LDS.128 R12, [R23] ;  /* 0x00000000170c7984 */ /* 0x004e680000000c00 */
[----:B-1----:R1:W-:Y:S04]  /*1bb00*/  STL.64 [R1+0x6b0], R12 ;  /* 0x0006b00c01007387 */ /* 0x0023e80000100a00 */
[----:B-1----:R-:W2:Y:S04]  /*1bb10*/  LDL.LU R12, [R1+0x1c] ;  /* 0x00001c00010c7983 */ /* 0x002ea80000300800 */
[----:B------:R-:W2:Y:S01]  /*1bb20*/  LDL.LU R13, [R1+0x18] ;  /* 0x00001800010d7983 */ /* 0x000ea20000300800 */
[----:B------:R-:W-:-:S03]  /*1bb30*/  IMAD R4, R7, 0x2, R3 ;  /* 0x0000000207047824 */ /* 0x000fc600078e0203 */
[----:B------:R-:W1:Y:S01]  /*1bb40*/  S2R R21, SR_TID.X ;  /* 0x0000000000157919 */ /* 0x000e620000002100 */
[----:B------:R-:W-:-:S05]  /*1bb50*/  IMAD R5, R7, 0x2, R4 ;  /* 0x0000000207057824 */ /* 0x000fca00078e0204 */
[----:B------:R-:W-:-:S05]  /*1bb60*/  LEA R24, R7, R5, 0x1 ;  /* 0x0000000507187211 */ /* 0x000fca00078e08ff */
[----:B------:R-:W-:-:S04]  /*1bb70*/  IMAD R25, R7, 0x2, R24 ;  /* 0x0000000207197824 */ /* 0x000fc800078e0218 */
[----:B------:R-:W-:-:S05]  /*1bb80*/  IMAD R26, R7, 0x2, R25 ;  /* 0x00000002071a7824 */ /* 0x000fca00078e0219 */
[----:B------:R-:W-:Y:S02]  /*1bb90*/  LEA R27, R7, R26, 0x1 ;  /* 0x0000001a071b7211 */ /* 0x000fe400078e08ff */
[----:B-1----:R-:W-:-:S03]  /*1bba0*/  SHF.L.U32 R19, R21, 0xc, RZ ;  /* 0x0000000c15137819 */ /* 0x002fc600000006ff */
[----:B------:R-:W-:Y:S01]  /*1bbb0*/  IMAD R28, R7, 0x2, R27 ;  /* 0x00000002071c7824 */ /* 0x000fe200078e021b */
[----:B------:R-:W-:Y:S02]  /*1bbc0*/  LOP3.LUT R21, R21, 0x1ff, RZ, 0xc0, !PT ;  /* 0x000001ff15157812 */ /* 0x000fe400078ec0ff */
[----:B------:R-:W-:Y:S02]  /*1bbd0*/  LOP3.LUT R9, R19, 0x6000, RZ, 0xc0, !PT ;  /* 0x0000600013097812 */ /* 0x000fe400078ec0ff */
[----:B------:R-:W-:-:S03]  /*1bbe0*/  LEA R29, R7, R28, 0x1 ;  /* 0x0000001c071d7211 */ /* 0x000fc600078e08ff */
[----:B------:R-:W-:Y:S02]  /*1bbf0*/  IMAD R21, R21, 0x10, R9 ;  /* 0x0000001015157824 */ /* 0x000fe400078e0209 */
[----:B------:R-:W-:-:S03]  /*1bc00*/  IMAD R16, R7, 0x2, R29 ;  /* 0x0000000207107824 */ /* 0x000fc600078e021d */
[----:B------:R-:W-:Y:S01]  /*1bc10*/  LOP3.LUT R21, R21, 0x60, RZ, 0x3c, !PT ;  /* 0x0000006015157812 */ /* 0x000fe200078e3cff */
[C---:B------:R-:W-:Y:S02]  /*1bc20*/  IMAD R20, R7.reuse, 0x2, R16 ;  /* 0x0000000207147824 */ /* 0x040fe400078e0210 */
[----:B------:R-:W1:Y:S03]  /*1bc30*/  LDS.128 R16, [R22] ;  /* 0x0000000016107984 */ /* 0x000e660000000c00 */
[----:B------:R-:W-:Y:S02]  /*1bc40*/  LEA R9, R7, R20, 0x1 ;  /* 0x0000001407097211 */ /* 0x000fe400078e08ff */
[----:B------:R-:W0:Y:S01]  /*1bc50*/  LDS.128 R20, [R21] ;  /* 0x0000000015147984 */ /* 0x000e220000000c00 */
[----:B-----5:R-:W-:-:S03]  /*1bc60*/  LEA R8, P4, R11, R0, 0x1 ;  /* 0x000000000b087211 */ /* 0x020fc600078808ff */
[----:B------:R4:W-:Y:S01]  /*1bc70*/  STL.64 [R1+0x668], R14 ;  /* 0x0006680e01007387 */ /* 0x0009e20000100a00 */
[----:B------:R-:W-:Y:S02]  /*1bc80*/  LEA.HI.X.SX32 R9, R11, R2, 0x1, P4 ;  /* 0x000000020b097211 */ /* 0x000fe400020f0eff */
[----:B----4-:R-:W-:-:S04]  /*1bc90*/  LEA R14, P3, R10, R0, 0x1 ;  /* 0x000000000a0e7211 */ /* 0x010fc800078608ff */
[----:B------:R-:W-:Y:S01]  /*1bca0*/  LEA.HI.X.SX32 R15, R10, R2, 0x1, P3 ;  /* 0x000000020a0f7211 */ /* 0x000fe200018f0eff */
[----:B-1----:R-:W-:Y:S04]  /*1bcb0*/  STL.64 [R1+0x6c0], R16 ;  /* 0x0006c01001007387 */ /* 0x002fe80000100a00 */
[----:B------:R-:W-:Y:S04]  /*1bcc0*/  STL.64 [R1+0x660], R18 ;  /* 0x0006601201007387 */ /* 0x000fe80000100a00 */
[----:B0-----:R-:W-:Y:S04]  /*1bcd0*/  STL.64 [R1+0x6c8], R20 ;  /* 0x0006c81401007387 */ /* 0x001fe80000100a00 */
[----:B------:R0:W-:Y:S04]  /*1bce0*/  STL.64 [R1+0x658], R22 ;  /* 0x0006581601007387 */ /* 0x0001e80000100a00 */
[----:B------:R-:W-:Y:S01]  /*1bcf0*/  STL.64 [R1+0x140], R14 ;  /* 0x0001400e01007387 */ /* 0x000fe20000100a00 */
[----:B0-----:R-:W-:-:S03]  /*1bd00*/  IMAD R23, R7, 0x2, R29 ;  /* 0x0000000207177824 */ /* 0x001fc600078e021d */
[----:B------:R3:W-:Y:S01]  /*1bd10*/  STL.64 [R1+0x138], R8 ;  /* 0x0001380801007387 */ /* 0x0007e20000100a00 */
[----:B------:R-:W-:-:S05]  /*1bd20*/  IMAD R23, R7, 0x2, R23 ;  /* 0x0000000207177824 */ /* 0x000fca00078e0217 */
[----:B------:R-:W-:Y:S02]  /*1bd30*/  LEA R23, R7, R23, 0x1 ;  /* 0x0000001707177211 */ /* 0x000fe400078e08ff */
[----:B---3--:R-:W-:-:S03]  /*1bd40*/  LEA R8, P5, R6, R0, 0x1 ;  /* 0x0000000006087211 */ /* 0x008fc600078a08ff */
[----:B------:R-:W-:Y:S01]  /*1bd50*/  IMAD R19, R7, 0x2, R23 ;  /* 0x0000000207137824 */ /* 0x000fe200078e0217 */
[----:B------:R-:W-:-:S03]  /*1bd60*/  LEA.HI.X.SX32 R9, R6, R2, 0x1, P5 ;  /* 0x0000000206097211 */ /* 0x000fc600028f0eff */
[----:B------:R-:W-:-:S05]  /*1bd70*/  IMAD R15, R7, 0x2, R19 ;  /* 0x00000002070f7824 */ /* 0x000fca00078e0213 */
[----:B------:R-:W-:-:S05]  /*1bd80*/  LEA R14, R7, R15, 0x1 ;  /* 0x0000000f070e7211 */ /* 0x000fca00078e08ff */
[C---:B------:R-:W-:Y:S01]  /*1bd90*/  IMAD R18, R7.reuse, 0x2, R14 ;  /* 0x0000000207127824 */ /* 0x040fe200078e020e */
[----:B------:R-:W-:-:S05]  /*1bda0*/  LEA R22, R7, R29, 0x1 ;  /* 0x0000001d07167211 */ /* 0x000fca00078e08ff */
[----:B------:R-:W-:Y:S01]  /*1bdb0*/  IMAD R22, R7, 0x2, R22 ;  /* 0x0000000207167824 */ /* 0x000fe200078e0216 */
[----:B--2---:R-:W-:-:S04]  /*1bdc0*/  LEA R16, P3, R12, R0, 0x1 ;  /* 0x000000000c107211 */ /* 0x004fc800078608ff */
[----:B------:R-:W-:Y:S02]  /*1bdd0*/  LEA.HI.X.SX32 R17, R12, R2, 0x1, P3 ;  /* 0x000000020c117211 */ /* 0x000fe400018f0eff */
[----:B------:R-:W-:-:S03]  /*1bde0*/  LEA R10, P4, R13, R0, 0x1 ;  /* 0x000000000d0a7211 */ /* 0x000fc600078808ff */
[----:B------:R-:W-:Y:S01]  /*1bdf0*/  STL.64 [R1+0x130], R16 ;  /* 0x0001301001007387 */ /* 0x000fe20000100a00 */
[----:B------:R-:W-:Y:S02]  /*1be00*/  LEA.HI.X.SX32 R11, R13, R2, 0x1, P4 ;  /* 0x000000020d0b7211 */ /* 0x000fe400020f0eff */
[C---:B------:R-:W-:Y:S01]  /*1be10*/  LEA R20, P4, R4.reuse, R0, 0x1 ;  /* 0x0000000004147211 */ /* 0x040fe200078808ff */
[----:B------:R0:W-:Y:S03]  /*1be20*/  STL.64 [R1+0x120], R8 ;  /* 0x0001200801007387 */ /* 0x0001e60000100a00 */
[----:B------:R-:W-:Y:S01]  /*1be30*/  LEA.HI.X.SX32 R21, R4, R2, 0x1, P4 ;  /* 0x0000000204157211 */ /* 0x000fe200020f0eff */
[----:B------:R1:W-:Y:S01]  /*1be40*/  STL.64 [R1+0x128], R10 ;  /* 0x0001280a01007387 */ /* 0x0003e20000100a00 */
[-C--:B0-----:R-:W-:Y:S02]  /*1be50*/  LEA R8, P3, R3, R0.reuse, 0x1 ;  /* 0x0000000003087211 */ /* 0x081fe400078608ff */
[----:B------:R-:W-:-:S02]  /*1be60*/  LEA R16, P5, R5, R0, 0x1 ;  /* 0x0000000005107211 */ /* 0x000fc400078a08ff */
[----:B------:R-:W-:Y:S01]  /*1be70*/  LEA.HI.X.SX32 R9, R3, R2, 0x1, P3 ;  /* 0x0000000203097211 */ /* 0x000fe200018f0eff */
[----:B------:R-:W-:Y:S01]  /*1be80*/  STL.64 [R1+0x6d0], R20 ;  /* 0x0006d01401007387 */ /* 0x000fe20000100a00 */
[----:B-1----:R-:W-:Y:S02]  /*1be90*/  LEA R10, P4, R25, R0, 0x1 ;  /* 0x00000000190a7211 */ /* 0x002fe400078808ff */
[-C--:B------:R-:W-:Y:S01]  /*1bea0*/  LEA.HI.X.SX32 R17, R5, R2.reuse, 0x1, P5 ;  /* 0x0000000205117211 */ /* 0x080fe200028f0eff */
[----:B------:R0:W-:Y:S01]  /*1beb0*/  STL.64 [R1+0x118], R8 ;  /* 0x0001180801007387 */ /* 0x0001e20000100a00 */
[----:B------:R-:W-:Y:S01]  /*1bec0*/  LEA.HI.X.SX32 R11, R25, R2, 0x1, P4 ;  /* 0x00000002190b7211 */ /* 0x000fe200020f0eff */
[----:B------:R-:W-:Y:S01]  /*1bed0*/  IMAD R4, R7, 0x2, R18 ;  /* 0x0000000207047824 */ /* 0x000fe200078e0212 */
[-C--:B------:R-:W-:Y:S01]  /*1bee0*/  LEA R12, P5, R26, R0.reuse, 0x1 ;  /* 0x000000001a0c7211 */ /* 0x080fe200078a08ff */
[----:B------:R1:W-:Y:S01]  /*1bef0*/  STL.64 [R1+0x6e0], R16 ;  /* 0x0006e01001007387 */ /* 0x0003e20000100a00 */
[----:B0-----:R-:W-:-:S03]  /*1bf00*/  LEA R8, P3, R24, R0, 0x1 ;  /* 0x0000000018087211 */ /* 0x001fc600078608ff */
[----:B------:R0:W-:Y:S01]  /*1bf10*/  STL.64 [R1+0xf8], R10 ;  /* 0x0000f80a01007387 */ /* 0x0001e20000100a00 */
[----:B------:R-:W-:Y:S02]  /*1bf20*/  LEA.HI.X.SX32 R9, R24, R2, 0x1, P3 ;  /* 0x0000000218097211 */ /* 0x000fe400018f0eff */
[-C--:B------:R-:W-:Y:S02]  /*1bf30*/  LEA R20, P3, R27, R0.reuse, 0x1 ;  /* 0x000000001b147211 */ /* 0x080fe400078608ff */
[----:B-1----:R-:W-:Y:S02]  /*1bf40*/  LEA R16, P4, R28, R0, 0x1 ;  /* 0x000000001c107211 */ /* 0x002fe400078808ff */
[----:B------:R-:W-:Y:S01]  /*1bf50*/  LEA.HI.X.SX32 R13, R26, R2, 0x1, P5 ;  /* 0x000000021a0d7211 */ /* 0x000fe200028f0eff */
[C---:B------:R-:W-:Y:S01]  /*1bf60*/  IMAD R3, R7.reuse, 0x2, R29 ;  /* 0x0000000207037824 */ /* 0x040fe200078e021d */
[----:B------:R-:W-:Y:S02]  /*1bf70*/  LEA R5, R7, R4, 0x1 ;  /* 0x0000000407057211 */ /* 0x000fe400078e08ff */
[----:B0-----:R-:W-:-:S02]  /*1bf80*/  LEA R10, P5, R29, R0, 0x1 ;  /* 0x000000001d0a7211 */ /* 0x001fc400078a08ff */
[-C--:B------:R-:W-:Y:S02]  /*1bf90*/  LEA.HI.X.SX32 R21, R27, R2.reuse, 0x1, P3 ;  /* 0x000000021b157211 */ /* 0x080fe400018f0eff */
[-C--:B------:R-:W-:Y:S02]  /*1bfa0*/  LEA.HI.X.SX32 R17, R28, R2.reuse, 0x1, P4 ;  /* 0x000000021c117211 */ /* 0x080fe400020f0eff */
[----:B------:R-:W-:Y:S01]  /*1bfb0*/  LEA.HI.X.SX32 R11, R29, R2, 0x1, P5 ;  /* 0x000000021d0b7211 */ /* 0x000fe200028f0eff */
[C---:B------:R-:W-:Y:S01]  /*1bfc0*/  IMAD R6, R7.reuse, 0x2, R5 ;  /* 0x0000000207067824 */ /* 0x040fe200078e0205 */
[----:B------:R0:W-:Y:S04]  /*1bfd0*/  STL.64 [R1+0xe8], R20 ;  /* 0x0000e81401007387 */ /* 0x0001e80000100a00 */
[----:B------:R1:W-:Y:S01]  /*1bfe0*/  STL.64 [R1+0xe0], R16 ;  /* 0x0000e01001007387 */ /* 0x0003e20000100a00 */
[----:B------:R-:W-:-:S03]  /*1bff0*/  IMAD R24, R7, 0x2, R6 ;  /* 0x0000000207187824 */ /* 0x000fc600078e0206 */
[----:B------:R2:W-:Y:S01]  /*1c000*/  STL.64 [R1+0xd8], R10 ;  /* 0x0000d80a01007387 */ /* 0x0005e20000100a00 */
[CC--:B0-----:R-:W-:Y:S02]  /*1c010*/  LEA R20, P3, R3.reuse, R0.reuse, 0x1 ;  /* 0x0000000003147211 */ /* 0x0c1fe400078608ff */
[C---:B-1----:R-:W-:Y:S02]  /*1c020*/  LEA R16, P4, R22.reuse, R0, 0x1 ;  /* 0x0000000016107211 */ /* 0x042fe400078808ff */
[----:B------:R-:W-:Y:S02]  /*1c030*/  LEA.HI.X.SX32 R21, R3, R2, 0x1, P3 ;  /* 0x0000000203157211 */ /* 0x000fe400018f0eff */
[C---:B--2---:R-:W-:Y:S02]  /*1c040*/  LEA R10, P5, R23.reuse, R0, 0x1 ;  /* 0x00000000170a7211 */ /* 0x044fe400078a08ff */
[-C--:B------:R-:W-:Y:S02]  /*1c050*/  LEA.HI.X.SX32 R17, R22, R2.reuse, 0x1, P4 ;  /* 0x0000000216117211 */ /* 0x080fe400020f0eff */
[----:B------:R-:W-:Y:S01]  /*1c060*/  LEA.HI.X.SX32 R11, R23, R2, 0x1, P5 ;  /* 0x00000002170b7211 */ /* 0x000fe200028f0eff */
[----:B------:R0:W-:Y:S01]  /*1c070*/  STL.64 [R1+0xd0], R20 ;  /* 0x0000d01401007387 */ /* 0x0001e20000100a00 */
[----:B------:R-:W-:-:S03]  /*1c080*/  LEA R28, R7, R24, 0x1 ;  /* 0x00000018071c7211 */ /* 0x000fc600078e08ff */
[----:B------:R1:W-:Y:S02]  /*1c090*/  STL.64 [R1+0xc0], R16 ;  /* 0x0000c01001007387 */ /* 0x0003e40000100a00 */
[----:B------:R-:W-:Y:S02]  /*1c0a0*/  IMAD R25, R7, 0x2, R28 ;  /* 0x0000000207197824 */ /* 0x000fe400078e021c */
[----:B------:R2:W-:Y:S01]  /*1c0b0*/  STL.64 [R1+0xb0], R10 ;  /* 0x0000b00a01007387 */ /* 0x0005e20000100a00 */
[-C--:B0-----:R-:W-:Y:S02]  /*1c0c0*/  LEA R20, P3, R19, R0.reuse, 0x1 ;  /* 0x0000000013147211 */ /* 0x081fe400078608ff */
[----:B-1----:R-:W-:Y:S02]  /*1c0d0*/  LEA R16, P4, R15, R0, 0x1 ;  /* 0x000000000f107211 */ /* 0x002fe400078808ff */
[----:B------:R-:W-:Y:S02]  /*1c0e0*/  LEA.HI.X.SX32 R21, R19, R2, 0x1, P3 ;  /* 0x0000000213157211 */ /* 0x000fe400018f0eff */
[----:B--2---:R-:W-:-:S02]  /*1c0f0*/  LEA R10, P5, R14, R0, 0x1 ;  /* 0x000000000e0a7211 */ /* 0x004fc400078a08ff */
[-C--:B------:R-:W-:Y:S01]  /*1c100*/  LEA.HI.X.SX32 R17, R15, R2.reuse, 0x1, P4 ;  /* 0x000000020f117211 */ /* 0x080fe200020f0eff */
[----:B------:R-:W-:Y:S01]  /*1c110*/  IMAD R26, R7, 0x2, R25 ;  /* 0x00000002071a7824 */ /* 0x000fe200078e0219 */
[----:B------:R-:W-:Y:S01]  /*1c120*/  LEA.HI.X.SX32 R11, R14, R2, 0x1, P5 ;  /* 0x000000020e0b7211 */ /* 0x000fe200028f0eff */
[----:B------:R-:W-:Y:S01]  /*1c130*/  STL.64 [R1+0xa8], R20 ;  /* 0x0000a81401007387 */ /* 0x000fe20000100a00 */
[----:B------:R-:W-:-:S03]  /*1c140*/  LEA R14, P4, R4, R0, 0x1 ;  /* 0x00000000040e7211 */ /* 0x000fc600078808ff */
[----:B------:R0:W-:Y:S01]  /*1c150*/  STL.64 [R1+0xa0], R16 ;  /* 0x0000a01001007387 */ /* 0x0001e20000100a00 */
[----:B------:R-:W-:-:S03]  /*1c160*/  LEA R27, R7, R26, 0x1 ;  /* 0x0000001a071b7211 */ /* 0x000fc600078e08ff */
[----:B------:R1:W-:Y:S01]  /*1c170*/  STL.64 [R1+0x98], R10 ;  /* 0x0000980a01007387 */ /* 0x0003e20000100a00 */
[----:B------:R-:W-:Y:S01]  /*1c180*/  LEA.HI.X.SX32 R15, R4, R2, 0x1, P4 ;  /* 0x00000002040f7211 */ /* 0x000fe200020f0eff */
[----:B------:R-:W-:Y:S01]  /*1c190*/  IMAD R29, R7, 0x2, R27 ;  /* 0x00000002071d7824 */ /* 0x000fe200078e021b */
        /* <DEDUP_REMOVED lines=8> */
[----:B0-----:R-:W-:Y:S02]  /*1c220*/  LEA R16, P3, R6, R0, 0x1 ;  /* 0x0000000006107211 */ /* 0x001fe400078608ff */
[----:B------:R-:W-:-:S02]  /*1c230*/  LEA R4, R7, R3, 0x1 ;  /* 0x0000000307047211 */ /* 0x000fc400078e08ff */
[-C--:B-1----:R-:W-:Y:S02]  /*1c240*/  LEA R14, P4, R24, R0.reuse, 0x1 ;  /* 0x00000000180e7211 */ /* 0x082fe400078808ff */
[----:B--2---:R-:W-:Y:S02]  /*1c250*/  LEA R10, P5, R28, R0, 0x1 ;  /* 0x000000001c0a7211 */ /* 0x004fe400078a08ff */
[-C--:B------:R-:W-:Y:S02]  /*1c260*/  LEA.HI.X.SX32 R17, R6, R2.reuse, 0x1, P3 ;  /* 0x0000000206117211 */ /* 0x080fe400018f0eff */
[-C--:B------:R-:W-:Y:S02]  /*1c270*/  LEA.HI.X.SX32 R11, R28, R2.reuse, 0x1, P5 ;  /* 0x000000021c0b7211 */ /* 0x080fe400028f0eff */
[----:B------:R-:W-:Y:S01]  /*1c280*/  LEA.HI.X.SX32 R15, R24, R2, 0x1, P4 ;  /* 0x00000002180f7211 */ /* 0x000fe200020f0eff */
[----:B------:R-:W-:Y:S01]  /*1c290*/  IMAD R7, R7, 0x2, R4 ;  /* 0x0000000207077824 */ /* 0x000fe200078e0204 */
[----:B------:R-:W-:Y:S01]  /*1c2a0*/  STL.64 [R1+0x78], R16 ;  /* 0x0000781001007387 */ /* 0x000fe20000100a00 */
[----:B------:R-:W-:-:S03]  /*1c2b0*/  IMAD.MOV.U32 R28, RZ, RZ, c[0x0][0x1c8] ;  /* 0x00007200ff1c7624 */ /* 0x000fc600078e00ff */
[----:B------:R-:W-:Y:S01]  /*1c2c0*/  STL.64 [R1+0x678], R10 ;  /* 0x0006780a01007387 */ /* 0x000fe20000100a00 */
[----:B------:R-:W-:-:S03]  /*1c2d0*/  LEA R22, P5, R27, R0, 0x1 ;  /* 0x000000001b167211 */ /* 0x000fc600078a08ff */
[----:B------:R0:W-:Y:S01]  /*1c2e0*/  STL.64 [R1+0x70], R14 ;  /* 0x0000700e01007387 */ /* 0x0001e20000100a00 */
[----:B------:R-:W-:Y:S02]  /*1c2f0*/  LEA R6, R28, R7, 0x1 ;  /* 0x000000071c067211 */ /* 0x000fe400078e08ff */
[----:B------:R-:W-:Y:S02]  /*1c300*/  LEA R18, P4, R26, R0, 0x1 ;  /* 0x000000001a127211 */ /* 0x000fe400078808ff */
[----:B------:R-:W-:Y:S02]  /*1c310*/  LEA.HI.X.SX32 R23, R27, R2, 0x1, P5 ;  /* 0x000000021b177211 */ /* 0x000fe400028f0eff */
[CC--:B0-----:R-:W-:Y:S01]  /*1c320*/  LEA R14, P3, R25.reuse, R0.reuse, 0x1 ;  /* 0x00000000190e7211 */ /* 0x0c1fe200078608ff */
[----:B------:R-:W-:Y:S01]  /*1c330*/  IMAD R5, R28, 0x2, R6 ;  /* 0x000000021c057824 */ /* 0x000fe200078e0206 */
[----:B------:R-:W-:Y:S02]  /*1c340*/  LEA R16, P5, R4, R0, 0x1 ;  /* 0x0000000004107211 */ /* 0x000fe400078a08ff */
[----:B------:R-:W-:-:S02]  /*1c350*/  LEA.HI.X.SX32 R15, R25, R2, 0x1, P3 ;  /* 0x00000002190f7211 */ /* 0x000fc400018f0eff */
[C---:B------:R-:W-:Y:S02]  /*1c360*/  LEA R10, P3, R29.reuse, R0, 0x1 ;  /* 0x000000001d0a7211 */ /* 0x040fe400078608ff */
[-C--:B------:R-:W-:Y:S02]  /*1c370*/  LEA.HI.X.SX32 R19, R26, R2.reuse, 0x1, P4 ;  /* 0x000000021a137211 */ /* 0x080fe400020f0eff */
[-C--:B------:R-:W-:Y:S01]  /*1c380*/  LEA.HI.X.SX32 R11, R29, R2.reuse, 0x1, P3 ;  /* 0x000000021d0b7211 */ /* 0x080fe200018f0eff */
[----:B------:R0:W-:Y:S01]  /*1c390*/  STL.64 [R1+0x680], R14 ;  /* 0x0006800e01007387 */ /* 0x0001e20000100a00 */
[----:B------:R-:W-:Y:S01]  /*1c3a0*/  LEA.HI.X.SX32 R17, R4, R2, 0x1, P5 ;  /* 0x0000000204117211 */ /* 0x000fe200028f0eff */
[----:B------:R-:W-:Y:S02]  /*1c3b0*/  IMAD R25, R28, 0x2, R5 ;  /* 0x000000021c197824 */ /* 0x000fe400078e0205 */
[----:B------:R-:W-:Y:S01]  /*1c3c0*/  STL.64 [R1+0x688], R18 ;  /* 0x0006881201007387 */ /* 0x000fe20000100a00 */
[----:B------:R-:W-:-:S03]  /*1c3d0*/  LEA R20, P4, R3, R0, 0x1 ;  /* 0x0000000003147211 */ /* 0x000fc600078808ff */
[----:B------:R-:W-:Y:S01]  /*1c3e0*/  STL.64 [R1+0x690], R22 ;  /* 0x0006901601007387 */ /* 0x000fe20000100a00 */
[----:B------:R-:W-:-:S03]  /*1c3f0*/  LEA R24, R28, R25, 0x1 ;  /* 0x000000191c187211 */ /* 0x000fc600078e08ff */
[----:B------:R-:W-:Y:S04]  /*1c400*/  STL.64 [R1+0x40], R10 ;  /* 0x0000400a01007387 */ /* 0x000fe80000100a00 */
[----:B------:R1:W-:Y:S01]  /*1c410*/  STL.64 [R1+0x30], R16 ;  /* 0x0000301001007387 */ /* 0x0003e20000100a00 */
[----:B------:R-:W-:Y:S01]  /*1c420*/  LEA.HI.X.SX32 R21, R3, R2, 0x1, P4 ;  /* 0x0000000203157211 */ /* 0x000fe200020f0eff */
[----:B------:R-:W-:Y:S01]  /*1c430*/  IMAD R3, R28, 0x2, R24 ;  /* 0x000000021c037824 */ /* 0x000fe200078e0218 */
[-C--:B0-----:R-:W-:Y:S02]  /*1c440*/  LEA R14, P4, R6, R0.reuse, 0x1 ;  /* 0x00000000060e7211 */ /* 0x081fe400078808ff */
[----:B-1----:R-:W-:-:S04]  /*1c450*/  LEA R16, P3, R7, R0, 0x1 ;  /* 0x0000000007107211 */ /* 0x002fc800078608ff */
[----:B------:R-:W-:Y:S01]  /*1c460*/  LEA.HI.X.SX32 R17, R7, R2, 0x1, P3 ;  /* 0x0000000207117211 */ /* 0x000fe200018f0eff */
[----:B------:R-:W-:Y:S01]  /*1c470*/  STL.64 [R1+0x38], R20 ;  /* 0x0000381401007387 */ /* 0x000fe20000100a00 */
[C---:B------:R-:W-:Y:S01]  /*1c480*/  LEA R10, P5, R5.reuse, R0, 0x1 ;  /* 0x00000000050a7211 */ /* 0x040fe200078a08ff */
[----:B------:R-:W-:Y:S01]  /*1c490*/  IMAD R27, R28, 0x2, R3 ;  /* 0x000000021c1b7824 */ /* 0x000fe200078e0203 */
[-C--:B------:R-:W-:Y:S01]  /*1c4a0*/  LEA.HI.X.SX32 R15, R6, R2.reuse, 0x1, P4 ;  /* 0x00000002060f7211 */ /* 0x080fe200020f0eff */
[----:B------:R0:W-:Y:S01]  /*1c4b0*/  STL.64 [R1+0x28], R16 ;  /* 0x0000281001007387 */ /* 0x0001e20000100a00 */
[----:B------:R-:W-:Y:S02]  /*1c4c0*/  LEA.HI.X.SX32 R11, R5, R2, 0x1, P5 ;  /* 0x00000002050b7211 */ /* 0x000fe400028f0eff */
[----:B------:R-:W-:Y:S01]  /*1c4d0*/  LEA R6, R28, R27, 0x1 ;  /* 0x0000001b1c067211 */ /* 0x000fe200078e08ff */
[----:B------:R1:W-:Y:S01]  /*1c4e0*/  STL.64 [R1+0x20], R14 ;  /* 0x0000200e01007387 */ /* 0x0003e20000100a00 */
[----:B0-----:R-:W-:-:S03]  /*1c4f0*/  LEA R16, P3, R25, R0, 0x1 ;  /* 0x0000000019107211 */ /* 0x001fc600078608ff */
[----:B------:R0:W-:Y:S01]  /*1c500*/  STL.64 [R1+0x18], R10 ;  /* 0x0000180a01007387 */ /* 0x0001e20000100a00 */
[----:B-1----:R-:W-:Y:S02]  /*1c510*/  LEA R14, P4, R24, R0, 0x1 ;  /* 0x00000000180e7211 */ /* 0x002fe400078808ff */
[-C--:B------:R-:W-:Y:S01]  /*1c520*/  LEA.HI.X.SX32 R17, R25, R2.reuse, 0x1, P3 ;  /* 0x0000000219117211 */ /* 0x080fe200018f0eff */
[----:B------:R-:W-:Y:S01]  /*1c530*/  IMAD R5, R28, 0x2, R6 ;  /* 0x000000021c057824 */ /* 0x000fe200078e0206 */
[----:B------:R-:W-:-:S03]  /*1c540*/  LEA.HI.X.SX32 R15, R24, R2, 0x1, P4 ;  /* 0x00000002180f7211 */ /* 0x000fc600020f0eff */
[----:B------:R1:W-:Y:S01]  /*1c550*/  STL.64 [R1+0x10], R16 ;  /* 0x0000101001007387 */ /* 0x0003e20000100a00 */
[-C--:B0-----:R-:W-:Y:S02]  /*1c560*/  LEA R10, P5, R3, R0.reuse, 0x1 ;  /* 0x00000000030a7211 */ /* 0x081fe400078a08ff */
[----:B------:R-:W-:Y:S02]  /*1c570*/  LEA R24, P3, R27, R0, 0x1 ;  /* 0x000000001b187211 */ /* 0x000fe400078608ff */
[----:B------:R-:W-:Y:S01]  /*1c580*/  LEA.HI.X.SX32 R11, R3, R2, 0x1, P5 ;  /* 0x00000002030b7211 */ /* 0x000fe200028f0eff */
[----:B------:R-:W-:Y:S01]  /*1c590*/  IMAD R3, R28, 0x2, R5 ;  /* 0x000000021c037824 */ /* 0x000fe200078e0205 */
[----:B------:R-:W-:Y:S01]  /*1c5a0*/  LEA R26, P4, R6, R0, 0x1 ;  /* 0x00000000061a7211 */ /* 0x000fe200078808ff */
[----:B-1----:R-:W2:Y:S04]  /*1c5b0*/  LDL.LU.64 R16, [R1+0x130] ;  /* 0x0001300001107983 */ /* 0x002ea80000300a00 */
[----:B------:R-:W3:Y:S01]  /*1c5c0*/  LDL.LU R7, [R1+0xcc] ;  /* 0x0000cc0001077983 */ /* 0x000ee20000300800 */
[----:B------:R-:W-:-:S03]  /*1c5d0*/  LEA.HI.X.SX32 R25, R27, R2, 0x1, P3 ;  /* 0x000000021b197211 */ /* 0x000fc600018f0eff */
[----:B------:R-:W4:Y:S01]  /*1c5e0*/  LDL.LU.64 R20, [R1+0x128] ;  /* 0x0001280001147983 */ /* 0x000f220000300a00 */
[----:B------:R-:W-:-:S03]  /*1c5f0*/  LEA R4, P5, R5, R0, 0x1 ;  /* 0x0000000005047211 */ /* 0x000fc600078a08ff */
[----:B------:R0:W-:Y:S01]  /*1c600*/  STL.64 [R1+0x8], R14 ;  /* 0x0000080e01007387 */ /* 0x0001e20000100a00 */
[----:B------:R-:W-:-:S03]  /*1c610*/  LEA.HI.X.SX32 R27, R6, R2, 0x1, P4 ;  /* 0x00000002061b7211 */ /* 0x000fc600020f0eff */
[----:B------:R-:W5:Y:S01]  /*1c620*/  LDL.LU R22, [R1+0xbc] ;  /* 0x0000bc0001167983 */ /* 0x000f620000300800 */
[----:B------:R-:W-:-:S03]  /*1c630*/  LEA R28, P6, R3, R0, 0x1 ;  /* 0x00000000031c7211 */ /* 0x000fc600078c08ff */
[----:B------:R-:W2:Y:S04]  /*1c640*/  LDL.LU R23, [R1+0x6c] ;  /* 0x00006c0001177983 */ /* 0x000ea80000300800 */
[----:B------:R-:W2:Y:S01]  /*1c650*/  LDL.LU.64 R18, [R1+0x118] ;  /* 0x0001180001127983 */ /* 0x000ea20000300a00 */
[----:B------:R-:W-:-:S03]  /*1c660*/  LEA.HI.X.SX32 R5, R5, R2, 0x1, P5 ;  /* 0x0000000205057211 */ /* 0x000fc600028f0eff */
[----:B0-----:R-:W2:Y:S04]  /*1c670*/  LDL.LU.64 R14, [R1+0xe8] ;  /* 0x0000e800010e7983 */ /* 0x001ea80000300a00 */
[----:B------:R0:W-:Y:S01]  /*1c680*/  STL.64 [R1], R10 ;  /* 0x0000000a01007387 */ /* 0x0001e20000100a00 */
[----:B------:R-:W-:-:S03]  /*1c690*/  LEA.HI.X.SX32 R29, R3, R2, 0x1, P6 ;  /* 0x00000002031d7211 */ /* 0x000fc600030f0eff */
[----:B0-----:R-:W2:Y:S04]  /*1c6a0*/  LDL.LU.64 R10, [R1+0xe0] ;  /* 0x0000e000010a7983 */ /* 0x001ea80000300a00 */
[----:B------:R0:W-:Y:S04]  /*1c6b0*/  STL.64 [R1+0x628], R24 ;  /* 0x0006281801007387 */ /* 0x0001e80000100a00 */
[----:B0-----:R-:W2:Y:S04]  /*1c6c0*/  LDL.LU.64 R24, [R1+0x120] ;  /* 0x0001200001187983 */ /* 0x001ea80000300a00 */
[----:B------:R0:W-:Y:S04]  /*1c6d0*/  STL.64 [R1+0x630], R26 ;  /* 0x0006301a01007387 */ /* 0x0001e80000100a00 */
[----:B0-----:R-:W2:Y:S04]  /*1c6e0*/  LDL.LU.S16 R26, [R1+0xb8] ;  /* 0x0000b800011a7983 */ /* 0x001ea80000300600 */
[----:B------:R-:W2:Y:S04]  /*1c6f0*/  LDL.LU.S16 R27, [R1+0x68] ;  /* 0x00006800011b7983 */ /* 0x000ea80000300600 */
[----:B------:R0:W-:Y:S04]  /*1c700*/  STL.64 [R1+0x638], R4 ;  /* 0x0006380401007387 */ /* 0x0001e80000100a00 */
[----:B0-----:R-:W2:Y:S04]  /*1c710*/  LDL.LU.64 R4, [R1+0x138] ;  /* 0x0001380001047983 */ /* 0x001ea80000300a00 */
[----:B------:R0:W-:Y:S04]  /*1c720*/  STL.64 [R1+0x640], R28 ;  /* 0x0006401c01007387 */ /* 0x0001e80000100a00 */
[----:B0-----:R-:W2:Y:S04]  /*1c730*/  LDL.LU.64 R28, [R1+0x140] ;  /* 0x00014000011c7983 */ /* 0x001ea80000300a00 */
[----:B--2---:R0:W-:Y:S04]  /*1c740*/  STG.E.U16 [R28.64], R26 ;  /* 0x0000001a1c007986 */ /* 0x0041e8000c101506 */
[----:B0-----:R-:W2:Y:S04]  /*1c750*/  LDL.LU.64 R28, [R1+0xc0] ;  /* 0x0000c000011c7983 */ /* 0x001ea80000300a00 */
[----:B--2---:R0:W-:Y:S04]  /*1c760*/  STL.64 [R1+0x6a0], R28 ;  /* 0x0006a01c01007387 */ /* 0x0041e80000100a00 */
[----:B0-----:R-:W2:Y:S01]  /*1c770*/  LDL.LU.64 R28, [R1+0xd0] ;  /* 0x0000d000011c7983 */ /* 0x001ea20000300a00 */
[----:B---3--:R-:W-:-:S03]  /*1c780*/  PRMT R6, R7, 0x7632, R6 ;  /* 0x0000763207067816 */ /* 0x008fc60000000006 */
[----:B------:R-:W-:Y:S04]  /*1c790*/  STG.E.U16 [R4.64], R27 ;  /* 0x0000001b04007986 */ /* 0x000fe8000c101506 */
[----:B------:R-:W-:Y:S01]  /*1c7a0*/  STG.E.U16 [R16.64], R7 ;  /* 0x0000000710007986 */ /* 0x000fe2000c101506 */
[----:B-----5:R-:W-:-:S03]  /*1c7b0*/  PRMT R3, R22, 0x7632, R3 ;  /* 0x0000763216037816 */ /* 0x020fc60000000003 */
[----:B----4-:R-:W-:Y:S01]  /*1c7c0*/  STG.E.U16 [R20.64], R22 ;  /* 0x0000001614007986 */ /* 0x010fe2000c101506 */
[----:B------:R-:W-:-:S03]  /*1c7d0*/  PRMT R2, R23, 0x7632, R2 ;  /* 0x0000763217027816 */ /* 0x000fc60000000002 */
[----:B------:R-:W-:Y:S04]  /*1c7e0*/  STG.E.U16 [R24.64], R23 ;  /* 0x0000001718007986 */ /* 0x000fe8000c101506 */
[----:B--2---:R0:W-:Y:S04]  /*1c7f0*/  STL.64 [R1+0x6a8], R28 ;  /* 0x0006a81c01007387 */ /* 0x0041e80000100a00 */
[----:B0-----:R-:W2:Y:S04]  /*1c800*/  LDL.LU.64 R28, [R1+0xd8] ;  /* 0x0000d800011c7983 */ /* 0x001ea80000300a00 */
[----:B------:R-:W3:Y:S04]  /*1c810*/  LDL.LU.64 R4, [R1+0xb0] ;  /* 0x0000b00001047983 */ /* 0x000ee80000300a00 */
[----:B------:R-:W4:Y:S04]  /*1c820*/  LDL.LU.64 R26, [R1+0xa8] ;  /* 0x0000a800011a7983 */ /* 0x000f280000300a00 */
[----:B------:R-:W5:Y:S04]  /*1c830*/  LDL.LU.64 R16, [R1+0x6e0] ;  /* 0x0006e00001107983 */ /* 0x000f680000300a00 */
[----:B------:R-:W2:Y:S04]  /*1c840*/  LDL.LU R7, [R1+0x6d8] ;  /* 0x0006d80001077983 */ /* 0x000ea80000300800 */
[----:B------:R-:W3:Y:S04]  /*1c850*/  LDL.LU.64 R20, [R1+0x6d0] ;  /* 0x0006d00001147983 */ /* 0x000ee80000300a00 */
[----:B------:R-:W4:Y:S04]  /*1c860*/  LDL.LU.64 R24, [R1+0xa0] ;  /* 0x0000a00001187983 */ /* 0x000f280000300a00 */
[----:B------:R-:W4:Y:S04]  /*1c870*/  LDL.LU.64 R22, [R1+0x90] ;  /* 0x0000900001167983 */ /* 0x000f280000300a00 */
[----:B--2---:R-:W-:Y:S01]  /*1c880*/  STG.E.U16 [R18.64], R7 ;  /* 0x0000000712007986 */ /* 0x004fe2000c101506 */
[----:B------:R-:W-:-:S03]  /*1c890*/  PRMT R0, R7, 0x7632, R0 ;  /* 0x0000763207007816 */ /* 0x000fc60000000000 */
[----:B---3--:R-:W-:Y:S04]  /*1c8a0*/  STG.E.U16 [R20.64], R6 ;  /* 0x0000000614007986 */ /* 0x008fe8000c101506 */
[----:B-----5:R-:W-:Y:S04]  /*1c8b0*/  STG.E.U16 [R16.64], R3 ;  /* 0x0000000310007986 */ /* 0x020fe8000c101506 */
[----:B----4-:R0:W-:Y:S04]  /*1c8c0*/  STL.64 [R1+0x698], R22 ;  /* 0x0006981601007387 */ /* 0x0101e80000100a00 */
[----:B------:R1:W-:Y:S04]  /*1c8d0*/  STG.E.U16 [R8.64], R2 ;  /* 0x0000000208007986 */ /* 0x0003e8000c101506 */
[----:B0-----:R-:W2:Y:S04]  /*1c8e0*/  LDL.LU.64 R22, [R1+0x98] ;  /* 0x0000980001167983 */ /* 0x001ea80000300a00 */
[----:B------:R-:W3:Y:S04]  /*1c8f0*/  LDL.LU.64 R20, [R1+0x6c8] ;  /* 0x0006c80001147983 */ /* 0x000ee80000300a00 */
[----:B------:R-:W4:Y:S04]  /*1c900*/  LDL.LU.64 R6, [R1+0xf8] ;  /* 0x0000f80001067983 */ /* 0x000f280000300a00 */
[----:B------:R-:W5:Y:S04]  /*1c910*/  LDL.LU.64 R18, [R1+0x88] ;  /* 0x0000880001127983 */ /* 0x000f680000300a00 */
[----:B------:R-:W2:Y:S04]  /*1c920*/  LDL.LU.64 R16, [R1+0x6c0] ;  /* 0x0006c00001107983 */ /* 0x000ea80000300a00 */
[----:B-1----:R-:W2:Y:S04]  /*1c930*/  LDL.LU.64 R8, [R1+0x6b8] ;  /* 0x0006b80001087983 */ /* 0x002ea80000300a00 */
[----:B----4-:R0:W-:Y:S04]  /*1c940*/  STG.E.U16 [R6.64], R0 ;  /* 0x0000000006007986 */ /* 0x0101e8000c101506 */
[----:B0-----:R-:W4:Y:S04]  /*1c950*/  LDL.LU.64 R6, [R1+0x80] ;  /* 0x0000800001067983 */ /* 0x001f280000300a00 */
[----:B--2---:R0:W-:Y:S04]  /*1c960*/  STG.E.U16 [R12.64], R8 ;  /* 0x000000080c007986 */ /* 0x0041e8000c101506 */
[----:B0-----:R-:W2:Y:S01]  /*1c970*/  LDL.LU.64 R12, [R1+0x6b0] ;  /* 0x0006b000010c7983 */ /* 0x001ea20000300a00 */
[----:B------:R-:W-:-:S03]  /*1c980*/  PRMT R8, R8, 0x7632, R8 ;  /* 0x0000763208087816 */ /* 0x000fc60000000008 */
[----:B--2---:R0:W-:Y:S04]  /*1c990*/  STG.E.U16 [R14.64], R12 ;  /* 0x0000000c0e007986 */ /* 0x0041e8000c101506 */
[----:B------:R1:W-:Y:S04]  /*1c9a0*/  STG.E.U16 [R10.64], R16 ;  /* 0x000000100a007986 */ /* 0x0003e8000c101506 */
[----:B---3--:R2:W-:Y:S04]  /*1c9b0*/  STG.E.U16 [R28.64], R20 ;  /* 0x000000141c007986 */ /* 0x0085e8000c101506 */
[----:B0-----:R-:W3:Y:S04]  /*1c9c0*/  LDL.LU.64 R14, [R1+0x78] ;  /* 0x00007800010e7983 */ /* 0x001ee80000300a00 */
[----:B-1----:R-:W3:Y:S04]  /*1c9d0*/  LDL.LU.64 R10, [R1+0x70] ;  /* 0x00007000010a7983 */ /* 0x002ee80000300a00 */
[----:B--2---:R-:W2:Y:S01]  /*1c9e0*/  LDL.LU.64 R28, [R1+0x6a8] ;  /* 0x0006a800011c7983 */ /* 0x004ea20000300a00 */
[----:B------:R-:W-:-:S03]  /*1c9f0*/  PRMT R12, R12, 0x7632, R12 ;  /* 0x000076320c0c7816 */ /* 0x000fc6000000000c */
[----:B--2---:R0:W-:Y:S04]  /*1ca00*/  STG.E.U16 [R28.64], R8 ;  /* 0x000000081c007986 */ /* 0x0041e8000c101506 */
[----:B0-----:R-:W2:Y:S04]  /*1ca10*/  LDL.LU.64 R28, [R1+0x6a0] ;  /* 0x0006a000011c7983 */ /* 0x001ea80000300a00 */
[----:B--2---:R0:W-:Y:S04]  /*1ca20*/  STG.E.U16 [R28.64], R12 ;  /* 0x0000000c1c007986 */ /* 0x0041e8000c101506 */
[----:B0-----:R-:W2:Y:S01]  /*1ca30*/  LDL.LU.64 R28, [R1+0x30] ;  /* 0x00003000011c7983 */ /* 0x001ea20000300a00 */
[----:B------:R-:W-:-:S03]  /*1ca40*/  PRMT R16, R16, 0x7632, R16 ;  /* 0x0000763210107816 */ /* 0x000fc60000000010 */
[----:B--2---:R0:W-:Y:S04]  /*1ca50*/  STL.64 [R1+0x648], R28 ;  /* 0x0006481c01007387 */ /* 0x0041e80000100a00 */
[----:B0-----:R-:W2:Y:S01]  /*1ca60*/  LDL.LU.64 R28, [R1+0x38] ;  /* 0x00003800011c7983 */ /* 0x001ea20000300a00 */
[----:B------:R-:W-:-:S03]  /*1ca70*/  PRMT R20, R20, 0x7632, R20 ;  /* 0x0000763214147816 */ /* 0x000fc60000000014 */
[----:B------:R-:W-:Y:S04]  /*1ca80*/  STG.E.U16 [R4.64], R16 ;  /* 0x0000001004007986 */ /* 0x000fe8000c101506 */
[----:B------:R-:W-:Y:S04]  /*1ca90*/  STG.E.U16 [R26.64], R20 ;  /* 0x000000141a007986 */ /* 0x000fe8000c101506 */
[----:B------:R-:W-:Y:S04]  /*1caa0*/  STG.E.U16 [R24.64], R9 ;  /* 0x0000000918007986 */ /* 0x000fe8000c101506 */
[----:B------:R-:W-:Y:S04]  /*1cab0*/  STG.E.U16 [R22.64], R13 ;  /* 0x0000000d16007986 */ /* 0x000fe8000c101506 */
[----:B--2---:R0:W-:Y:S04]  /*1cac0*/  STL.64 [R1+0x650], R28 ;  /* 0x0006501c01007387 */ /* 0x0041e80000100a00 */
[----:B0-----:R-:W2:Y:S04]  /*1cad0*/  LDL.LU.64 R28, [R1+0x40] ;  /* 0x00004000011c7983 */ /* 0x001ea80000300a00 */
[----:B------:R-:W2:Y:S04]  /*1cae0*/  LDL.LU.64 R4, [R1+0x28] ;  /* 0x0000280001047983 */ /* 0x000ea80000300a00 */
[----:B------:R-:W2:Y:S04]  /*1caf0*/  LDL.LU.64 R26, [R1+0x20] ;  /* 0x00002000011a7983 */ /* 0x000ea80000300a00 */
[----:B------:R-:W2:Y:S04]  /*1cb00*/  LDL.LU.64 R24, [R1+0x18] ;  /* 0x0000180001187983 */ /* 0x000ea80000300a00 */
[----:B------:R-:W2:Y:S01]  /*1cb10*/  LDL.LU.64 R22, [R1+0x698] ;  /* 0x0006980001167983 */ /* 0x000ea20000300a00 */
[----:B------:R-:W-:-:S02]  /*1cb20*/  PRMT R9, R9, 0x7632, R9 ;  /* 0x0000763209097816 */ /* 0x000fc40000000009 */
[----:B------:R-:W-:Y:S01]  /*1cb30*/  PRMT R13, R13, 0x7632, R13 ;  /* 0x000076320d0d7816 */ /* 0x000fe2000000000d */
[----:B--2---:R0:W-:Y:S04]  /*1cb40*/  STG.E.U16 [R22.64], R17 ;  /* 0x0000001116007986 */ /* 0x0041e8000c101506 */
[----:B-----5:R1:W-:Y:S04]  /*1cb50*/  STG.E.U16 [R18.64], R21 ;  /* 0x0000001512007986 */ /* 0x0203e8000c101506 */
[----:B----4-:R2:W-:Y:S04]  /*1cb60*/  STG.E.U16 [R6.64], R9 ;  /* 0x0000000906007986 */ /* 0x0105e8000c101506 */
[----:B0-----:R-:W4:Y:S01]  /*1cb70*/  LDL.LU.64 R22, [R1+0x690] ;  /* 0x0006900001167983 */ /* 0x001f220000300a00 */
[----:B------:R-:W-:-:S03]  /*1cb80*/  PRMT R17, R17, 0x7632, R17 ;  /* 0x0000763211117816 */ /* 0x000fc60000000011 */
[----:B-1----:R-:W5:Y:S04]  /*1cb90*/  LDL.LU.64 R18, [R1+0x688] ;  /* 0x0006880001127983 */ /* 0x002f680000300a00 */
[----:B------:R-:W4:Y:S04]  /*1cba0*/  LDL.LU R0, [R1+0x150] ;  /* 0x0001500001007983 */ /* 0x000f280000300800 */
[----:B------:R-:W4:Y:S04]  /*1cbb0*/  LDL.LU R3, [R1+0x14c] ;  /* 0x00014c0001037983 */ /* 0x000f280000300800 */
[----:B--2---:R-:W2:Y:S04]  /*1cbc0*/  LDL.LU R6, [R1+0x158] ;  /* 0x0001580001067983 */ /* 0x004ea80000300800 */
[----:B------:R-:W2:Y:S04]  /*1cbd0*/  LDL.LU R7, [R1+0x154] ;  /* 0x0001540001077983 */ /* 0x000ea80000300800 */
[----:B---3--:R0:W-:Y:S04]  /*1cbe0*/  STG.E.U16 [R14.64], R13 ;  /* 0x0000000d0e007986 */ /* 0x0081e8000c101506 */
[----:B------:R1:W-:Y:S04]  /*1cbf0*/  STG.E.U16 [R10.64], R17 ;  /* 0x000000110a007986 */ /* 0x0003e8000c101506 */
[----:B0-----:R-:W3:Y:S04]  /*1cc00*/  LDL.LU.64 R14, [R1+0x680] ;  /* 0x00068000010e7983 */ /* 0x001ee80000300a00 */
[----:B-1----:R-:W2:Y:S01]  /*1cc10*/  LDL.LU.64 R10, [R1+0x678] ;  /* 0x00067800010a7983 */ /* 0x002ea20000300a00 */
[----:B------:R-:W-:-:S03]  /*1cc20*/  PRMT R21, R21, 0x7632, R21 ;  /* 0x0000763215157816 */ /* 0x000fc60000000015 */
[----:B------:R-:W3:Y:S04]  /*1cc30*/  LDL.LU.64 R16, [R1] ;  /* 0x0000000001107983 */ /* 0x000ee80000300a00 */
[----:B--2---:R0:W-:Y:S04]  /*1cc40*/  STG.E.U16 [R10.64], R21 ;  /* 0x000000150a007986 */ /* 0x0041e8000c101506 */
[----:B0-----:R-:W3:Y:S04]  /*1cc50*/  LDL.LU.64 R10, [R1+0x670] ;  /* 0x00067000010a7983 */ /* 0x001ee80000300a00 */
[----:B------:R-:W2:Y:S04]  /*1cc60*/  LDL.LU.64 R20, [R1+0x8] ;  /* 0x0000080001147983 */ /* 0x000ea80000300a00 */
[----:B---3--:R0:W-:Y:S04]  /*1cc70*/  STG.E.U16 [R14.64], R10 ;  /* 0x0000000a0e007986 */ /* 0x0081e8000c101506 */
[----:B0-----:R-:W5:Y:S04]  /*1cc80*/  LDL.LU.64 R14, [R1+0x668] ;  /* 0x00066800010e7983 */ /* 0x001f680000300a00 */
[----:B-----5:R0:W-:Y:S04]  /*1cc90*/  STG.E.U16 [R18.64], R14 ;  /* 0x0000000e12007986 */ /* 0x0201e8000c101506 */
[----:B0-----:R-:W4:Y:S04]  /*1cca0*/  LDL.LU.64 R18, [R1+0x660] ;  /* 0x0006600001127983 */ /* 0x001f280000300a00 */
[----:B----4-:R0:W-:Y:S04]  /*1ccb0*/  STG.E.U16 [R22.64], R18 ;  /* 0x0000001216007986 */ /* 0x0101e8000c101506 */
[----:B0-----:R-:W3:Y:S01]  /*1ccc0*/  LDL.LU.64 R22, [R1+0x658] ;  /* 0x0006580001167983 */ /* 0x001ee20000300a00 */
[----:B------:R-:W-:-:S03]  /*1ccd0*/  PRMT R10, R10, 0x7632, R10 ;  /* 0x000076320a0a7816 */ /* 0x000fc6000000000a */
[----:B---3--:R0:W-:Y:S04]  /*1cce0*/  STG.E.U16 [R28.64], R22 ;  /* 0x000000161c007986 */ /* 0x0081e8000c101506 */
[----:B0-----:R-:W3:Y:S01]  /*1ccf0*/  LDL.LU.64 R28, [R1+0x650] ;  /* 0x00065000011c7983 */ /* 0x001ee20000300a00 */
[----:B------:R-:W-:Y:S02]  /*1cd00*/  PRMT R14, R14, 0x7632, R14 ;  /* 0x000076320e0e7816 */ /* 0x000fe4000000000e */
[----:B------:R-:W-:Y:S01]  /*1cd10*/  PRMT R18, R18, 0x7632, R18 ;  /* 0x0000763212127816 */ /* 0x000fe20000000012 */
[----:B---3--:R0:W-:Y:S04]  /*1cd20*/  STG.E.U16 [R28.64], R10 ;  /* 0x0000000a1c007986 */ /* 0x0081e8000c101506 */
[----:B0-----:R-:W3:Y:S01]  /*1cd30*/  LDL.LU.64 R28, [R1+0x648] ;  /* 0x00064800011c7983 */ /* 0x001ee20000300a00 */
[----:B------:R-:W-:-:S02]  /*1cd40*/  PRMT R22, R22, 0x7632, R22 ;  /* 0x0000763216167816 */ /* 0x000fc40000000016 */
[----:B------:R-:W-:Y:S01]  /*1cd50*/  PRMT R12, R11, 0x7632, R12 ;  /* 0x000076320b0c7816 */ /* 0x000fe2000000000c */
[----:B---3--:R0:W-:Y:S04]  /*1cd60*/  STG.E.U16 [R28.64], R14 ;  /* 0x0000000e1c007986 */ /* 0x0081e8000c101506 */
[----:B------:R1:W-:Y:S04]  /*1cd70*/  STG.E.U16 [R4.64], R18 ;  /* 0x0000001204007986 */ /* 0x0003e8000c101506 */
[----:B------:R3:W-:Y:S04]  /*1cd80*/  STG.E.U16 [R26.64], R22 ;  /* 0x000000161a007986 */ /* 0x0007e8000c101506 */
[----:B0-----:R-:W4:Y:S04]  /*1cd90*/  LDL.LU.64 R28, [R1+0x640] ;  /* 0x00064000011c7983 */ /* 0x001f280000300a00 */
[----:B-1----:R-:W5:Y:S04]  /*1cda0*/  LDL.LU.64 R4, [R1+0x638] ;  /* 0x0006380001047983 */ /* 0x002f680000300a00 */
[----:B---3--:R-:W3:Y:S04]  /*1cdb0*/  LDL.LU.64 R26, [R1+0x630] ;  /* 0x00063000011a7983 */ /* 0x008ee80000300a00 */
[----:B------:R0:W-:Y:S04]  /*1cdc0*/  STG.E.U16 [R24.64], R11 ;  /* 0x0000000b18007986 */ /* 0x0001e8000c101506 */
[----:B0-----:R-:W2:Y:S04]  /*1cdd0*/  LDL.LU.64 R24, [R1+0x628] ;  /* 0x0006280001187983 */ /* 0x001ea80000300a00 */
[----:B------:R-:W2:Y:S01]  /*1cde0*/  LDL.LU.64 R10, [R1+0x10] ;  /* 0x00001000010a7983 */ /* 0x000ea20000300a00 */
[----:B------:R-:W-:-:S02]  /*1cdf0*/  PRMT R13, R15, 0x7632, R13 ;  /* 0x000076320f0d7816 */ /* 0x000fc4000000000d */
[----:B------:R-:W-:Y:S02]  /*1ce00*/  PRMT R2, R19, 0x7632, R2 ;  /* 0x0000763213027816 */ /* 0x000fe40000000002 */
[----:B------:R-:W-:Y:S02]  /*1ce10*/  PRMT R8, R23, 0x7632, R8 ;  /* 0x0000763217087816 */ /* 0x000fe40000000008 */
[----:B------:R-:W-:Y:S02]  /*1ce20*/  FSEL R0, R0, -INF , P1 ;  /* 0xff80000000007808 */ /* 0x000fe40000800000 */
[----:B------:R-:W-:-:S03]  /*1ce30*/  FSEL R3, R3, -INF , P2 ;  /* 0xff80000003037808 */ /* 0x000fc60001000000 */
[----:B------:R-:W-:Y:S02]  /*1ce40*/  FFMA R6, R0, 0.69314718246459960938, R6 ;  /* 0x3f31721800067823 */ /* 0x000fe40000000006 */
[----:B------:R-:W-:Y:S01]  /*1ce50*/  FFMA R7, R3, 0.69314718246459960938, R7 ;  /* 0x3f31721803077823 */ /* 0x000fe20000000007 */
[----:B--2---:R-:W-:Y:S04]  /*1ce60*/  STG.E.U16 [R10.64], R15 ;  /* 0x0000000f0a007986 */ /* 0x004fe8000c101506 */
[----:B------:R-:W-:Y:S04]  /*1ce70*/  STG.E.U16 [R20.64], R19 ;  /* 0x0000001314007986 */ /* 0x000fe8000c101506 */
[----:B------:R0:W-:Y:S04]  /*1ce80*/  STG.E.U16 [R16.64], R23 ;  /* 0x0000001710007986 */ /* 0x0001e8000c101506 */
[----:B------:R1:W-:Y:S04]  /*1ce90*/  STG.E.U16 [R24.64], R12 ;  /* 0x0000000c18007986 */ /* 0x0003e8000c101506 */
[----:B0-----:R-:W0:Y:S04]  /*1cea0*/  S2R R16, SR_TID.X ;  /* 0x0000000000107919 */ /* 0x001e280000002100 */
[----:B---3--:R1:W-:Y:S04]  /*1ceb0*/  STG.E.U16 [R26.64], R13 ;  /* 0x0000000d1a007986 */ /* 0x0083e8000c101506 */
[----:B-----5:R1:W-:Y:S04]  /*1cec0*/  STG.E.U16 [R4.64], R2 ;  /* 0x0000000204007986 */ /* 0x0203e8000c101506 */
[----:B----4-:R1:W-:Y:S01]  /*1ced0*/  STG.E.U16 [R28.64], R8 ;  /* 0x000000081c007986 */ /* 0x0103e2000c101506 */
[----:B0-----:R-:W-:-:S04]  /*1cee0*/  SHF.L.U32 R9, R16, 0x1, RZ ;  /* 0x0000000110097819 */ /* 0x001fc800000006ff */
[----:B------:R-:W-:Y:S01]  /*1cef0*/  LOP3.LUT R0, R9, 0x3f8, RZ, 0xc0, !PT ;  /* 0x000003f809007812 */ /* 0x000fe200078ec0ff */
[----:B------:R-:W-:Y:S06]  /*1cf00*/  BAR.SYNC.DEFER_BLOCKING 0x0 ;  /* 0x0000000000007b1d */ /* 0x000fec0000010000 */
[----:B------:R1:W-:Y:S04]  /*1cf10*/  STS.64 [R0], R6 ;  /* 0x0000000600007388 */ /* 0x0003e80000000a00 */
[----:B------:R-:W-:Y:S06]  /*1cf20*/  BAR.SYNC.DEFER_BLOCKING 0x0 ;  /* 0x0000000000007b1d */ /* 0x000fec0000010000 */
[----:B------:R-:W-:Y:S05]  /*1cf30*/  @P0 EXIT ;  /* 0x000000000000094d */ /* 0x000fea0003800000 */
[----:B-1----:R-:W0:Y:S04]  /*1cf40*/  S2R R16, SR_TID.X ;  /* 0x0000000000107919 */ /* 0x002e280000002100 */
[----:B------:R-:W1:Y:S01]  /*1cf50*/  S2R R17, SR_CTAID.X ;  /* 0x0000000000117919 */ /* 0x000e620000002500 */
[----:B0-----:R-:W-:-:S02]  /*1cf60*/  IMAD.SHL.U32 R9, R16, 0x4, RZ ;  /* 0x0000000410097824 */ /* 0x001fc400078e00ff */
[----:B------:R-:W-:-:S03]  /*1cf70*/  IMAD.SHL.U32 R20, R16, 0x8, RZ ;  /* 0x0000000810147824 */ /* 0x000fc600078e00ff */
[----:B------:R-:W-:Y:S02]  /*1cf80*/  LOP3.LUT R21, R9, 0x3c0, RZ, 0xc0, !PT ;  /* 0x000003c009157812 */ /* 0x000fe400078ec0ff */
[----:B------:R-:W-:Y:S02]  /*1cf90*/  SHF.R.U32.HI R9, RZ, 0x1, R16 ;  /* 0x00000001ff097819 */ /* 0x000fe40000011610 */
[----:B------:R-:W-:Y:S02]  /*1cfa0*/  LOP3.LUT R20, R20, 0x38, RZ, 0xc0, !PT ;  /* 0x0000003814147812 */ /* 0x000fe400078ec0ff */
[----:B------:R-:W-:Y:S02]  /*1cfb0*/  LOP3.LUT R9, R9, 0x4, RZ, 0xc0, !PT ;  /* 0x0000000409097812 */ /* 0x000fe400078ec0ff */
[----:B-1----:R-:W-:Y:S02]  /*1cfc0*/  PRMT R16, R16, 0x6540, R17 ;  /* 0x0000654010107816 */ /* 0x002fe40000000011 */
[----:B------:R-:W-:-:S02]  /*1cfd0*/  IADD3 R9, R9, R20, R21 ;  /* 0x0000001409097210 */ /* 0x000fc40007ffe015 */
[----:B------:R-:W0:Y:S01]  /*1cfe0*/  S2R R20, SR_CTAID.Y ;  /* 0x0000000000147919 */ /* 0x000e220000002600 */
[C---:B------:R-:W-:Y:S01]  /*1cff0*/  SHF.L.U32 R3, R16.reuse, 0x2, RZ ;  /* 0x0000000210037819 */ /* 0x040fe200000006ff */
[----:B------:R-:W-:Y:S02]  /*1d000*/  IMAD.HI R5, R16, 0x4, RZ ;  /* 0x0000000410057827 */ /* 0x000fe400078e02ff */
[----:B------:R-:W1:Y:S02]  /*1d010*/  LDS R7, [R9] ;  /* 0x0000000009077984 */ /* 0x000e640000000800 */
[----:B0-----:R-:W-:-:S04]  /*1d020*/  IMAD R0, R20, c[0x0][0x1cc], RZ ;  /* 0x0000730014007a24 */ /* 0x001fc800078e02ff */
[C---:B------:R-:W-:Y:S02]  /*1d030*/  IMAD.SHL.U32 R2, R0.reuse, 0x4, RZ ;  /* 0x0000000400027824 */ /* 0x040fe400078e00ff */
[----:B------:R-:W-:-:S03]  /*1d040*/  IMAD.HI R0, R0, 0x4, RZ ;  /* 0x0000000400007827 */ /* 0x000fc600078e02ff */
[----:B------:R-:W-:-:S04]  /*1d050*/  IADD3 R2, P0, P1, R3, c[0x0][0x180], R2 ;  /* 0x0000600003027a10 */ /* 0x000fc8000791e002 */
[----:B------:R-:W-:-:S05]  /*1d060*/  IADD3.X R3, R5, c[0x0][0x184], R0, P0, P1 ;  /* 0x0000610005037a10 */ /* 0x000fca00007e2400 */
[----:B-1----:R-:W-:Y:S01]  /*1d070*/  STG.E [R2.64], R7 ;  /* 0x0000000702007986 */ /* 0x002fe2000c101906 */
[----:B------:R-:W-:Y:S05]  /*1d080*/  EXIT ;  /* 0x000000000000794d */ /* 0x000fea0003800000 */
.L_x_3:
[----:B------:R-:W-:-:S00]  /*1d090*/  BRA `(.L_x_3) ;  /* 0xfffffff000007947 */ /* 0x000fc0000383ffff */
[----:B------:R-:W-:-:S00]  /*1d0a0*/  NOP ;  /* 0x0000000000007918 */ /* 0x000fc00000000000 */
        /* <DEDUP_REMOVED lines=13> */
.L_x_4:


//--------------------- .nv.global.init           --------------------------
	.section	.nv.global.init,"aw",@progbits
.nv.global.init:
	.type		_$_str,@object
	.size		_$_str,(.L_0 - _$_str)
_$_str:
        /*0000*/ 	.byte	0x5f, 0x5f, 0x43, 0x55, 0x44, 0x41, 0x5f, 0x46, 0x54, 0x5a, 0x00
.L_0:


//--------------------- .nv.shared.attn_fwd       --------------------------
	.section	.nv.shared.attn_fwd,"aw",@nobits
	.sectionflags	@""
	.align	16
